	.target	sm_90a

	.elftype	@"ET_EXEC"


//--------------------- .note.nv.tkinfo           --------------------------
	.section	.note.nv.tkinfo,"",@"SHT_NOTE"
	.sectionflags	@"SHF_NOTE_NV_TKINFO"
	.tkinfo
        /*0018*/ 	.word	0x00000002
        /*0030*/ 	.string	""
        /*0030*/ 	.string	"ptxas"
        /*0030*/ 	.string	"Cuda compilation tools, release 13.0, V13.0.88"
        /*0030*/ 	.string	"Build cuda_13.0.r13.0/compiler.36424714_0"
        /*0030*/ 	.string	"-arch sm_90a -m 64 "



//--------------------- .note.nv.cuinfo           --------------------------
	.section	.note.nv.cuinfo,"",@"SHT_NOTE"
	.sectionflags	@"SHF_NOTE_NV_CUINFO"
        /*0018*/ 	.short	0x0002
        /*001a*/ 	.short	0x005a
        /*001c*/ 	.short	0x0082
	.zero		2


//--------------------- .nv.info                  --------------------------
	.section	.nv.info,"",@"SHT_CUDA_INFO"
	.align	4


	//----- nvinfo : EIATTR_REGCOUNT
	.align		4
        /*0000*/ 	.byte	0x04, 0x2f
        /*0002*/ 	.short	(.L_12 - .L_11)
	.align		4
.L_11:
        /*0004*/ 	.word	index@(_ZN7cutlass13device_kernelIN5flash19enable_sm80_to_sm89INS1_16FlashAttnFwdSm80INS1_25CollectiveMainloopFwdSm80ILi8ELi1ELb0EN4cute5tupleIJNS5_1CILi128EEENS7_ILi48EEENS7_ILi256EEEEEELi256ENS_6half_tEfNS_4arch4Sm80ELb1ELb0ELb0ELb1ELb0ELb1ELb1ELb1EEENS1_21CollectiveEpilogueFwdINS6_IJS8_SA_S9_EEENS6_IJNS7_ILi1EEESI_SI_EEESC_SE_Li256ELb1ELb1ELb1ELb0EEENS1_36VarlenDynamicPersistentTileSchedulerILi128ELi48ELi256ELi256ELb1ELb1ELb0ELb1ELb1ELb1EEEEEEEEEvNT_6ParamsE)
        /*0008*/ 	.word	0x00000004


	//----- nvinfo : EIATTR_FRAME_SIZE
	.align		4
.L_12:
        /*000c*/ 	.byte	0x04, 0x11
        /*000e*/ 	.short	(.L_14 - .L_13)
	.align		4
.L_13:
        /*0010*/ 	.word	index@(_ZN7cutlass13device_kernelIN5flash19enable_sm80_to_sm89INS1_16FlashAttnFwdSm80INS1_25CollectiveMainloopFwdSm80ILi8ELi1ELb0EN4cute5tupleIJNS5_1CILi128EEENS7_ILi48EEENS7_ILi256EEEEEELi256ENS_6half_tEfNS_4arch4Sm80ELb1ELb0ELb0ELb1ELb0ELb1ELb1ELb1EEENS1_21CollectiveEpilogueFwdINS6_IJS8_SA_S9_EEENS6_IJNS7_ILi1EEESI_SI_EEESC_SE_Li256ELb1ELb1ELb1ELb0EEENS1_36VarlenDynamicPersistentTileSchedulerILi128ELi48ELi256ELi256ELb1ELb1ELb0ELb1ELb1ELb1EEEEEEEEEvNT_6ParamsE)
        /*0014*/ 	.word	0x00000000


	//----- nvinfo : EIATTR_REGCOUNT
	.align		4
.L_14:
        /*0018*/ 	.byte	0x04, 0x2f
        /*001a*/ 	.short	(.L_16 - .L_15)
	.align		4
.L_15:
        /*001c*/ 	.word	index@(_ZN7cutlass13device_kernelIN5flash19enable_sm80_to_sm89INS1_16FlashAttnFwdSm80INS1_25CollectiveMainloopFwdSm80ILi8ELi1ELb0EN4cute5tupleIJNS5_1CILi128EEENS7_ILi64EEENS7_ILi256EEEEEELi256ENS_6half_tEfNS_4arch4Sm80ELb1ELb0ELb0ELb1ELb0ELb0ELb1ELb1EEENS1_21CollectiveEpilogueFwdINS6_IJS8_SA_S9_EEENS6_IJNS7_ILi1EEESI_SI_EEESC_SE_Li256ELb1ELb1ELb1ELb0EEENS1_36VarlenDynamicPersistentTileSchedulerILi128ELi64ELi256ELi256ELb1ELb1ELb0ELb1ELb1ELb1EEEEEEEEEvNT_6ParamsE)
        /*0020*/ 	.word	0x00000004


	//----- nvinfo : EIATTR_FRAME_SIZE
	.align		4
.L_16:
        /*0024*/ 	.byte	0x04, 0x11
        /*0026*/ 	.short	(.L_18 - .L_17)
	.align		4
.L_17:
        /*0028*/ 	.word	index@(_ZN7cutlass13device_kernelIN5flash19enable_sm80_to_sm89INS1_16FlashAttnFwdSm80INS1_25CollectiveMainloopFwdSm80ILi8ELi1ELb0EN4cute5tupleIJNS5_1CILi128EEENS7_ILi64EEENS7_ILi256EEEEEELi256ENS_6half_tEfNS_4arch4Sm80ELb1ELb0ELb0ELb1ELb0ELb0ELb1ELb1EEENS1_21CollectiveEpilogueFwdINS6_IJS8_SA_S9_EEENS6_IJNS7_ILi1EEESI_SI_EEESC_SE_Li256ELb1ELb1ELb1ELb0EEENS1_36VarlenDynamicPersistentTileSchedulerILi128ELi64ELi256ELi256ELb1ELb1ELb0ELb1ELb1ELb1EEEEEEEEEvNT_6ParamsE)
        /*002c*/ 	.word	0x00000000


	//----- nvinfo : EIATTR_REGCOUNT
	.align		4
.L_18:
        /*0030*/ 	.byte	0x04, 0x2f
        /*0032*/ 	.short	(.L_20 - .L_19)
	.align		4
.L_19:
        /*0034*/ 	.word	index@(_ZN7cutlass13device_kernelIN5flash19enable_sm80_to_sm89INS1_16FlashAttnFwdSm80INS1_25CollectiveMainloopFwdSm80ILi8ELi1ELb0EN4cute5tupleIJNS5_1CILi128EEENS7_ILi96EEENS7_ILi256EEEEEELi256ENS_6half_tEfNS_4arch4Sm80ELb1ELb0ELb0ELb0ELb0ELb0ELb1ELb1EEENS1_21CollectiveEpilogueFwdINS6_IJS8_SA_S9_EEENS6_IJNS7_ILi1EEESI_SI_EEESC_SE_Li256ELb0ELb1ELb1ELb0EEENS1_30DynamicPersistentTileSchedulerILi256ELi256ELb1ELb1ELb0EEEEEEEEEvNT_6ParamsE)
        /*0038*/ 	.word	0x00000004


	//----- nvinfo : EIATTR_FRAME_SIZE
	.align		4
.L_20:
        /*003c*/ 	.byte	0x04, 0x11
        /*003e*/ 	.short	(.L_22 - .L_21)
	.align		4
.L_21:
        /*0040*/ 	.word	index@(_ZN7cutlass13device_kernelIN5flash19enable_sm80_to_sm89INS1_16FlashAttnFwdSm80INS1_25CollectiveMainloopFwdSm80ILi8ELi1ELb0EN4cute5tupleIJNS5_1CILi128EEENS7_ILi96EEENS7_ILi256EEEEEELi256ENS_6half_tEfNS_4arch4Sm80ELb1ELb0ELb0ELb0ELb0ELb0ELb1ELb1EEENS1_21CollectiveEpilogueFwdINS6_IJS8_SA_S9_EEENS6_IJNS7_ILi1EEESI_SI_EEESC_SE_Li256ELb0ELb1ELb1ELb0EEENS1_30DynamicPersistentTileSchedulerILi256ELi256ELb1ELb1ELb0EEEEEEEEEvNT_6ParamsE)
        /*0044*/ 	.word	0x00000000


	//----- nvinfo : EIATTR_REGCOUNT
	.align		4
.L_22:
        /*0048*/ 	.byte	0x04, 0x2f
        /*004a*/ 	.short	(.L_24 - .L_23)
	.align		4
.L_23:
        /*004c*/ 	.word	index@(_ZN7cutlass13device_kernelIN5flash19enable_sm80_to_sm89INS1_16FlashAttnFwdSm80INS1_25CollectiveMainloopFwdSm80ILi8ELi1ELb0EN4cute5tupleIJNS5_1CILi128EEENS7_ILi48EEENS7_ILi256EEEEEELi256ENS_6half_tEfNS_4arch4Sm80ELb0ELb1ELb0ELb1ELb0ELb1ELb1ELb1EEENS1_21CollectiveEpilogueFwdINS6_IJS8_SA_S9_EEENS6_IJNS7_ILi1EEESI_SI_EEESC_SE_Li256ELb1ELb1ELb1ELb0EEENS1_36VarlenDynamicPersistentTileSchedulerILi128ELi48ELi256ELi256ELb1ELb1ELb0ELb1ELb0ELb1EEEEEEEEEvNT_6ParamsE)
        /*0050*/ 	.word	0x00000004


	//----- nvinfo : EIATTR_FRAME_SIZE
	.align		4
.L_24:
        /*0054*/ 	.byte	0x04, 0x11
        /*0056*/ 	.short	(.L_26 - .L_25)
	.align		4
.L_25:
        /*0058*/ 	.word	index@(_ZN7cutlass13device_kernelIN5flash19enable_sm80_to_sm89INS1_16FlashAttnFwdSm80INS1_25CollectiveMainloopFwdSm80ILi8ELi1ELb0EN4cute5tupleIJNS5_1CILi128EEENS7_ILi48EEENS7_ILi256EEEEEELi256ENS_6half_tEfNS_4arch4Sm80ELb0ELb1ELb0ELb1ELb0ELb1ELb1ELb1EEENS1_21CollectiveEpilogueFwdINS6_IJS8_SA_S9_EEENS6_IJNS7_ILi1EEESI_SI_EEESC_SE_Li256ELb1ELb1ELb1ELb0EEENS1_36VarlenDynamicPersistentTileSchedulerILi128ELi48ELi256ELi256ELb1ELb1ELb0ELb1ELb0ELb1EEEEEEEEEvNT_6ParamsE)
        /*005c*/ 	.word	0x00000000


	//----- nvinfo : EIATTR_REGCOUNT
	.align		4
.L_26:
        /*0060*/ 	.byte	0x04, 0x2f
        /*0062*/ 	.short	(.L_28 - .L_27)
	.align		4
.L_27:
        /*0064*/ 	.word	index@(_ZN7cutlass13device_kernelIN5flash19enable_sm80_to_sm89INS1_16FlashAttnFwdSm80INS1_25CollectiveMainloopFwdSm80ILi8ELi1ELb0EN4cute5tupleIJNS5_1CILi128EEENS7_ILi64EEENS7_ILi256EEEEEELi256ENS_6half_tEfNS_4arch4Sm80ELb0ELb1ELb0ELb1ELb0ELb0ELb1ELb1EEENS1_21CollectiveEpilogueFwdINS6_IJS8_SA_S9_EEENS6_IJNS7_ILi1EEESI_SI_EEESC_SE_Li256ELb1ELb1ELb1ELb0EEENS1_36VarlenDynamicPersistentTileSchedulerILi128ELi64ELi256ELi256ELb1ELb1ELb0ELb1ELb0ELb1EEEEEEEEEvNT_6ParamsE)
        /*0068*/ 	.word	0x00000004


	//----- nvinfo : EIATTR_FRAME_SIZE
	.align		4
.L_28:
        /*006c*/ 	.byte	0x04, 0x11
        /*006e*/ 	.short	(.L_30 - .L_29)
	.align		4
.L_29:
        /*0070*/ 	.word	index@(_ZN7cutlass13device_kernelIN5flash19enable_sm80_to_sm89INS1_16FlashAttnFwdSm80INS1_25CollectiveMainloopFwdSm80ILi8ELi1ELb0EN4cute5tupleIJNS5_1CILi128EEENS7_ILi64EEENS7_ILi256EEEEEELi256ENS_6half_tEfNS_4arch4Sm80ELb0ELb1ELb0ELb1ELb0ELb0ELb1ELb1EEENS1_21CollectiveEpilogueFwdINS6_IJS8_SA_S9_EEENS6_IJNS7_ILi1EEESI_SI_EEESC_SE_Li256ELb1ELb1ELb1ELb0EEENS1_36VarlenDynamicPersistentTileSchedulerILi128ELi64ELi256ELi256ELb1ELb1ELb0ELb1ELb0ELb1EEEEEEEEEvNT_6ParamsE)
        /*0074*/ 	.word	0x00000000


	//----- nvinfo : EIATTR_REGCOUNT
	.align		4
.L_30:
        /*0078*/ 	.byte	0x04, 0x2f
        /*007a*/ 	.short	(.L_32 - .L_31)
	.align		4
.L_31:
        /*007c*/ 	.word	index@(_ZN7cutlass13device_kernelIN5flash19enable_sm80_to_sm89INS1_16FlashAttnFwdSm80INS1_25CollectiveMainloopFwdSm80ILi8ELi1ELb0EN4cute5tupleIJNS5_1CILi128EEENS7_ILi64EEENS7_ILi256EEEEEELi256ENS_6half_tEfNS_4arch4Sm80ELb0ELb1ELb0ELb0ELb0ELb0ELb1ELb1EEENS1_21CollectiveEpilogueFwdINS6_IJS8_SA_S9_EEENS6_IJNS7_ILi1EEESI_SI_EEESC_SE_Li256ELb0ELb1ELb1ELb0EEENS1_19SingleTileSchedulerILb0ELb1ELb1ELi128EEEEEEEEEvNT_6ParamsE)
        /*0080*/ 	.word	0x00000004


	//----- nvinfo : EIATTR_FRAME_SIZE
	.align		4
.L_32:
        /*0084*/ 	.byte	0x04, 0x11
        /*0086*/ 	.short	(.L_34 - .L_33)
	.align		4
.L_33:
        /*0088*/ 	.word	index@(_ZN7cutlass13device_kernelIN5flash19enable_sm80_to_sm89INS1_16FlashAttnFwdSm80INS1_25CollectiveMainloopFwdSm80ILi8ELi1ELb0EN4cute5tupleIJNS5_1CILi128EEENS7_ILi64EEENS7_ILi256EEEEEELi256ENS_6half_tEfNS_4arch4Sm80ELb0ELb1ELb0ELb0ELb0ELb0ELb1ELb1EEENS1_21CollectiveEpilogueFwdINS6_IJS8_SA_S9_EEENS6_IJNS7_ILi1EEESI_SI_EEESC_SE_Li256ELb0ELb1ELb1ELb0EEENS1_19SingleTileSchedulerILb0ELb1ELb1ELi128EEEEEEEEEvNT_6ParamsE)
        /*008c*/ 	.word	0x00000000


	//----- nvinfo : EIATTR_REGCOUNT
	.align		4
.L_34:
        /*0090*/ 	.byte	0x04, 0x2f
        /*0092*/ 	.short	(.L_36 - .L_35)
	.align		4
.L_35:
        /*0094*/ 	.word	index@(_ZN7cutlass13device_kernelIN5flash19enable_sm80_to_sm89INS1_16FlashAttnFwdSm80INS1_25CollectiveMainloopFwdSm80ILi8ELi1ELb0EN4cute5tupleIJNS5_1CILi128EEENS7_ILi48EEENS7_ILi256EEEEEELi256ENS_6half_tEfNS_4arch4Sm80ELb0ELb0ELb0ELb1ELb0ELb1ELb1ELb1EEENS1_21CollectiveEpilogueFwdINS6_IJS8_SA_S9_EEENS6_IJNS7_ILi1EEESI_SI_EEESC_SE_Li256ELb1ELb1ELb1ELb0EEENS1_36VarlenDynamicPersistentTileSchedulerILi128ELi48ELi256ELi256ELb1ELb1ELb0ELb0ELb1ELb1EEEEEEEEEvNT_6ParamsE)
        /*0098*/ 	.word	0x00000004


	//----- nvinfo : EIATTR_FRAME_SIZE
	.align		4
.L_36:
        /*009c*/ 	.byte	0x04, 0x11
        /*009e*/ 	.short	(.L_38 - .L_37)
	.align		4
.L_37:
        /*00a0*/ 	.word	index@(_ZN7cutlass13device_kernelIN5flash19enable_sm80_to_sm89INS1_16FlashAttnFwdSm80INS1_25CollectiveMainloopFwdSm80ILi8ELi1ELb0EN4cute5tupleIJNS5_1CILi128EEENS7_ILi48EEENS7_ILi256EEEEEELi256ENS_6half_tEfNS_4arch4Sm80ELb0ELb0ELb0ELb1ELb0ELb1ELb1ELb1EEENS1_21CollectiveEpilogueFwdINS6_IJS8_SA_S9_EEENS6_IJNS7_ILi1EEESI_SI_EEESC_SE_Li256ELb1ELb1ELb1ELb0EEENS1_36VarlenDynamicPersistentTileSchedulerILi128ELi48ELi256ELi256ELb1ELb1ELb0ELb0ELb1ELb1EEEEEEEEEvNT_6ParamsE)
        /*00a4*/ 	.word	0x00000000


	//----- nvinfo : EIATTR_REGCOUNT
	.align		4
.L_38:
        /*00a8*/ 	.byte	0x04, 0x2f
        /*00aa*/ 	.short	(.L_40 - .L_39)
	.align		4
.L_39:
        /*00ac*/ 	.word	index@(_ZN7cutlass13device_kernelIN5flash19enable_sm80_to_sm89INS1_16FlashAttnFwdSm80INS1_25CollectiveMainloopFwdSm80ILi8ELi1ELb0EN4cute5tupleIJNS5_1CILi128EEENS7_ILi64EEENS7_ILi256EEEEEELi256ENS_6half_tEfNS_4arch4Sm80ELb0ELb0ELb0ELb1ELb0ELb0ELb1ELb1EEENS1_21CollectiveEpilogueFwdINS6_IJS8_SA_S9_EEENS6_IJNS7_ILi1EEESI_SI_EEESC_SE_Li256ELb1ELb1ELb1ELb0EEENS1_36VarlenDynamicPersistentTileSchedulerILi128ELi64ELi256ELi256ELb1ELb1ELb0ELb0ELb1ELb1EEEEEEEEEvNT_6ParamsE)
        /*00b0*/ 	.word	0x00000004


	//----- nvinfo : EIATTR_FRAME_SIZE
	.align		4
.L_40:
        /*00b4*/ 	.byte	0x04, 0x11
        /*00b6*/ 	.short	(.L_42 - .L_41)
	.align		4
.L_41:
        /*00b8*/ 	.word	index@(_ZN7cutlass13device_kernelIN5flash19enable_sm80_to_sm89INS1_16FlashAttnFwdSm80INS1_25CollectiveMainloopFwdSm80ILi8ELi1ELb0EN4cute5tupleIJNS5_1CILi128EEENS7_ILi64EEENS7_ILi256EEEEEELi256ENS_6half_tEfNS_4arch4Sm80ELb0ELb0ELb0ELb1ELb0ELb0ELb1ELb1EEENS1_21CollectiveEpilogueFwdINS6_IJS8_SA_S9_EEENS6_IJNS7_ILi1EEESI_SI_EEESC_SE_Li256ELb1ELb1ELb1ELb0EEENS1_36VarlenDynamicPersistentTileSchedulerILi128ELi64ELi256ELi256ELb1ELb1ELb0ELb0ELb1ELb1EEEEEEEEEvNT_6ParamsE)
        /*00bc*/ 	.word	0x00000000


	//----- nvinfo : EIATTR_REGCOUNT
	.align		4
.L_42:
        /*00c0*/ 	.byte	0x04, 0x2f
        /*00c2*/ 	.short	(.L_44 - .L_43)
	.align		4
.L_43:
        /*00c4*/ 	.word	index@(_ZN7cutlass13device_kernelIN5flash19enable_sm80_to_sm89INS1_16FlashAttnFwdSm80INS1_25CollectiveMainloopFwdSm80ILi8ELi1ELb0EN4cute5tupleIJNS5_1CILi128EEENS7_ILi96EEENS7_ILi256EEEEEELi256ENS_6half_tEfNS_4arch4Sm80ELb0ELb0ELb0ELb0ELb0ELb0ELb1ELb1EEENS1_21CollectiveEpilogueFwdINS6_IJS8_SA_S9_EEENS6_IJNS7_ILi1EEESI_SI_EEESC_SE_Li256ELb0ELb1ELb1ELb0EEENS1_19SingleTileSchedulerILb0ELb1ELb1ELi128EEEEEEEEEvNT_6ParamsE)
        /*00c8*/ 	.word	0x00000004


	//----- nvinfo : EIATTR_FRAME_SIZE
	.align		4
.L_44:
        /*00cc*/ 	.byte	0x04, 0x11
        /*00ce*/ 	.short	(.L_46 - .L_45)
	.align		4
.L_45:
        /*00d0*/ 	.word	index@(_ZN7cutlass13device_kernelIN5flash19enable_sm80_to_sm89INS1_16FlashAttnFwdSm80INS1_25CollectiveMainloopFwdSm80ILi8ELi1ELb0EN4cute5tupleIJNS5_1CILi128EEENS7_ILi96EEENS7_ILi256EEEEEELi256ENS_6half_tEfNS_4arch4Sm80ELb0ELb0ELb0ELb0ELb0ELb0ELb1ELb1EEENS1_21CollectiveEpilogueFwdINS6_IJS8_SA_S9_EEENS6_IJNS7_ILi1EEESI_SI_EEESC_SE_Li256ELb0ELb1ELb1ELb0EEENS1_19SingleTileSchedulerILb0ELb1ELb1ELi128EEEEEEEEEvNT_6ParamsE)
        /*00d4*/ 	.word	0x00000000


	//----- nvinfo : EIATTR_REGCOUNT
	.align		4
.L_46:
        /*00d8*/ 	.byte	0x04, 0x2f
        /*00da*/ 	.short	(.L_48 - .L_47)
	.align		4
.L_47:
        /*00dc*/ 	.word	index@(_ZN7cutlass13device_kernelIN5flash19enable_sm80_to_sm89INS1_16FlashAttnFwdSm80INS1_25CollectiveMainloopFwdSm80ILi8ELi1ELb0EN4cute5tupleIJNS5_1CILi128EEENS7_ILi32EEENS7_ILi256EEEEEELi256ENS_6half_tEfNS_4arch4Sm80ELb1ELb0ELb0ELb1ELb0ELb1ELb1ELb1EEENS1_21CollectiveEpilogueFwdINS6_IJS8_SA_S9_EEENS6_IJNS7_ILi1EEESI_SI_EEESC_SE_Li256ELb1ELb1ELb1ELb0EEENS1_36VarlenDynamicPersistentTileSchedulerILi128ELi32ELi256ELi256ELb1ELb1ELb0ELb1ELb1ELb1EEEEEEEEEvNT_6ParamsE)
        /*00e0*/ 	.word	0x00000004


	//----- nvinfo : EIATTR_FRAME_SIZE
	.align		4
.L_48:
        /*00e4*/ 	.byte	0x04, 0x11
        /*00e6*/ 	.short	(.L_50 - .L_49)
	.align		4
.L_49:
        /*00e8*/ 	.word	index@(_ZN7cutlass13device_kernelIN5flash19enable_sm80_to_sm89INS1_16FlashAttnFwdSm80INS1_25CollectiveMainloopFwdSm80ILi8ELi1ELb0EN4cute5tupleIJNS5_1CILi128EEENS7_ILi32EEENS7_ILi256EEEEEELi256ENS_6half_tEfNS_4arch4Sm80ELb1ELb0ELb0ELb1ELb0ELb1ELb1ELb1EEENS1_21CollectiveEpilogueFwdINS6_IJS8_SA_S9_EEENS6_IJNS7_ILi1EEESI_SI_EEESC_SE_Li256ELb1ELb1ELb1ELb0EEENS1_36VarlenDynamicPersistentTileSchedulerILi128ELi32ELi256ELi256ELb1ELb1ELb0ELb1ELb1ELb1EEEEEEEEEvNT_6ParamsE)
        /*00ec*/ 	.word	0x00000000


	//----- nvinfo : EIATTR_REGCOUNT
	.align		4
.L_50:
        /*00f0*/ 	.byte	0x04, 0x2f
        /*00f2*/ 	.short	(.L_52 - .L_51)
	.align		4
.L_51:
        /*00f4*/ 	.word	index@(_ZN7cutlass13device_kernelIN5flash19enable_sm80_to_sm89INS1_16FlashAttnFwdSm80INS1_25CollectiveMainloopFwdSm80ILi8ELi1ELb1EN4cute5tupleIJNS5_1CILi128EEENS7_ILi48EEENS7_ILi256EEEEEELi256ENS_6half_tEfNS_4arch4Sm80ELb1ELb0ELb0ELb1ELb0ELb0ELb1ELb1EEENS1_21CollectiveEpilogueFwdINS6_IJS8_SA_S9_EEENS6_IJNS7_ILi1EEESI_SI_EEESC_SE_Li256ELb1ELb1ELb1ELb0EEENS1_36VarlenDynamicPersistentTileSchedulerILi128ELi48ELi256ELi256ELb1ELb1ELb0ELb1ELb1ELb1EEEEEEEEEvNT_6ParamsE)
        /*00f8*/ 	.word	0x00000004


	//----- nvinfo : EIATTR_FRAME_SIZE
	.align		4
.L_52:
        /*00fc*/ 	.byte	0x04, 0x11
        /*00fe*/ 	.short	(.L_54 - .L_53)
	.align		4
.L_53:
        /*0100*/ 	.word	index@(_ZN7cutlass13device_kernelIN5flash19enable_sm80_to_sm89INS1_16FlashAttnFwdSm80INS1_25CollectiveMainloopFwdSm80ILi8ELi1ELb1EN4cute5tupleIJNS5_1CILi128EEENS7_ILi48EEENS7_ILi256EEEEEELi256ENS_6half_tEfNS_4arch4Sm80ELb1ELb0ELb0ELb1ELb0ELb0ELb1ELb1EEENS1_21CollectiveEpilogueFwdINS6_IJS8_SA_S9_EEENS6_IJNS7_ILi1EEESI_SI_EEESC_SE_Li256ELb1ELb1ELb1ELb0EEENS1_36VarlenDynamicPersistentTileSchedulerILi128ELi48ELi256ELi256ELb1ELb1ELb0ELb1ELb1ELb1EEEEEEEEEvNT_6ParamsE)
        /*0104*/ 	.word	0x00000000


	//----- nvinfo : EIATTR_REGCOUNT
	.align		4
.L_54:
        /*0108*/ 	.byte	0x04, 0x2f
        /*010a*/ 	.short	(.L_56 - .L_55)
	.align		4
.L_55:
        /*010c*/ 	.word	index@(_ZN7cutlass13device_kernelIN5flash19enable_sm80_to_sm89INS1_16FlashAttnFwdSm80INS1_25CollectiveMainloopFwdSm80ILi8ELi1ELb1EN4cute5tupleIJNS5_1CILi128EEENS7_ILi64EEENS7_ILi256EEEEEELi256ENS_6half_tEfNS_4arch4Sm80ELb1ELb0ELb0ELb0ELb0ELb0ELb1ELb1EEENS1_21CollectiveEpilogueFwdINS6_IJS8_SA_S9_EEENS6_IJNS7_ILi1EEESI_SI_EEESC_SE_Li256ELb0ELb1ELb1ELb0EEENS1_30DynamicPersistentTileSchedulerILi256ELi256ELb1ELb1ELb0EEEEEEEEEvNT_6ParamsE)
        /*0110*/ 	.word	0x00000004


	//----- nvinfo : EIATTR_FRAME_SIZE
	.align		4
.L_56:
        /*0114*/ 	.byte	0x04, 0x11
        /*0116*/ 	.short	(.L_58 - .L_57)
	.align		4
.L_57:
        /*0118*/ 	.word	index@(_ZN7cutlass13device_kernelIN5flash19enable_sm80_to_sm89INS1_16FlashAttnFwdSm80INS1_25CollectiveMainloopFwdSm80ILi8ELi1ELb1EN4cute5tupleIJNS5_1CILi128EEENS7_ILi64EEENS7_ILi256EEEEEELi256ENS_6half_tEfNS_4arch4Sm80ELb1ELb0ELb0ELb0ELb0ELb0ELb1ELb1EEENS1_21CollectiveEpilogueFwdINS6_IJS8_SA_S9_EEENS6_IJNS7_ILi1EEESI_SI_EEESC_SE_Li256ELb0ELb1ELb1ELb0EEENS1_30DynamicPersistentTileSchedulerILi256ELi256ELb1ELb1ELb0EEEEEEEEEvNT_6ParamsE)
        /*011c*/ 	.word	0x00000000


	//----- nvinfo : EIATTR_REGCOUNT
	.align		4
.L_58:
        /*0120*/ 	.byte	0x04, 0x2f
        /*0122*/ 	.short	(.L_60 - .L_59)
	.align		4
.L_59:
        /*0124*/ 	.word	index@(_ZN7cutlass13device_kernelIN5flash19enable_sm80_to_sm89INS1_16FlashAttnFwdSm80INS1_25CollectiveMainloopFwdSm80ILi8ELi1ELb0EN4cute5tupleIJNS5_1CILi128EEENS7_ILi32EEENS7_ILi256EEEEEELi256ENS_6half_tEfNS_4arch4Sm80ELb0ELb1ELb0ELb1ELb0ELb1ELb1ELb1EEENS1_21CollectiveEpilogueFwdINS6_IJS8_SA_S9_EEENS6_IJNS7_ILi1EEESI_SI_EEESC_SE_Li256ELb1ELb1ELb1ELb0EEENS1_36VarlenDynamicPersistentTileSchedulerILi128ELi32ELi256ELi256ELb1ELb1ELb0ELb1ELb0ELb1EEEEEEEEEvNT_6ParamsE)
        /*0128*/ 	.word	0x00000004


	//----- nvinfo : EIATTR_FRAME_SIZE
	.align		4
.L_60:
        /*012c*/ 	.byte	0x04, 0x11
        /*012e*/ 	.short	(.L_62 - .L_61)
	.align		4
.L_61:
        /*0130*/ 	.word	index@(_ZN7cutlass13device_kernelIN5flash19enable_sm80_to_sm89INS1_16FlashAttnFwdSm80INS1_25CollectiveMainloopFwdSm80ILi8ELi1ELb0EN4cute5tupleIJNS5_1CILi128EEENS7_ILi32EEENS7_ILi256EEEEEELi256ENS_6half_tEfNS_4arch4Sm80ELb0ELb1ELb0ELb1ELb0ELb1ELb1ELb1EEENS1_21CollectiveEpilogueFwdINS6_IJS8_SA_S9_EEENS6_IJNS7_ILi1EEESI_SI_EEESC_SE_Li256ELb1ELb1ELb1ELb0EEENS1_36VarlenDynamicPersistentTileSchedulerILi128ELi32ELi256ELi256ELb1ELb1ELb0ELb1ELb0ELb1EEEEEEEEEvNT_6ParamsE)
        /*0134*/ 	.word	0x00000000


	//----- nvinfo : EIATTR_REGCOUNT
	.align		4
.L_62:
        /*0138*/ 	.byte	0x04, 0x2f
        /*013a*/ 	.short	(.L_64 - .L_63)
	.align		4
.L_63:
        /*013c*/ 	.word	index@(_ZN7cutlass13device_kernelIN5flash19enable_sm80_to_sm89INS1_16FlashAttnFwdSm80INS1_25CollectiveMainloopFwdSm80ILi8ELi1ELb1EN4cute5tupleIJNS5_1CILi128EEENS7_ILi48EEENS7_ILi256EEEEEELi256ENS_6half_tEfNS_4arch4Sm80ELb0ELb1ELb0ELb1ELb0ELb0ELb1ELb1EEENS1_21CollectiveEpilogueFwdINS6_IJS8_SA_S9_EEENS6_IJNS7_ILi1EEESI_SI_EEESC_SE_Li256ELb1ELb1ELb1ELb0EEENS1_36VarlenDynamicPersistentTileSchedulerILi128ELi48ELi256ELi256ELb1ELb1ELb0ELb1ELb0ELb1EEEEEEEEEvNT_6ParamsE)
        /*0140*/ 	.word	0x00000004


	//----- nvinfo : EIATTR_FRAME_SIZE
	.align		4
.L_64:
        /*0144*/ 	.byte	0x04, 0x11
        /*0146*/ 	.short	(.L_66 - .L_65)
	.align		4
.L_65:
        /*0148*/ 	.word	index@(_ZN7cutlass13device_kernelIN5flash19enable_sm80_to_sm89INS1_16FlashAttnFwdSm80INS1_25CollectiveMainloopFwdSm80ILi8ELi1ELb1EN4cute5tupleIJNS5_1CILi128EEENS7_ILi48EEENS7_ILi256EEEEEELi256ENS_6half_tEfNS_4arch4Sm80ELb0ELb1ELb0ELb1ELb0ELb0ELb1ELb1EEENS1_21CollectiveEpilogueFwdINS6_IJS8_SA_S9_EEENS6_IJNS7_ILi1EEESI_SI_EEESC_SE_Li256ELb1ELb1ELb1ELb0EEENS1_36VarlenDynamicPersistentTileSchedulerILi128ELi48ELi256ELi256ELb1ELb1ELb0ELb1ELb0ELb1EEEEEEEEEvNT_6ParamsE)
        /*014c*/ 	.word	0x00000000


	//----- nvinfo : EIATTR_REGCOUNT
	.align		4
.L_66:
        /*0150*/ 	.byte	0x04, 0x2f
        /*0152*/ 	.short	(.L_68 - .L_67)
	.align		4
.L_67:
        /*0154*/ 	.word	index@(_ZN7cutlass13device_kernelIN5flash19enable_sm80_to_sm89INS1_16FlashAttnFwdSm80INS1_25CollectiveMainloopFwdSm80ILi8ELi1ELb1EN4cute5tupleIJNS5_1CILi128EEENS7_ILi48EEENS7_ILi256EEEEEELi256ENS_6half_tEfNS_4arch4Sm80ELb0ELb1ELb0ELb0ELb0ELb0ELb1ELb1EEENS1_21CollectiveEpilogueFwdINS6_IJS8_SA_S9_EEENS6_IJNS7_ILi1EEESI_SI_EEESC_SE_Li256ELb0ELb1ELb1ELb0EEENS1_19SingleTileSchedulerILb0ELb1ELb1ELi128EEEEEEEEEvNT_6ParamsE)
        /*0158*/ 	.word	0x00000004


	//----- nvinfo : EIATTR_FRAME_SIZE
	.align		4
.L_68:
        /*015c*/ 	.byte	0x04, 0x11
        /*015e*/ 	.short	(.L_70 - .L_69)
	.align		4
.L_69:
        /*0160*/ 	.word	index@(_ZN7cutlass13device_kernelIN5flash19enable_sm80_to_sm89INS1_16FlashAttnFwdSm80INS1_25CollectiveMainloopFwdSm80ILi8ELi1ELb1EN4cute5tupleIJNS5_1CILi128EEENS7_ILi48EEENS7_ILi256EEEEEELi256ENS_6half_tEfNS_4arch4Sm80ELb0ELb1ELb0ELb0ELb0ELb0ELb1ELb1EEENS1_21CollectiveEpilogueFwdINS6_IJS8_SA_S9_EEENS6_IJNS7_ILi1EEESI_SI_EEESC_SE_Li256ELb0ELb1ELb1ELb0EEENS1_19SingleTileSchedulerILb0ELb1ELb1ELi128EEEEEEEEEvNT_6ParamsE)
        /*0164*/ 	.word	0x00000000


	//----- nvinfo : EIATTR_REGCOUNT
	.align		4
.L_70:
        /*0168*/ 	.byte	0x04, 0x2f
        /*016a*/ 	.short	(.L_72 - .L_71)
	.align		4
.L_71:
        /*016c*/ 	.word	index@(_ZN7cutlass13device_kernelIN5flash19enable_sm80_to_sm89INS1_16FlashAttnFwdSm80INS1_25CollectiveMainloopFwdSm80ILi8ELi1ELb0EN4cute5tupleIJNS5_1CILi128EEENS7_ILi32EEENS7_ILi256EEEEEELi256ENS_6half_tEfNS_4arch4Sm80ELb0ELb0ELb0ELb1ELb0ELb1ELb1ELb1EEENS1_21CollectiveEpilogueFwdINS6_IJS8_SA_S9_EEENS6_IJNS7_ILi1EEESI_SI_EEESC_SE_Li256ELb1ELb1ELb1ELb0EEENS1_36VarlenDynamicPersistentTileSchedulerILi128ELi32ELi256ELi256ELb1ELb1ELb0ELb0ELb1ELb1EEEEEEEEEvNT_6ParamsE)
        /*0170*/ 	.word	0x00000004


	//----- nvinfo : EIATTR_FRAME_SIZE
	.align		4
.L_72:
        /*0174*/ 	.byte	0x04, 0x11
        /*0176*/ 	.short	(.L_74 - .L_73)
	.align		4
.L_73:
        /*0178*/ 	.word	index@(_ZN7cutlass13device_kernelIN5flash19enable_sm80_to_sm89INS1_16FlashAttnFwdSm80INS1_25CollectiveMainloopFwdSm80ILi8ELi1ELb0EN4cute5tupleIJNS5_1CILi128EEENS7_ILi32EEENS7_ILi256EEEEEELi256ENS_6half_tEfNS_4arch4Sm80ELb0ELb0ELb0ELb1ELb0ELb1ELb1ELb1EEENS1_21CollectiveEpilogueFwdINS6_IJS8_SA_S9_EEENS6_IJNS7_ILi1EEESI_SI_EEESC_SE_Li256ELb1ELb1ELb1ELb0EEENS1_36VarlenDynamicPersistentTileSchedulerILi128ELi32ELi256ELi256ELb1ELb1ELb0ELb0ELb1ELb1EEEEEEEEEvNT_6ParamsE)
        /*017c*/ 	.word	0x00000000


	//----- nvinfo : EIATTR_REGCOUNT
	.align		4
.L_74:
        /*0180*/ 	.byte	0x04, 0x2f
        /*0182*/ 	.short	(.L_76 - .L_75)
	.align		4
.L_75:
        /*0184*/ 	.word	index@(_ZN7cutlass13device_kernelIN5flash19enable_sm80_to_sm89INS1_16FlashAttnFwdSm80INS1_25CollectiveMainloopFwdSm80ILi8ELi1ELb1EN4cute5tupleIJNS5_1CILi128EEENS7_ILi48EEENS7_ILi256EEEEEELi256ENS_6half_tEfNS_4arch4Sm80ELb0ELb0ELb0ELb1ELb0ELb0ELb1ELb1EEENS1_21CollectiveEpilogueFwdINS6_IJS8_SA_S9_EEENS6_IJNS7_ILi1EEESI_SI_EEESC_SE_Li256ELb1ELb1ELb1ELb0EEENS1_36VarlenDynamicPersistentTileSchedulerILi128ELi48ELi256ELi256ELb1ELb1ELb0ELb0ELb1ELb1EEEEEEEEEvNT_6ParamsE)
        /*0188*/ 	.word	0x00000004


	//----- nvinfo : EIATTR_FRAME_SIZE
	.align		4
.L_76:
        /*018c*/ 	.byte	0x04, 0x11
        /*018e*/ 	.short	(.L_78 - .L_77)
	.align		4
.L_77:
        /*0190*/ 	.word	index@(_ZN7cutlass13device_kernelIN5flash19enable_sm80_to_sm89INS1_16FlashAttnFwdSm80INS1_25CollectiveMainloopFwdSm80ILi8ELi1ELb1EN4cute5tupleIJNS5_1CILi128EEENS7_ILi48EEENS7_ILi256EEEEEELi256ENS_6half_tEfNS_4arch4Sm80ELb0ELb0ELb0ELb1ELb0ELb0ELb1ELb1EEENS1_21CollectiveEpilogueFwdINS6_IJS8_SA_S9_EEENS6_IJNS7_ILi1EEESI_SI_EEESC_SE_Li256ELb1ELb1ELb1ELb0EEENS1_36VarlenDynamicPersistentTileSchedulerILi128ELi48ELi256ELi256ELb1ELb1ELb0ELb0ELb1ELb1EEEEEEEEEvNT_6ParamsE)
        /*0194*/ 	.word	0x00000000


	//----- nvinfo : EIATTR_REGCOUNT
	.align		4
.L_78:
        /*0198*/ 	.byte	0x04, 0x2f
        /*019a*/ 	.short	(.L_80 - .L_79)
	.align		4
.L_79:
        /*019c*/ 	.word	index@(_ZN7cutlass13device_kernelIN5flash19enable_sm80_to_sm89INS1_16FlashAttnFwdSm80INS1_25CollectiveMainloopFwdSm80ILi8ELi1ELb1EN4cute5tupleIJNS5_1CILi128EEENS7_ILi64EEENS7_ILi256EEEEEELi256ENS_6half_tEfNS_4arch4Sm80ELb0ELb0ELb0ELb0ELb0ELb0ELb1ELb1EEENS1_21CollectiveEpilogueFwdINS6_IJS8_SA_S9_EEENS6_IJNS7_ILi1EEESI_SI_EEESC_SE_Li256ELb0ELb1ELb1ELb0EEENS1_19SingleTileSchedulerILb0ELb1ELb1ELi128EEEEEEEEEvNT_6ParamsE)
        /*01a0*/ 	.word	0x00000004


	//----- nvinfo : EIATTR_FRAME_SIZE
	.align		4
.L_80:
        /*01a4*/ 	.byte	0x04, 0x11
        /*01a6*/ 	.short	(.L_82 - .L_81)
	.align		4
.L_81:
        /*01a8*/ 	.word	index@(_ZN7cutlass13device_kernelIN5flash19enable_sm80_to_sm89INS1_16FlashAttnFwdSm80INS1_25CollectiveMainloopFwdSm80ILi8ELi1ELb1EN4cute5tupleIJNS5_1CILi128EEENS7_ILi64EEENS7_ILi256EEEEEELi256ENS_6half_tEfNS_4arch4Sm80ELb0ELb0ELb0ELb0ELb0ELb0ELb1ELb1EEENS1_21CollectiveEpilogueFwdINS6_IJS8_SA_S9_EEENS6_IJNS7_ILi1EEESI_SI_EEESC_SE_Li256ELb0ELb1ELb1ELb0EEENS1_19SingleTileSchedulerILb0ELb1ELb1ELi128EEEEEEEEEvNT_6ParamsE)
        /*01ac*/ 	.word	0x00000000


	//----- nvinfo : EIATTR_REGCOUNT
	.align		4
.L_82:
        /*01b0*/ 	.byte	0x04, 0x2f
        /*01b2*/ 	.short	(.L_84 - .L_83)
	.align		4
.L_83:
        /*01b4*/ 	.word	index@(_ZN7cutlass13device_kernelIN5flash19enable_sm80_to_sm89INS1_16FlashAttnFwdSm80INS1_25CollectiveMainloopFwdSm80ILi8ELi1ELb0EN4cute5tupleIJNS5_1CILi128EEENS7_ILi48EEENS7_ILi256EEEEEELi256ENS_6half_tEfNS_4arch4Sm80ELb1ELb0ELb1ELb1ELb0ELb1ELb1ELb1EEENS1_21CollectiveEpilogueFwdINS6_IJS8_SA_S9_EEENS6_IJNS7_ILi1EEESI_SI_EEESC_SE_Li256ELb1ELb1ELb1ELb0EEENS1_36VarlenDynamicPersistentTileSchedulerILi128ELi48ELi256ELi256ELb1ELb1ELb0ELb1ELb1ELb1EEEEEEEEEvNT_6ParamsE)
        /*01b8*/ 	.word	0x00000004


	//----- nvinfo : EIATTR_FRAME_SIZE
	.align		4
.L_84:
        /*01bc*/ 	.byte	0x04, 0x11
        /*01be*/ 	.short	(.L_86 - .L_85)
	.align		4
.L_85:
        /*01c0*/ 	.word	index@(_ZN7cutlass13device_kernelIN5flash19enable_sm80_to_sm89INS1_16FlashAttnFwdSm80INS1_25CollectiveMainloopFwdSm80ILi8ELi1ELb0EN4cute5tupleIJNS5_1CILi128EEENS7_ILi48EEENS7_ILi256EEEEEELi256ENS_6half_tEfNS_4arch4Sm80ELb1ELb0ELb1ELb1ELb0ELb1ELb1ELb1EEENS1_21CollectiveEpilogueFwdINS6_IJS8_SA_S9_EEENS6_IJNS7_ILi1EEESI_SI_EEESC_SE_Li256ELb1ELb1ELb1ELb0EEENS1_36VarlenDynamicPersistentTileSchedulerILi128ELi48ELi256ELi256ELb1ELb1ELb0ELb1ELb1ELb1EEEEEEEEEvNT_6ParamsE)
        /*01c4*/ 	.word	0x00000000


	//----- nvinfo : EIATTR_REGCOUNT
	.align		4
.L_86:
        /*01c8*/ 	.byte	0x04, 0x2f
        /*01ca*/ 	.short	(.L_88 - .L_87)
	.align		4
.L_87:
        /*01cc*/ 	.word	index@(_ZN7cutlass13device_kernelIN5flash19enable_sm80_to_sm89INS1_16FlashAttnFwdSm80INS1_25CollectiveMainloopFwdSm80ILi8ELi1ELb0EN4cute5tupleIJNS5_1CILi128EEENS7_ILi64EEENS7_ILi256EEEEEELi256ENS_6half_tEfNS_4arch4Sm80ELb1ELb0ELb1ELb1ELb0ELb0ELb1ELb1EEENS1_21CollectiveEpilogueFwdINS6_IJS8_SA_S9_EEENS6_IJNS7_ILi1EEESI_SI_EEESC_SE_Li256ELb1ELb1ELb1ELb0EEENS1_36VarlenDynamicPersistentTileSchedulerILi128ELi64ELi256ELi256ELb1ELb1ELb0ELb1ELb1ELb1EEEEEEEEEvNT_6ParamsE)
        /*01d0*/ 	.word	0x00000004


	//----- nvinfo : EIATTR_FRAME_SIZE
	.align		4
.L_88:
        /*01d4*/ 	.byte	0x04, 0x11
        /*01d6*/ 	.short	(.L_90 - .L_89)
	.align		4
.L_89:
        /*01d8*/ 	.word	index@(_ZN7cutlass13device_kernelIN5flash19enable_sm80_to_sm89INS1_16FlashAttnFwdSm80INS1_25CollectiveMainloopFwdSm80ILi8ELi1ELb0EN4cute5tupleIJNS5_1CILi128EEENS7_ILi64EEENS7_ILi256EEEEEELi256ENS_6half_tEfNS_4arch4Sm80ELb1ELb0ELb1ELb1ELb0ELb0ELb1ELb1EEENS1_21CollectiveEpilogueFwdINS6_IJS8_SA_S9_EEENS6_IJNS7_ILi1EEESI_SI_EEESC_SE_Li256ELb1ELb1ELb1ELb0EEENS1_36VarlenDynamicPersistentTileSchedulerILi128ELi64ELi256ELi256ELb1ELb1ELb0ELb1ELb1ELb1EEEEEEEEEvNT_6ParamsE)
        /*01dc*/ 	.word	0x00000000


	//----- nvinfo : EIATTR_REGCOUNT
	.align		4
.L_90:
        /*01e0*/ 	.byte	0x04, 0x2f
        /*01e2*/ 	.short	(.L_92 - .L_91)
	.align		4
.L_91:
        /*01e4*/ 	.word	index@(_ZN7cutlass13device_kernelIN5flash19enable_sm80_to_sm89INS1_16FlashAttnFwdSm80INS1_25CollectiveMainloopFwdSm80ILi8ELi1ELb0EN4cute5tupleIJNS5_1CILi128EEENS7_ILi96EEENS7_ILi256EEEEEELi256ENS_6half_tEfNS_4arch4Sm80ELb1ELb0ELb1ELb0ELb0ELb0ELb1ELb1EEENS1_21CollectiveEpilogueFwdINS6_IJS8_SA_S9_EEENS6_IJNS7_ILi1EEESI_SI_EEESC_SE_Li256ELb0ELb1ELb1ELb0EEENS1_30DynamicPersistentTileSchedulerILi256ELi256ELb1ELb1ELb0EEEEEEEEEvNT_6ParamsE)
        /*01e8*/ 	.word	0x00000004


	//----- nvinfo : EIATTR_FRAME_SIZE
	.align		4
.L_92:
        /*01ec*/ 	.byte	0x04, 0x11
        /*01ee*/ 	.short	(.L_94 - .L_93)
	.align		4
.L_93:
        /*01f0*/ 	.word	index@(_ZN7cutlass13device_kernelIN5flash19enable_sm80_to_sm89INS1_16FlashAttnFwdSm80INS1_25CollectiveMainloopFwdSm80ILi8ELi1ELb0EN4cute5tupleIJNS5_1CILi128EEENS7_ILi96EEENS7_ILi256EEEEEELi256ENS_6half_tEfNS_4arch4Sm80ELb1ELb0ELb1ELb0ELb0ELb0ELb1ELb1EEENS1_21CollectiveEpilogueFwdINS6_IJS8_SA_S9_EEENS6_IJNS7_ILi1EEESI_SI_EEESC_SE_Li256ELb0ELb1ELb1ELb0EEENS1_30DynamicPersistentTileSchedulerILi256ELi256ELb1ELb1ELb0EEEEEEEEEvNT_6ParamsE)
        /*01f4*/ 	.word	0x00000000


	//----- nvinfo : EIATTR_REGCOUNT
	.align		4
.L_94:
        /*01f8*/ 	.byte	0x04, 0x2f
        /*01fa*/ 	.short	(.L_96 - .L_95)
	.align		4
.L_95:
        /*01fc*/ 	.word	index@(_ZN7cutlass13device_kernelIN5flash19enable_sm80_to_sm89INS1_16FlashAttnFwdSm80INS1_25CollectiveMainloopFwdSm80ILi8ELi1ELb0EN4cute5tupleIJNS5_1CILi128EEENS7_ILi48EEENS7_ILi256EEEEEELi256ENS_6half_tEfNS_4arch4Sm80ELb0ELb1ELb1ELb1ELb0ELb1ELb1ELb1EEENS1_21CollectiveEpilogueFwdINS6_IJS8_SA_S9_EEENS6_IJNS7_ILi1EEESI_SI_EEESC_SE_Li256ELb1ELb1ELb1ELb0EEENS1_36VarlenDynamicPersistentTileSchedulerILi128ELi48ELi256ELi256ELb1ELb1ELb0ELb1ELb0ELb1EEEEEEEEEvNT_6ParamsE)
        /*0200*/ 	.word	0x00000004


	//----- nvinfo : EIATTR_FRAME_SIZE
	.align		4
.L_96:
        /*0204*/ 	.byte	0x04, 0x11
        /*0206*/ 	.short	(.L_98 - .L_97)
	.align		4
.L_97:
        /*0208*/ 	.word	index@(_ZN7cutlass13device_kernelIN5flash19enable_sm80_to_sm89INS1_16FlashAttnFwdSm80INS1_25CollectiveMainloopFwdSm80ILi8ELi1ELb0EN4cute5tupleIJNS5_1CILi128EEENS7_ILi48EEENS7_ILi256EEEEEELi256ENS_6half_tEfNS_4arch4Sm80ELb0ELb1ELb1ELb1ELb0ELb1ELb1ELb1EEENS1_21CollectiveEpilogueFwdINS6_IJS8_SA_S9_EEENS6_IJNS7_ILi1EEESI_SI_EEESC_SE_Li256ELb1ELb1ELb1ELb0EEENS1_36VarlenDynamicPersistentTileSchedulerILi128ELi48ELi256ELi256ELb1ELb1ELb0ELb1ELb0ELb1EEEEEEEEEvNT_6ParamsE)
        /*020c*/ 	.word	0x00000000


	//----- nvinfo : EIATTR_REGCOUNT
	.align		4
.L_98:
        /*0210*/ 	.byte	0x04, 0x2f
        /*0212*/ 	.short	(.L_100 - .L_99)
	.align		4
.L_99:
        /*0214*/ 	.word	index@(_ZN7cutlass13device_kernelIN5flash19enable_sm80_to_sm89INS1_16FlashAttnFwdSm80INS1_25CollectiveMainloopFwdSm80ILi8ELi1ELb0EN4cute5tupleIJNS5_1CILi128EEENS7_ILi64EEENS7_ILi256EEEEEELi256ENS_6half_tEfNS_4arch4Sm80ELb0ELb1ELb1ELb1ELb0ELb0ELb1ELb1EEENS1_21CollectiveEpilogueFwdINS6_IJS8_SA_S9_EEENS6_IJNS7_ILi1EEESI_SI_EEESC_SE_Li256ELb1ELb1ELb1ELb0EEENS1_36VarlenDynamicPersistentTileSchedulerILi128ELi64ELi256ELi256ELb1ELb1ELb0ELb1ELb0ELb1EEEEEEEEEvNT_6ParamsE)
        /*0218*/ 	.word	0x00000004


	//----- nvinfo : EIATTR_FRAME_SIZE
	.align		4
.L_100:
        /*021c*/ 	.byte	0x04, 0x11
        /*021e*/ 	.short	(.L_102 - .L_101)
	.align		4
.L_101:
        /*0220*/ 	.word	index@(_ZN7cutlass13device_kernelIN5flash19enable_sm80_to_sm89INS1_16FlashAttnFwdSm80INS1_25CollectiveMainloopFwdSm80ILi8ELi1ELb0EN4cute5tupleIJNS5_1CILi128EEENS7_ILi64EEENS7_ILi256EEEEEELi256ENS_6half_tEfNS_4arch4Sm80ELb0ELb1ELb1ELb1ELb0ELb0ELb1ELb1EEENS1_21CollectiveEpilogueFwdINS6_IJS8_SA_S9_EEENS6_IJNS7_ILi1EEESI_SI_EEESC_SE_Li256ELb1ELb1ELb1ELb0EEENS1_36VarlenDynamicPersistentTileSchedulerILi128ELi64ELi256ELi256ELb1ELb1ELb0ELb1ELb0ELb1EEEEEEEEEvNT_6ParamsE)
        /*0224*/ 	.word	0x00000000


	//----- nvinfo : EIATTR_REGCOUNT
	.align		4
.L_102:
        /*0228*/ 	.byte	0x04, 0x2f
        /*022a*/ 	.short	(.L_104 - .L_103)
	.align		4
.L_103:
        /*022c*/ 	.word	index@(_ZN7cutlass13device_kernelIN5flash19enable_sm80_to_sm89INS1_16FlashAttnFwdSm80INS1_25CollectiveMainloopFwdSm80ILi8ELi1ELb0EN4cute5tupleIJNS5_1CILi128EEENS7_ILi64EEENS7_ILi256EEEEEELi256ENS_6half_tEfNS_4arch4Sm80ELb0ELb1ELb1ELb0ELb0ELb0ELb1ELb1EEENS1_21CollectiveEpilogueFwdINS6_IJS8_SA_S9_EEENS6_IJNS7_ILi1EEESI_SI_EEESC_SE_Li256ELb0ELb1ELb1ELb0EEENS1_19SingleTileSchedulerILb0ELb1ELb1ELi128EEEEEEEEEvNT_6ParamsE)
        /*0230*/ 	.word	0x00000004


	//----- nvinfo : EIATTR_FRAME_SIZE
	.align		4
.L_104:
        /*0234*/ 	.byte	0x04, 0x11
        /*0236*/ 	.short	(.L_106 - .L_105)
	.align		4
.L_105:
        /*0238*/ 	.word	index@(_ZN7cutlass13device_kernelIN5flash19enable_sm80_to_sm89INS1_16FlashAttnFwdSm80INS1_25CollectiveMainloopFwdSm80ILi8ELi1ELb0EN4cute5tupleIJNS5_1CILi128EEENS7_ILi64EEENS7_ILi256EEEEEELi256ENS_6half_tEfNS_4arch4Sm80ELb0ELb1ELb1ELb0ELb0ELb0ELb1ELb1EEENS1_21CollectiveEpilogueFwdINS6_IJS8_SA_S9_EEENS6_IJNS7_ILi1EEESI_SI_EEESC_SE_Li256ELb0ELb1ELb1ELb0EEENS1_19SingleTileSchedulerILb0ELb1ELb1ELi128EEEEEEEEEvNT_6ParamsE)
        /*023c*/ 	.word	0x00000000


	//----- nvinfo : EIATTR_REGCOUNT
	.align		4
.L_106:
        /*0240*/ 	.byte	0x04, 0x2f
        /*0242*/ 	.short	(.L_108 - .L_107)
	.align		4
.L_107:
        /*0244*/ 	.word	index@(_ZN7cutlass13device_kernelIN5flash19enable_sm80_to_sm89INS1_16FlashAttnFwdSm80INS1_25CollectiveMainloopFwdSm80ILi8ELi1ELb0EN4cute5tupleIJNS5_1CILi128EEENS7_ILi48EEENS7_ILi256EEEEEELi256ENS_6half_tEfNS_4arch4Sm80ELb0ELb0ELb1ELb1ELb0ELb1ELb1ELb1EEENS1_21CollectiveEpilogueFwdINS6_IJS8_SA_S9_EEENS6_IJNS7_ILi1EEESI_SI_EEESC_SE_Li256ELb1ELb1ELb1ELb0EEENS1_36VarlenDynamicPersistentTileSchedulerILi128ELi48ELi256ELi256ELb1ELb1ELb0ELb0ELb1ELb1EEEEEEEEEvNT_6ParamsE)
        /*0248*/ 	.word	0x00000004


	//----- nvinfo : EIATTR_FRAME_SIZE
	.align		4
.L_108:
        /*024c*/ 	.byte	0x04, 0x11
        /*024e*/ 	.short	(.L_110 - .L_109)
	.align		4
.L_109:
        /*0250*/ 	.word	index@(_ZN7cutlass13device_kernelIN5flash19enable_sm80_to_sm89INS1_16FlashAttnFwdSm80INS1_25CollectiveMainloopFwdSm80ILi8ELi1ELb0EN4cute5tupleIJNS5_1CILi128EEENS7_ILi48EEENS7_ILi256EEEEEELi256ENS_6half_tEfNS_4arch4Sm80ELb0ELb0ELb1ELb1ELb0ELb1ELb1ELb1EEENS1_21CollectiveEpilogueFwdINS6_IJS8_SA_S9_EEENS6_IJNS7_ILi1EEESI_SI_EEESC_SE_Li256ELb1ELb1ELb1ELb0EEENS1_36VarlenDynamicPersistentTileSchedulerILi128ELi48ELi256ELi256ELb1ELb1ELb0ELb0ELb1ELb1EEEEEEEEEvNT_6ParamsE)
        /*0254*/ 	.word	0x00000000


	//----- nvinfo : EIATTR_REGCOUNT
	.align		4
.L_110:
        /*0258*/ 	.byte	0x04, 0x2f
        /*025a*/ 	.short	(.L_112 - .L_111)
	.align		4
.L_111:
        /*025c*/ 	.word	index@(_ZN7cutlass13device_kernelIN5flash19enable_sm80_to_sm89INS1_16FlashAttnFwdSm80INS1_25CollectiveMainloopFwdSm80ILi8ELi1ELb0EN4cute5tupleIJNS5_1CILi128EEENS7_ILi64EEENS7_ILi256EEEEEELi256ENS_6half_tEfNS_4arch4Sm80ELb0ELb0ELb1ELb1ELb0ELb0ELb1ELb1EEENS1_21CollectiveEpilogueFwdINS6_IJS8_SA_S9_EEENS6_IJNS7_ILi1EEESI_SI_EEESC_SE_Li256ELb1ELb1ELb1ELb0EEENS1_36VarlenDynamicPersistentTileSchedulerILi128ELi64ELi256ELi256ELb1ELb1ELb0ELb0ELb1ELb1EEEEEEEEEvNT_6ParamsE)
        /*0260*/ 	.word	0x00000004


	//----- nvinfo : EIATTR_FRAME_SIZE
	.align		4
.L_112:
        /*0264*/ 	.byte	0x04, 0x11
        /*0266*/ 	.short	(.L_114 - .L_113)
	.align		4
.L_113:
        /*0268*/ 	.word	index@(_ZN7cutlass13device_kernelIN5flash19enable_sm80_to_sm89INS1_16FlashAttnFwdSm80INS1_25CollectiveMainloopFwdSm80ILi8ELi1ELb0EN4cute5tupleIJNS5_1CILi128EEENS7_ILi64EEENS7_ILi256EEEEEELi256ENS_6half_tEfNS_4arch4Sm80ELb0ELb0ELb1ELb1ELb0ELb0ELb1ELb1EEENS1_21CollectiveEpilogueFwdINS6_IJS8_SA_S9_EEENS6_IJNS7_ILi1EEESI_SI_EEESC_SE_Li256ELb1ELb1ELb1ELb0EEENS1_36VarlenDynamicPersistentTileSchedulerILi128ELi64ELi256ELi256ELb1ELb1ELb0ELb0ELb1ELb1EEEEEEEEEvNT_6ParamsE)
        /*026c*/ 	.word	0x00000000


	//----- nvinfo : EIATTR_REGCOUNT
	.align		4
.L_114:
        /*0270*/ 	.byte	0x04, 0x2f
        /*0272*/ 	.short	(.L_116 - .L_115)
	.align		4
.L_115:
        /*0274*/ 	.word	index@(_ZN7cutlass13device_kernelIN5flash19enable_sm80_to_sm89INS1_16FlashAttnFwdSm80INS1_25CollectiveMainloopFwdSm80ILi8ELi1ELb0EN4cute5tupleIJNS5_1CILi128EEENS7_ILi96EEENS7_ILi256EEEEEELi256ENS_6half_tEfNS_4arch4Sm80ELb0ELb0ELb1ELb0ELb0ELb0ELb1ELb1EEENS1_21CollectiveEpilogueFwdINS6_IJS8_SA_S9_EEENS6_IJNS7_ILi1EEESI_SI_EEESC_SE_Li256ELb0ELb1ELb1ELb0EEENS1_19SingleTileSchedulerILb0ELb1ELb1ELi128EEEEEEEEEvNT_6ParamsE)
        /*0278*/ 	.word	0x00000004


	//----- nvinfo : EIATTR_FRAME_SIZE
	.align		4
.L_116:
        /*027c*/ 	.byte	0x04, 0x11
        /*027e*/ 	.short	(.L_118 - .L_117)
	.align		4
.L_117:
        /*0280*/ 	.word	index@(_ZN7cutlass13device_kernelIN5flash19enable_sm80_to_sm89INS1_16FlashAttnFwdSm80INS1_25CollectiveMainloopFwdSm80ILi8ELi1ELb0EN4cute5tupleIJNS5_1CILi128EEENS7_ILi96EEENS7_ILi256EEEEEELi256ENS_6half_tEfNS_4arch4Sm80ELb0ELb0ELb1ELb0ELb0ELb0ELb1ELb1EEENS1_21CollectiveEpilogueFwdINS6_IJS8_SA_S9_EEENS6_IJNS7_ILi1EEESI_SI_EEESC_SE_Li256ELb0ELb1ELb1ELb0EEENS1_19SingleTileSchedulerILb0ELb1ELb1ELi128EEEEEEEEEvNT_6ParamsE)
        /*0284*/ 	.word	0x00000000


	//----- nvinfo : EIATTR_REGCOUNT
	.align		4
.L_118:
        /*0288*/ 	.byte	0x04, 0x2f
        /*028a*/ 	.short	(.L_120 - .L_119)
	.align		4
.L_119:
        /*028c*/ 	.word	index@(_ZN7cutlass13device_kernelIN5flash19enable_sm80_to_sm89INS1_16FlashAttnFwdSm80INS1_25CollectiveMainloopFwdSm80ILi8ELi1ELb0EN4cute5tupleIJNS5_1CILi128EEENS7_ILi32EEENS7_ILi256EEEEEELi256ENS_6half_tEfNS_4arch4Sm80ELb1ELb0ELb1ELb1ELb0ELb1ELb1ELb1EEENS1_21CollectiveEpilogueFwdINS6_IJS8_SA_S9_EEENS6_IJNS7_ILi1EEESI_SI_EEESC_SE_Li256ELb1ELb1ELb1ELb0EEENS1_36VarlenDynamicPersistentTileSchedulerILi128ELi32ELi256ELi256ELb1ELb1ELb0ELb1ELb1ELb1EEEEEEEEEvNT_6ParamsE)
        /*0290*/ 	.word	0x00000004


	//----- nvinfo : EIATTR_FRAME_SIZE
	.align		4
.L_120:
        /*0294*/ 	.byte	0x04, 0x11
        /*0296*/ 	.short	(.L_122 - .L_121)
	.align		4
.L_121:
        /*0298*/ 	.word	index@(_ZN7cutlass13device_kernelIN5flash19enable_sm80_to_sm89INS1_16FlashAttnFwdSm80INS1_25CollectiveMainloopFwdSm80ILi8ELi1ELb0EN4cute5tupleIJNS5_1CILi128EEENS7_ILi32EEENS7_ILi256EEEEEELi256ENS_6half_tEfNS_4arch4Sm80ELb1ELb0ELb1ELb1ELb0ELb1ELb1ELb1EEENS1_21CollectiveEpilogueFwdINS6_IJS8_SA_S9_EEENS6_IJNS7_ILi1EEESI_SI_EEESC_SE_Li256ELb1ELb1ELb1ELb0EEENS1_36VarlenDynamicPersistentTileSchedulerILi128ELi32ELi256ELi256ELb1ELb1ELb0ELb1ELb1ELb1EEEEEEEEEvNT_6ParamsE)
        /*029c*/ 	.word	0x00000000


	//----- nvinfo : EIATTR_REGCOUNT
	.align		4
.L_122:
        /*02a0*/ 	.byte	0x04, 0x2f
        /*02a2*/ 	.short	(.L_124 - .L_123)
	.align		4
.L_123:
        /*02a4*/ 	.word	index@(_ZN7cutlass13device_kernelIN5flash19enable_sm80_to_sm89INS1_16FlashAttnFwdSm80INS1_25CollectiveMainloopFwdSm80ILi8ELi1ELb1EN4cute5tupleIJNS5_1CILi128EEENS7_ILi48EEENS7_ILi256EEEEEELi256ENS_6half_tEfNS_4arch4Sm80ELb1ELb0ELb1ELb1ELb0ELb0ELb1ELb1EEENS1_21CollectiveEpilogueFwdINS6_IJS8_SA_S9_EEENS6_IJNS7_ILi1EEESI_SI_EEESC_SE_Li256ELb1ELb1ELb1ELb0EEENS1_36VarlenDynamicPersistentTileSchedulerILi128ELi48ELi256ELi256ELb1ELb1ELb0ELb1ELb1ELb1EEEEEEEEEvNT_6ParamsE)
        /*02a8*/ 	.word	0x00000004


	//----- nvinfo : EIATTR_FRAME_SIZE
	.align		4
.L_124:
        /*02ac*/ 	.byte	0x04, 0x11
        /*02ae*/ 	.short	(.L_126 - .L_125)
	.align		4
.L_125:
        /*02b0*/ 	.word	index@(_ZN7cutlass13device_kernelIN5flash19enable_sm80_to_sm89INS1_16FlashAttnFwdSm80INS1_25CollectiveMainloopFwdSm80ILi8ELi1ELb1EN4cute5tupleIJNS5_1CILi128EEENS7_ILi48EEENS7_ILi256EEEEEELi256ENS_6half_tEfNS_4arch4Sm80ELb1ELb0ELb1ELb1ELb0ELb0ELb1ELb1EEENS1_21CollectiveEpilogueFwdINS6_IJS8_SA_S9_EEENS6_IJNS7_ILi1EEESI_SI_EEESC_SE_Li256ELb1ELb1ELb1ELb0EEENS1_36VarlenDynamicPersistentTileSchedulerILi128ELi48ELi256ELi256ELb1ELb1ELb0ELb1ELb1ELb1EEEEEEEEEvNT_6ParamsE)
        /*02b4*/ 	.word	0x00000000


	//----- nvinfo : EIATTR_REGCOUNT
	.align		4
.L_126:
        /*02b8*/ 	.byte	0x04, 0x2f
        /*02ba*/ 	.short	(.L_128 - .L_127)
	.align		4
.L_127:
        /*02bc*/ 	.word	index@(_ZN7cutlass13device_kernelIN5flash19enable_sm80_to_sm89INS1_16FlashAttnFwdSm80INS1_25CollectiveMainloopFwdSm80ILi8ELi1ELb1EN4cute5tupleIJNS5_1CILi128EEENS7_ILi64EEENS7_ILi256EEEEEELi256ENS_6half_tEfNS_4arch4Sm80ELb1ELb0ELb1ELb0ELb0ELb0ELb1ELb1EEENS1_21CollectiveEpilogueFwdINS6_IJS8_SA_S9_EEENS6_IJNS7_ILi1EEESI_SI_EEESC_SE_Li256ELb0ELb1ELb1ELb0EEENS1_30DynamicPersistentTileSchedulerILi256ELi256ELb1ELb1ELb0EEEEEEEEEvNT_6ParamsE)
        /*02c0*/ 	.word	0x00000004


	//----- nvinfo : EIATTR_FRAME_SIZE
	.align		4
.L_128:
        /*02c4*/ 	.byte	0x04, 0x11
        /*02c6*/ 	.short	(.L_130 - .L_129)
	.align		4
.L_129:
        /*02c8*/ 	.word	index@(_ZN7cutlass13device_kernelIN5flash19enable_sm80_to_sm89INS1_16FlashAttnFwdSm80INS1_25CollectiveMainloopFwdSm80ILi8ELi1ELb1EN4cute5tupleIJNS5_1CILi128EEENS7_ILi64EEENS7_ILi256EEEEEELi256ENS_6half_tEfNS_4arch4Sm80ELb1ELb0ELb1ELb0ELb0ELb0ELb1ELb1EEENS1_21CollectiveEpilogueFwdINS6_IJS8_SA_S9_EEENS6_IJNS7_ILi1EEESI_SI_EEESC_SE_Li256ELb0ELb1ELb1ELb0EEENS1_30DynamicPersistentTileSchedulerILi256ELi256ELb1ELb1ELb0EEEEEEEEEvNT_6ParamsE)
        /*02cc*/ 	.word	0x00000000


	//----- nvinfo : EIATTR_REGCOUNT
	.align		4
.L_130:
        /*02d0*/ 	.byte	0x04, 0x2f
        /*02d2*/ 	.short	(.L_132 - .L_131)
	.align		4
.L_131:
        /*02d4*/ 	.word	index@(_ZN7cutlass13device_kernelIN5flash19enable_sm80_to_sm89INS1_16FlashAttnFwdSm80INS1_25CollectiveMainloopFwdSm80ILi8ELi1ELb0EN4cute5tupleIJNS5_1CILi128EEENS7_ILi32EEENS7_ILi256EEEEEELi256ENS_6half_tEfNS_4arch4Sm80ELb0ELb1ELb1ELb1ELb0ELb1ELb1ELb1EEENS1_21CollectiveEpilogueFwdINS6_IJS8_SA_S9_EEENS6_IJNS7_ILi1EEESI_SI_EEESC_SE_Li256ELb1ELb1ELb1ELb0EEENS1_36VarlenDynamicPersistentTileSchedulerILi128ELi32ELi256ELi256ELb1ELb1ELb0ELb1ELb0ELb1EEEEEEEEEvNT_6ParamsE)
        /*02d8*/ 	.word	0x00000004


	//----- nvinfo : EIATTR_FRAME_SIZE
	.align		4
.L_132:
        /*02dc*/ 	.byte	0x04, 0x11
        /*02de*/ 	.short	(.L_134 - .L_133)
	.align		4
.L_133:
        /*02e0*/ 	.word	index@(_ZN7cutlass13device_kernelIN5flash19enable_sm80_to_sm89INS1_16FlashAttnFwdSm80INS1_25CollectiveMainloopFwdSm80ILi8ELi1ELb0EN4cute5tupleIJNS5_1CILi128EEENS7_ILi32EEENS7_ILi256EEEEEELi256ENS_6half_tEfNS_4arch4Sm80ELb0ELb1ELb1ELb1ELb0ELb1ELb1ELb1EEENS1_21CollectiveEpilogueFwdINS6_IJS8_SA_S9_EEENS6_IJNS7_ILi1EEESI_SI_EEESC_SE_Li256ELb1ELb1ELb1ELb0EEENS1_36VarlenDynamicPersistentTileSchedulerILi128ELi32ELi256ELi256ELb1ELb1ELb0ELb1ELb0ELb1EEEEEEEEEvNT_6ParamsE)
        /*02e4*/ 	.word	0x00000000


	//----- nvinfo : EIATTR_REGCOUNT
	.align		4
.L_134:
        /*02e8*/ 	.byte	0x04, 0x2f
        /*02ea*/ 	.short	(.L_136 - .L_135)
	.align		4
.L_135:
        /*02ec*/ 	.word	index@(_ZN7cutlass13device_kernelIN5flash19enable_sm80_to_sm89INS1_16FlashAttnFwdSm80INS1_25CollectiveMainloopFwdSm80ILi8ELi1ELb1EN4cute5tupleIJNS5_1CILi128EEENS7_ILi48EEENS7_ILi256EEEEEELi256ENS_6half_tEfNS_4arch4Sm80ELb0ELb1ELb1ELb1ELb0ELb0ELb1ELb1EEENS1_21CollectiveEpilogueFwdINS6_IJS8_SA_S9_EEENS6_IJNS7_ILi1EEESI_SI_EEESC_SE_Li256ELb1ELb1ELb1ELb0EEENS1_36VarlenDynamicPersistentTileSchedulerILi128ELi48ELi256ELi256ELb1ELb1ELb0ELb1ELb0ELb1EEEEEEEEEvNT_6ParamsE)
        /*02f0*/ 	.word	0x00000004


	//----- nvinfo : EIATTR_FRAME_SIZE
	.align		4
.L_136:
        /*02f4*/ 	.byte	0x04, 0x11
        /*02f6*/ 	.short	(.L_138 - .L_137)
	.align		4
.L_137:
        /*02f8*/ 	.word	index@(_ZN7cutlass13device_kernelIN5flash19enable_sm80_to_sm89INS1_16FlashAttnFwdSm80INS1_25CollectiveMainloopFwdSm80ILi8ELi1ELb1EN4cute5tupleIJNS5_1CILi128EEENS7_ILi48EEENS7_ILi256EEEEEELi256ENS_6half_tEfNS_4arch4Sm80ELb0ELb1ELb1ELb1ELb0ELb0ELb1ELb1EEENS1_21CollectiveEpilogueFwdINS6_IJS8_SA_S9_EEENS6_IJNS7_ILi1EEESI_SI_EEESC_SE_Li256ELb1ELb1ELb1ELb0EEENS1_36VarlenDynamicPersistentTileSchedulerILi128ELi48ELi256ELi256ELb1ELb1ELb0ELb1ELb0ELb1EEEEEEEEEvNT_6ParamsE)
        /*02fc*/ 	.word	0x00000000


	//----- nvinfo : EIATTR_REGCOUNT
	.align		4
.L_138:
        /*0300*/ 	.byte	0x04, 0x2f
        /*0302*/ 	.short	(.L_140 - .L_139)
	.align		4
.L_139:
        /*0304*/ 	.word	index@(_ZN7cutlass13device_kernelIN5flash19enable_sm80_to_sm89INS1_16FlashAttnFwdSm80INS1_25CollectiveMainloopFwdSm80ILi8ELi1ELb1EN4cute5tupleIJNS5_1CILi128EEENS7_ILi48EEENS7_ILi256EEEEEELi256ENS_6half_tEfNS_4arch4Sm80ELb0ELb1ELb1ELb0ELb0ELb0ELb1ELb1EEENS1_21CollectiveEpilogueFwdINS6_IJS8_SA_S9_EEENS6_IJNS7_ILi1EEESI_SI_EEESC_SE_Li256ELb0ELb1ELb1ELb0EEENS1_19SingleTileSchedulerILb0ELb1ELb1ELi128EEEEEEEEEvNT_6ParamsE)
        /*0308*/ 	.word	0x00000004


	//----- nvinfo : EIATTR_FRAME_SIZE
	.align		4
.L_140:
        /*030c*/ 	.byte	0x04, 0x11
        /*030e*/ 	.short	(.L_142 - .L_141)
	.align		4
.L_141:
        /*0310*/ 	.word	index@(_ZN7cutlass13device_kernelIN5flash19enable_sm80_to_sm89INS1_16FlashAttnFwdSm80INS1_25CollectiveMainloopFwdSm80ILi8ELi1ELb1EN4cute5tupleIJNS5_1CILi128EEENS7_ILi48EEENS7_ILi256EEEEEELi256ENS_6half_tEfNS_4arch4Sm80ELb0ELb1ELb1ELb0ELb0ELb0ELb1ELb1EEENS1_21CollectiveEpilogueFwdINS6_IJS8_SA_S9_EEENS6_IJNS7_ILi1EEESI_SI_EEESC_SE_Li256ELb0ELb1ELb1ELb0EEENS1_19SingleTileSchedulerILb0ELb1ELb1ELi128EEEEEEEEEvNT_6ParamsE)
        /*0314*/ 	.word	0x00000000


	//----- nvinfo : EIATTR_REGCOUNT
	.align		4
.L_142:
        /*0318*/ 	.byte	0x04, 0x2f
        /*031a*/ 	.short	(.L_144 - .L_143)
	.align		4
.L_143:
        /*031c*/ 	.word	index@(_ZN7cutlass13device_kernelIN5flash19enable_sm80_to_sm89INS1_16FlashAttnFwdSm80INS1_25CollectiveMainloopFwdSm80ILi8ELi1ELb0EN4cute5tupleIJNS5_1CILi128EEENS7_ILi32EEENS7_ILi256EEEEEELi256ENS_6half_tEfNS_4arch4Sm80ELb0ELb0ELb1ELb1ELb0ELb1ELb1ELb1EEENS1_21CollectiveEpilogueFwdINS6_IJS8_SA_S9_EEENS6_IJNS7_ILi1EEESI_SI_EEESC_SE_Li256ELb1ELb1ELb1ELb0EEENS1_36VarlenDynamicPersistentTileSchedulerILi128ELi32ELi256ELi256ELb1ELb1ELb0ELb0ELb1ELb1EEEEEEEEEvNT_6ParamsE)
        /*0320*/ 	.word	0x00000004


	//----- nvinfo : EIATTR_FRAME_SIZE
	.align		4
.L_144:
        /*0324*/ 	.byte	0x04, 0x11
        /*0326*/ 	.short	(.L_146 - .L_145)
	.align		4
.L_145:
        /*0328*/ 	.word	index@(_ZN7cutlass13device_kernelIN5flash19enable_sm80_to_sm89INS1_16FlashAttnFwdSm80INS1_25CollectiveMainloopFwdSm80ILi8ELi1ELb0EN4cute5tupleIJNS5_1CILi128EEENS7_ILi32EEENS7_ILi256EEEEEELi256ENS_6half_tEfNS_4arch4Sm80ELb0ELb0ELb1ELb1ELb0ELb1ELb1ELb1EEENS1_21CollectiveEpilogueFwdINS6_IJS8_SA_S9_EEENS6_IJNS7_ILi1EEESI_SI_EEESC_SE_Li256ELb1ELb1ELb1ELb0EEENS1_36VarlenDynamicPersistentTileSchedulerILi128ELi32ELi256ELi256ELb1ELb1ELb0ELb0ELb1ELb1EEEEEEEEEvNT_6ParamsE)
        /*032c*/ 	.word	0x00000000


	//----- nvinfo : EIATTR_REGCOUNT
	.align		4
.L_146:
        /*0330*/ 	.byte	0x04, 0x2f
        /*0332*/ 	.short	(.L_148 - .L_147)
	.align		4
.L_147:
        /*0334*/ 	.word	index@(_ZN7cutlass13device_kernelIN5flash19enable_sm80_to_sm89INS1_16FlashAttnFwdSm80INS1_25CollectiveMainloopFwdSm80ILi8ELi1ELb1EN4cute5tupleIJNS5_1CILi128EEENS7_ILi48EEENS7_ILi256EEEEEELi256ENS_6half_tEfNS_4arch4Sm80ELb0ELb0ELb1ELb1ELb0ELb0ELb1ELb1EEENS1_21CollectiveEpilogueFwdINS6_IJS8_SA_S9_EEENS6_IJNS7_ILi1EEESI_SI_EEESC_SE_Li256ELb1ELb1ELb1ELb0EEENS1_36VarlenDynamicPersistentTileSchedulerILi128ELi48ELi256ELi256ELb1ELb1ELb0ELb0ELb1ELb1EEEEEEEEEvNT_6ParamsE)
        /*0338*/ 	.word	0x00000004


	//----- nvinfo : EIATTR_FRAME_SIZE
	.align		4
.L_148:
        /*033c*/ 	.byte	0x04, 0x11
        /*033e*/ 	.short	(.L_150 - .L_149)
	.align		4
.L_149:
        /*0340*/ 	.word	index@(_ZN7cutlass13device_kernelIN5flash19enable_sm80_to_sm89INS1_16FlashAttnFwdSm80INS1_25CollectiveMainloopFwdSm80ILi8ELi1ELb1EN4cute5tupleIJNS5_1CILi128EEENS7_ILi48EEENS7_ILi256EEEEEELi256ENS_6half_tEfNS_4arch4Sm80ELb0ELb0ELb1ELb1ELb0ELb0ELb1ELb1EEENS1_21CollectiveEpilogueFwdINS6_IJS8_SA_S9_EEENS6_IJNS7_ILi1EEESI_SI_EEESC_SE_Li256ELb1ELb1ELb1ELb0EEENS1_36VarlenDynamicPersistentTileSchedulerILi128ELi48ELi256ELi256ELb1ELb1ELb0ELb0ELb1ELb1EEEEEEEEEvNT_6ParamsE)
        /*0344*/ 	.word	0x00000000


	//----- nvinfo : EIATTR_REGCOUNT
	.align		4
.L_150:
        /*0348*/ 	.byte	0x04, 0x2f
        /*034a*/ 	.short	(.L_152 - .L_151)
	.align		4
.L_151:
        /*034c*/ 	.word	index@(_ZN7cutlass13device_kernelIN5flash19enable_sm80_to_sm89INS1_16FlashAttnFwdSm80INS1_25CollectiveMainloopFwdSm80ILi8ELi1ELb1EN4cute5tupleIJNS5_1CILi128EEENS7_ILi64EEENS7_ILi256EEEEEELi256ENS_6half_tEfNS_4arch4Sm80ELb0ELb0ELb1ELb0ELb0ELb0ELb1ELb1EEENS1_21CollectiveEpilogueFwdINS6_IJS8_SA_S9_EEENS6_IJNS7_ILi1EEESI_SI_EEESC_SE_Li256ELb0ELb1ELb1ELb0EEENS1_19SingleTileSchedulerILb0ELb1ELb1ELi128EEEEEEEEEvNT_6ParamsE)
        /*0350*/ 	.word	0x00000004


	//----- nvinfo : EIATTR_FRAME_SIZE
	.align		4
.L_152:
        /*0354*/ 	.byte	0x04, 0x11
        /*0356*/ 	.short	(.L_154 - .L_153)
	.align		4
.L_153:
        /*0358*/ 	.word	index@(_ZN7cutlass13device_kernelIN5flash19enable_sm80_to_sm89INS1_16FlashAttnFwdSm80INS1_25CollectiveMainloopFwdSm80ILi8ELi1ELb1EN4cute5tupleIJNS5_1CILi128EEENS7_ILi64EEENS7_ILi256EEEEEELi256ENS_6half_tEfNS_4arch4Sm80ELb0ELb0ELb1ELb0ELb0ELb0ELb1ELb1EEENS1_21CollectiveEpilogueFwdINS6_IJS8_SA_S9_EEENS6_IJNS7_ILi1EEESI_SI_EEESC_SE_Li256ELb0ELb1ELb1ELb0EEENS1_19SingleTileSchedulerILb0ELb1ELb1ELi128EEEEEEEEEvNT_6ParamsE)
        /*035c*/ 	.word	0x00000000


	//----- nvinfo : EIATTR_MIN_STACK_SIZE
	.align		4
.L_154:
        /*0360*/ 	.byte	0x04, 0x12
        /*0362*/ 	.short	(.L_156 - .L_155)
	.align		4
.L_155:
        /*0364*/ 	.word	index@(_ZN7cutlass13device_kernelIN5flash19enable_sm80_to_sm89INS1_16FlashAttnFwdSm80INS1_25CollectiveMainloopFwdSm80ILi8ELi1ELb1EN4cute5tupleIJNS5_1CILi128EEENS7_ILi64EEENS7_ILi256EEEEEELi256ENS_6half_tEfNS_4arch4Sm80ELb0ELb0ELb1ELb0ELb0ELb0ELb1ELb1EEENS1_21CollectiveEpilogueFwdINS6_IJS8_SA_S9_EEENS6_IJNS7_ILi1EEESI_SI_EEESC_SE_Li256ELb0ELb1ELb1ELb0EEENS1_19SingleTileSchedulerILb0ELb1ELb1ELi128EEEEEEEEEvNT_6ParamsE)
        /*0368*/ 	.word	0x00000000


	//----- nvinfo : EIATTR_MIN_STACK_SIZE
	.align		4
.L_156:
        /*036c*/ 	.byte	0x04, 0x12
        /*036e*/ 	.short	(.L_158 - .L_157)
	.align		4
.L_157:
        /*0370*/ 	.word	index@(_ZN7cutlass13device_kernelIN5flash19enable_sm80_to_sm89INS1_16FlashAttnFwdSm80INS1_25CollectiveMainloopFwdSm80ILi8ELi1ELb1EN4cute5tupleIJNS5_1CILi128EEENS7_ILi48EEENS7_ILi256EEEEEELi256ENS_6half_tEfNS_4arch4Sm80ELb0ELb0ELb1ELb1ELb0ELb0ELb1ELb1EEENS1_21CollectiveEpilogueFwdINS6_IJS8_SA_S9_EEENS6_IJNS7_ILi1EEESI_SI_EEESC_SE_Li256ELb1ELb1ELb1ELb0EEENS1_36VarlenDynamicPersistentTileSchedulerILi128ELi48ELi256ELi256ELb1ELb1ELb0ELb0ELb1ELb1EEEEEEEEEvNT_6ParamsE)
        /*0374*/ 	.word	0x00000000


	//----- nvinfo : EIATTR_MIN_STACK_SIZE
	.align		4
.L_158:
        /*0378*/ 	.byte	0x04, 0x12
        /*037a*/ 	.short	(.L_160 - .L_159)
	.align		4
.L_159:
        /*037c*/ 	.word	index@(_ZN7cutlass13device_kernelIN5flash19enable_sm80_to_sm89INS1_16FlashAttnFwdSm80INS1_25CollectiveMainloopFwdSm80ILi8ELi1ELb0EN4cute5tupleIJNS5_1CILi128EEENS7_ILi32EEENS7_ILi256EEEEEELi256ENS_6half_tEfNS_4arch4Sm80ELb0ELb0ELb1ELb1ELb0ELb1ELb1ELb1EEENS1_21CollectiveEpilogueFwdINS6_IJS8_SA_S9_EEENS6_IJNS7_ILi1EEESI_SI_EEESC_SE_Li256ELb1ELb1ELb1ELb0EEENS1_36VarlenDynamicPersistentTileSchedulerILi128ELi32ELi256ELi256ELb1ELb1ELb0ELb0ELb1ELb1EEEEEEEEEvNT_6ParamsE)
        /*0380*/ 	.word	0x00000000


	//----- nvinfo : EIATTR_MIN_STACK_SIZE
	.align		4
.L_160:
        /*0384*/ 	.byte	0x04, 0x12
        /*0386*/ 	.short	(.L_162 - .L_161)
	.align		4
.L_161:
        /*0388*/ 	.word	index@(_ZN7cutlass13device_kernelIN5flash19enable_sm80_to_sm89INS1_16FlashAttnFwdSm80INS1_25CollectiveMainloopFwdSm80ILi8ELi1ELb1EN4cute5tupleIJNS5_1CILi128EEENS7_ILi48EEENS7_ILi256EEEEEELi256ENS_6half_tEfNS_4arch4Sm80ELb0ELb1ELb1ELb0ELb0ELb0ELb1ELb1EEENS1_21CollectiveEpilogueFwdINS6_IJS8_SA_S9_EEENS6_IJNS7_ILi1EEESI_SI_EEESC_SE_Li256ELb0ELb1ELb1ELb0EEENS1_19SingleTileSchedulerILb0ELb1ELb1ELi128EEEEEEEEEvNT_6ParamsE)
        /*038c*/ 	.word	0x00000000


	//----- nvinfo : EIATTR_MIN_STACK_SIZE
	.align		4
.L_162:
        /*0390*/ 	.byte	0x04, 0x12
        /*0392*/ 	.short	(.L_164 - .L_163)
	.align		4
.L_163:
        /*0394*/ 	.word	index@(_ZN7cutlass13device_kernelIN5flash19enable_sm80_to_sm89INS1_16FlashAttnFwdSm80INS1_25CollectiveMainloopFwdSm80ILi8ELi1ELb1EN4cute5tupleIJNS5_1CILi128EEENS7_ILi48EEENS7_ILi256EEEEEELi256ENS_6half_tEfNS_4arch4Sm80ELb0ELb1ELb1ELb1ELb0ELb0ELb1ELb1EEENS1_21CollectiveEpilogueFwdINS6_IJS8_SA_S9_EEENS6_IJNS7_ILi1EEESI_SI_EEESC_SE_Li256ELb1ELb1ELb1ELb0EEENS1_36VarlenDynamicPersistentTileSchedulerILi128ELi48ELi256ELi256ELb1ELb1ELb0ELb1ELb0ELb1EEEEEEEEEvNT_6ParamsE)
        /*0398*/ 	.word	0x00000000


	//----- nvinfo : EIATTR_MIN_STACK_SIZE
	.align		4
.L_164:
        /*039c*/ 	.byte	0x04, 0x12
        /*039e*/ 	.short	(.L_166 - .L_165)
	.align		4
.L_165:
        /*03a0*/ 	.word	index@(_ZN7cutlass13device_kernelIN5flash19enable_sm80_to_sm89INS1_16FlashAttnFwdSm80INS1_25CollectiveMainloopFwdSm80ILi8ELi1ELb0EN4cute5tupleIJNS5_1CILi128EEENS7_ILi32EEENS7_ILi256EEEEEELi256ENS_6half_tEfNS_4arch4Sm80ELb0ELb1ELb1ELb1ELb0ELb1ELb1ELb1EEENS1_21CollectiveEpilogueFwdINS6_IJS8_SA_S9_EEENS6_IJNS7_ILi1EEESI_SI_EEESC_SE_Li256ELb1ELb1ELb1ELb0EEENS1_36VarlenDynamicPersistentTileSchedulerILi128ELi32ELi256ELi256ELb1ELb1ELb0ELb1ELb0ELb1EEEEEEEEEvNT_6ParamsE)
        /*03a4*/ 	.word	0x00000000


	//----- nvinfo : EIATTR_MIN_STACK_SIZE
	.align		4
.L_166:
        /*03a8*/ 	.byte	0x04, 0x12
        /*03aa*/ 	.short	(.L_168 - .L_167)
	.align		4
.L_167:
        /*03ac*/ 	.word	index@(_ZN7cutlass13device_kernelIN5flash19enable_sm80_to_sm89INS1_16FlashAttnFwdSm80INS1_25CollectiveMainloopFwdSm80ILi8ELi1ELb1EN4cute5tupleIJNS5_1CILi128EEENS7_ILi64EEENS7_ILi256EEEEEELi256ENS_6half_tEfNS_4arch4Sm80ELb1ELb0ELb1ELb0ELb0ELb0ELb1ELb1EEENS1_21CollectiveEpilogueFwdINS6_IJS8_SA_S9_EEENS6_IJNS7_ILi1EEESI_SI_EEESC_SE_Li256ELb0ELb1ELb1ELb0EEENS1_30DynamicPersistentTileSchedulerILi256ELi256ELb1ELb1ELb0EEEEEEEEEvNT_6ParamsE)
        /*03b0*/ 	.word	0x00000000


	//----- nvinfo : EIATTR_MIN_STACK_SIZE
	.align		4
.L_168:
        /*03b4*/ 	.byte	0x04, 0x12
        /*03b6*/ 	.short	(.L_170 - .L_169)
	.align		4
.L_169:
        /*03b8*/ 	.word	index@(_ZN7cutlass13device_kernelIN5flash19enable_sm80_to_sm89INS1_16FlashAttnFwdSm80INS1_25CollectiveMainloopFwdSm80ILi8ELi1ELb1EN4cute5tupleIJNS5_1CILi128EEENS7_ILi48EEENS7_ILi256EEEEEELi256ENS_6half_tEfNS_4arch4Sm80ELb1ELb0ELb1ELb1ELb0ELb0ELb1ELb1EEENS1_21CollectiveEpilogueFwdINS6_IJS8_SA_S9_EEENS6_IJNS7_ILi1EEESI_SI_EEESC_SE_Li256ELb1ELb1ELb1ELb0EEENS1_36VarlenDynamicPersistentTileSchedulerILi128ELi48ELi256ELi256ELb1ELb1ELb0ELb1ELb1ELb1EEEEEEEEEvNT_6ParamsE)
        /*03bc*/ 	.word	0x00000000


	//----- nvinfo : EIATTR_MIN_STACK_SIZE
	.align		4
.L_170:
        /*03c0*/ 	.byte	0x04, 0x12
        /*03c2*/ 	.short	(.L_172 - .L_171)
	.align		4
.L_171:
        /*03c4*/ 	.word	index@(_ZN7cutlass13device_kernelIN5flash19enable_sm80_to_sm89INS1_16FlashAttnFwdSm80INS1_25CollectiveMainloopFwdSm80ILi8ELi1ELb0EN4cute5tupleIJNS5_1CILi128EEENS7_ILi32EEENS7_ILi256EEEEEELi256ENS_6half_tEfNS_4arch4Sm80ELb1ELb0ELb1ELb1ELb0ELb1ELb1ELb1EEENS1_21CollectiveEpilogueFwdINS6_IJS8_SA_S9_EEENS6_IJNS7_ILi1EEESI_SI_EEESC_SE_Li256ELb1ELb1ELb1ELb0EEENS1_36VarlenDynamicPersistentTileSchedulerILi128ELi32ELi256ELi256ELb1ELb1ELb0ELb1ELb1ELb1EEEEEEEEEvNT_6ParamsE)
        /*03c8*/ 	.word	0x00000000


	//----- nvinfo : EIATTR_MIN_STACK_SIZE
	.align		4
.L_172:
        /*03cc*/ 	.byte	0x04, 0x12
        /*03ce*/ 	.short	(.L_174 - .L_173)
	.align		4
.L_173:
        /*03d0*/ 	.word	index@(_ZN7cutlass13device_kernelIN5flash19enable_sm80_to_sm89INS1_16FlashAttnFwdSm80INS1_25CollectiveMainloopFwdSm80ILi8ELi1ELb0EN4cute5tupleIJNS5_1CILi128EEENS7_ILi96EEENS7_ILi256EEEEEELi256ENS_6half_tEfNS_4arch4Sm80ELb0ELb0ELb1ELb0ELb0ELb0ELb1ELb1EEENS1_21CollectiveEpilogueFwdINS6_IJS8_SA_S9_EEENS6_IJNS7_ILi1EEESI_SI_EEESC_SE_Li256ELb0ELb1ELb1ELb0EEENS1_19SingleTileSchedulerILb0ELb1ELb1ELi128EEEEEEEEEvNT_6ParamsE)
        /*03d4*/ 	.word	0x00000000


	//----- nvinfo : EIATTR_MIN_STACK_SIZE
	.align		4
.L_174:
        /*03d8*/ 	.byte	0x04, 0x12
        /*03da*/ 	.short	(.L_176 - .L_175)
	.align		4
.L_175:
        /*03dc*/ 	.word	index@(_ZN7cutlass13device_kernelIN5flash19enable_sm80_to_sm89INS1_16FlashAttnFwdSm80INS1_25CollectiveMainloopFwdSm80ILi8ELi1ELb0EN4cute5tupleIJNS5_1CILi128EEENS7_ILi64EEENS7_ILi256EEEEEELi256ENS_6half_tEfNS_4arch4Sm80ELb0ELb0ELb1ELb1ELb0ELb0ELb1ELb1EEENS1_21CollectiveEpilogueFwdINS6_IJS8_SA_S9_EEENS6_IJNS7_ILi1EEESI_SI_EEESC_SE_Li256ELb1ELb1ELb1ELb0EEENS1_36VarlenDynamicPersistentTileSchedulerILi128ELi64ELi256ELi256ELb1ELb1ELb0ELb0ELb1ELb1EEEEEEEEEvNT_6ParamsE)
        /*03e0*/ 	.word	0x00000000


	//----- nvinfo : EIATTR_MIN_STACK_SIZE
	.align		4
.L_176:
        /*03e4*/ 	.byte	0x04, 0x12
        /*03e6*/ 	.short	(.L_178 - .L_177)
	.align		4
.L_177:
        /*03e8*/ 	.word	index@(_ZN7cutlass13device_kernelIN5flash19enable_sm80_to_sm89INS1_16FlashAttnFwdSm80INS1_25CollectiveMainloopFwdSm80ILi8ELi1ELb0EN4cute5tupleIJNS5_1CILi128EEENS7_ILi48EEENS7_ILi256EEEEEELi256ENS_6half_tEfNS_4arch4Sm80ELb0ELb0ELb1ELb1ELb0ELb1ELb1ELb1EEENS1_21CollectiveEpilogueFwdINS6_IJS8_SA_S9_EEENS6_IJNS7_ILi1EEESI_SI_EEESC_SE_Li256ELb1ELb1ELb1ELb0EEENS1_36VarlenDynamicPersistentTileSchedulerILi128ELi48ELi256ELi256ELb1ELb1ELb0ELb0ELb1ELb1EEEEEEEEEvNT_6ParamsE)
        /*03ec*/ 	.word	0x00000000


	//----- nvinfo : EIATTR_MIN_STACK_SIZE
	.align		4
.L_178:
        /*03f0*/ 	.byte	0x04, 0x12
        /*03f2*/ 	.short	(.L_180 - .L_179)
	.align		4
.L_179:
        /*03f4*/ 	.word	index@(_ZN7cutlass13device_kernelIN5flash19enable_sm80_to_sm89INS1_16FlashAttnFwdSm80INS1_25CollectiveMainloopFwdSm80ILi8ELi1ELb0EN4cute5tupleIJNS5_1CILi128EEENS7_ILi64EEENS7_ILi256EEEEEELi256ENS_6half_tEfNS_4arch4Sm80ELb0ELb1ELb1ELb0ELb0ELb0ELb1ELb1EEENS1_21CollectiveEpilogueFwdINS6_IJS8_SA_S9_EEENS6_IJNS7_ILi1EEESI_SI_EEESC_SE_Li256ELb0ELb1ELb1ELb0EEENS1_19SingleTileSchedulerILb0ELb1ELb1ELi128EEEEEEEEEvNT_6ParamsE)
        /*03f8*/ 	.word	0x00000000


	//----- nvinfo : EIATTR_MIN_STACK_SIZE
	.align		4
.L_180:
        /*03fc*/ 	.byte	0x04, 0x12
        /*03fe*/ 	.short	(.L_182 - .L_181)
	.align		4
.L_181:
        /*0400*/ 	.word	index@(_ZN7cutlass13device_kernelIN5flash19enable_sm80_to_sm89INS1_16FlashAttnFwdSm80INS1_25CollectiveMainloopFwdSm80ILi8ELi1ELb0EN4cute5tupleIJNS5_1CILi128EEENS7_ILi64EEENS7_ILi256EEEEEELi256ENS_6half_tEfNS_4arch4Sm80ELb0ELb1ELb1ELb1ELb0ELb0ELb1ELb1EEENS1_21CollectiveEpilogueFwdINS6_IJS8_SA_S9_EEENS6_IJNS7_ILi1EEESI_SI_EEESC_SE_Li256ELb1ELb1ELb1ELb0EEENS1_36VarlenDynamicPersistentTileSchedulerILi128ELi64ELi256ELi256ELb1ELb1ELb0ELb1ELb0ELb1EEEEEEEEEvNT_6ParamsE)
        /*0404*/ 	.word	0x00000000


	//----- nvinfo : EIATTR_MIN_STACK_SIZE
	.align		4
.L_182:
        /*0408*/ 	.byte	0x04, 0x12
        /*040a*/ 	.short	(.L_184 - .L_183)
	.align		4
.L_183:
        /*040c*/ 	.word	index@(_ZN7cutlass13device_kernelIN5flash19enable_sm80_to_sm89INS1_16FlashAttnFwdSm80INS1_25CollectiveMainloopFwdSm80ILi8ELi1ELb0EN4cute5tupleIJNS5_1CILi128EEENS7_ILi48EEENS7_ILi256EEEEEELi256ENS_6half_tEfNS_4arch4Sm80ELb0ELb1ELb1ELb1ELb0ELb1ELb1ELb1EEENS1_21CollectiveEpilogueFwdINS6_IJS8_SA_S9_EEENS6_IJNS7_ILi1EEESI_SI_EEESC_SE_Li256ELb1ELb1ELb1ELb0EEENS1_36VarlenDynamicPersistentTileSchedulerILi128ELi48ELi256ELi256ELb1ELb1ELb0ELb1ELb0ELb1EEEEEEEEEvNT_6ParamsE)
        /*0410*/ 	.word	0x00000000


	//----- nvinfo : EIATTR_MIN_STACK_SIZE
	.align		4
.L_184:
        /*0414*/ 	.byte	0x04, 0x12
        /*0416*/ 	.short	(.L_186 - .L_185)
	.align		4
.L_185:
        /*0418*/ 	.word	index@(_ZN7cutlass13device_kernelIN5flash19enable_sm80_to_sm89INS1_16FlashAttnFwdSm80INS1_25CollectiveMainloopFwdSm80ILi8ELi1ELb0EN4cute5tupleIJNS5_1CILi128EEENS7_ILi96EEENS7_ILi256EEEEEELi256ENS_6half_tEfNS_4arch4Sm80ELb1ELb0ELb1ELb0ELb0ELb0ELb1ELb1EEENS1_21CollectiveEpilogueFwdINS6_IJS8_SA_S9_EEENS6_IJNS7_ILi1EEESI_SI_EEESC_SE_Li256ELb0ELb1ELb1ELb0EEENS1_30DynamicPersistentTileSchedulerILi256ELi256ELb1ELb1ELb0EEEEEEEEEvNT_6ParamsE)
        /*041c*/ 	.word	0x00000000


	//----- nvinfo : EIATTR_MIN_STACK_SIZE
	.align		4
.L_186:
        /*0420*/ 	.byte	0x04, 0x12
        /*0422*/ 	.short	(.L_188 - .L_187)
	.align		4
.L_187:
        /*0424*/ 	.word	index@(_ZN7cutlass13device_kernelIN5flash19enable_sm80_to_sm89INS1_16FlashAttnFwdSm80INS1_25CollectiveMainloopFwdSm80ILi8ELi1ELb0EN4cute5tupleIJNS5_1CILi128EEENS7_ILi64EEENS7_ILi256EEEEEELi256ENS_6half_tEfNS_4arch4Sm80ELb1ELb0ELb1ELb1ELb0ELb0ELb1ELb1EEENS1_21CollectiveEpilogueFwdINS6_IJS8_SA_S9_EEENS6_IJNS7_ILi1EEESI_SI_EEESC_SE_Li256ELb1ELb1ELb1ELb0EEENS1_36VarlenDynamicPersistentTileSchedulerILi128ELi64ELi256ELi256ELb1ELb1ELb0ELb1ELb1ELb1EEEEEEEEEvNT_6ParamsE)
        /*0428*/ 	.word	0x00000000


	//----- nvinfo : EIATTR_MIN_STACK_SIZE
	.align		4
.L_188:
        /*042c*/ 	.byte	0x04, 0x12
        /*042e*/ 	.short	(.L_190 - .L_189)
	.align		4
.L_189:
        /*0430*/ 	.word	index@(_ZN7cutlass13device_kernelIN5flash19enable_sm80_to_sm89INS1_16FlashAttnFwdSm80INS1_25CollectiveMainloopFwdSm80ILi8ELi1ELb0EN4cute5tupleIJNS5_1CILi128EEENS7_ILi48EEENS7_ILi256EEEEEELi256ENS_6half_tEfNS_4arch4Sm80ELb1ELb0ELb1ELb1ELb0ELb1ELb1ELb1EEENS1_21CollectiveEpilogueFwdINS6_IJS8_SA_S9_EEENS6_IJNS7_ILi1EEESI_SI_EEESC_SE_Li256ELb1ELb1ELb1ELb0EEENS1_36VarlenDynamicPersistentTileSchedulerILi128ELi48ELi256ELi256ELb1ELb1ELb0ELb1ELb1ELb1EEEEEEEEEvNT_6ParamsE)
        /*0434*/ 	.word	0x00000000


	//----- nvinfo : EIATTR_MIN_STACK_SIZE
	.align		4
.L_190:
        /*0438*/ 	.byte	0x04, 0x12
        /*043a*/ 	.short	(.L_192 - .L_191)
	.align		4
.L_191:
        /*043c*/ 	.word	index@(_ZN7cutlass13device_kernelIN5flash19enable_sm80_to_sm89INS1_16FlashAttnFwdSm80INS1_25CollectiveMainloopFwdSm80ILi8ELi1ELb1EN4cute5tupleIJNS5_1CILi128EEENS7_ILi64EEENS7_ILi256EEEEEELi256ENS_6half_tEfNS_4arch4Sm80ELb0ELb0ELb0ELb0ELb0ELb0ELb1ELb1EEENS1_21CollectiveEpilogueFwdINS6_IJS8_SA_S9_EEENS6_IJNS7_ILi1EEESI_SI_EEESC_SE_Li256ELb0ELb1ELb1ELb0EEENS1_19SingleTileSchedulerILb0ELb1ELb1ELi128EEEEEEEEEvNT_6ParamsE)
        /*0440*/ 	.word	0x00000000


	//----- nvinfo : EIATTR_MIN_STACK_SIZE
	.align		4
.L_192:
        /*0444*/ 	.byte	0x04, 0x12
        /*0446*/ 	.short	(.L_194 - .L_193)
	.align		4
.L_193:
        /*0448*/ 	.word	index@(_ZN7cutlass13device_kernelIN5flash19enable_sm80_to_sm89INS1_16FlashAttnFwdSm80INS1_25CollectiveMainloopFwdSm80ILi8ELi1ELb1EN4cute5tupleIJNS5_1CILi128EEENS7_ILi48EEENS7_ILi256EEEEEELi256ENS_6half_tEfNS_4arch4Sm80ELb0ELb0ELb0ELb1ELb0ELb0ELb1ELb1EEENS1_21CollectiveEpilogueFwdINS6_IJS8_SA_S9_EEENS6_IJNS7_ILi1EEESI_SI_EEESC_SE_Li256ELb1ELb1ELb1ELb0EEENS1_36VarlenDynamicPersistentTileSchedulerILi128ELi48ELi256ELi256ELb1ELb1ELb0ELb0ELb1ELb1EEEEEEEEEvNT_6ParamsE)
        /*044c*/ 	.word	0x00000000


	//----- nvinfo : EIATTR_MIN_STACK_SIZE
	.align		4
.L_194:
        /*0450*/ 	.byte	0x04, 0x12
        /*0452*/ 	.short	(.L_196 - .L_195)
	.align		4
.L_195:
        /*0454*/ 	.word	index@(_ZN7cutlass13device_kernelIN5flash19enable_sm80_to_sm89INS1_16FlashAttnFwdSm80INS1_25CollectiveMainloopFwdSm80ILi8ELi1ELb0EN4cute5tupleIJNS5_1CILi128EEENS7_ILi32EEENS7_ILi256EEEEEELi256ENS_6half_tEfNS_4arch4Sm80ELb0ELb0ELb0ELb1ELb0ELb1ELb1ELb1EEENS1_21CollectiveEpilogueFwdINS6_IJS8_SA_S9_EEENS6_IJNS7_ILi1EEESI_SI_EEESC_SE_Li256ELb1ELb1ELb1ELb0EEENS1_36VarlenDynamicPersistentTileSchedulerILi128ELi32ELi256ELi256ELb1ELb1ELb0ELb0ELb1ELb1EEEEEEEEEvNT_6ParamsE)
        /*0458*/ 	.word	0x00000000


	//----- nvinfo : EIATTR_MIN_STACK_SIZE
	.align		4
.L_196:
        /*045c*/ 	.byte	0x04, 0x12
        /*045e*/ 	.short	(.L_198 - .L_197)
	.align		4
.L_197:
        /*0460*/ 	.word	index@(_ZN7cutlass13device_kernelIN5flash19enable_sm80_to_sm89INS1_16FlashAttnFwdSm80INS1_25CollectiveMainloopFwdSm80ILi8ELi1ELb1EN4cute5tupleIJNS5_1CILi128EEENS7_ILi48EEENS7_ILi256EEEEEELi256ENS_6half_tEfNS_4arch4Sm80ELb0ELb1ELb0ELb0ELb0ELb0ELb1ELb1EEENS1_21CollectiveEpilogueFwdINS6_IJS8_SA_S9_EEENS6_IJNS7_ILi1EEESI_SI_EEESC_SE_Li256ELb0ELb1ELb1ELb0EEENS1_19SingleTileSchedulerILb0ELb1ELb1ELi128EEEEEEEEEvNT_6ParamsE)
        /*0464*/ 	.word	0x00000000


	//----- nvinfo : EIATTR_MIN_STACK_SIZE
	.align		4
.L_198:
        /*0468*/ 	.byte	0x04, 0x12
        /*046a*/ 	.short	(.L_200 - .L_199)
	.align		4
.L_199:
        /*046c*/ 	.word	index@(_ZN7cutlass13device_kernelIN5flash19enable_sm80_to_sm89INS1_16FlashAttnFwdSm80INS1_25CollectiveMainloopFwdSm80ILi8ELi1ELb1EN4cute5tupleIJNS5_1CILi128EEENS7_ILi48EEENS7_ILi256EEEEEELi256ENS_6half_tEfNS_4arch4Sm80ELb0ELb1ELb0ELb1ELb0ELb0ELb1ELb1EEENS1_21CollectiveEpilogueFwdINS6_IJS8_SA_S9_EEENS6_IJNS7_ILi1EEESI_SI_EEESC_SE_Li256ELb1ELb1ELb1ELb0EEENS1_36VarlenDynamicPersistentTileSchedulerILi128ELi48ELi256ELi256ELb1ELb1ELb0ELb1ELb0ELb1EEEEEEEEEvNT_6ParamsE)
        /*0470*/ 	.word	0x00000000


	//----- nvinfo : EIATTR_MIN_STACK_SIZE
	.align		4
.L_200:
        /*0474*/ 	.byte	0x04, 0x12
        /*0476*/ 	.short	(.L_202 - .L_201)
	.align		4
.L_201:
        /*0478*/ 	.word	index@(_ZN7cutlass13device_kernelIN5flash19enable_sm80_to_sm89INS1_16FlashAttnFwdSm80INS1_25CollectiveMainloopFwdSm80ILi8ELi1ELb0EN4cute5tupleIJNS5_1CILi128EEENS7_ILi32EEENS7_ILi256EEEEEELi256ENS_6half_tEfNS_4arch4Sm80ELb0ELb1ELb0ELb1ELb0ELb1ELb1ELb1EEENS1_21CollectiveEpilogueFwdINS6_IJS8_SA_S9_EEENS6_IJNS7_ILi1EEESI_SI_EEESC_SE_Li256ELb1ELb1ELb1ELb0EEENS1_36VarlenDynamicPersistentTileSchedulerILi128ELi32ELi256ELi256ELb1ELb1ELb0ELb1ELb0ELb1EEEEEEEEEvNT_6ParamsE)
        /*047c*/ 	.word	0x00000000


	//----- nvinfo : EIATTR_MIN_STACK_SIZE
	.align		4
.L_202:
        /*0480*/ 	.byte	0x04, 0x12
        /*0482*/ 	.short	(.L_204 - .L_203)
	.align		4
.L_203:
        /*0484*/ 	.word	index@(_ZN7cutlass13device_kernelIN5flash19enable_sm80_to_sm89INS1_16FlashAttnFwdSm80INS1_25CollectiveMainloopFwdSm80ILi8ELi1ELb1EN4cute5tupleIJNS5_1CILi128EEENS7_ILi64EEENS7_ILi256EEEEEELi256ENS_6half_tEfNS_4arch4Sm80ELb1ELb0ELb0ELb0ELb0ELb0ELb1ELb1EEENS1_21CollectiveEpilogueFwdINS6_IJS8_SA_S9_EEENS6_IJNS7_ILi1EEESI_SI_EEESC_SE_Li256ELb0ELb1ELb1ELb0EEENS1_30DynamicPersistentTileSchedulerILi256ELi256ELb1ELb1ELb0EEEEEEEEEvNT_6ParamsE)
        /*0488*/ 	.word	0x00000000


	//----- nvinfo : EIATTR_MIN_STACK_SIZE
	.align		4
.L_204:
        /*048c*/ 	.byte	0x04, 0x12
        /*048e*/ 	.short	(.L_206 - .L_205)
	.align		4
.L_205:
        /*0490*/ 	.word	index@(_ZN7cutlass13device_kernelIN5flash19enable_sm80_to_sm89INS1_16FlashAttnFwdSm80INS1_25CollectiveMainloopFwdSm80ILi8ELi1ELb1EN4cute5tupleIJNS5_1CILi128EEENS7_ILi48EEENS7_ILi256EEEEEELi256ENS_6half_tEfNS_4arch4Sm80ELb1ELb0ELb0ELb1ELb0ELb0ELb1ELb1EEENS1_21CollectiveEpilogueFwdINS6_IJS8_SA_S9_EEENS6_IJNS7_ILi1EEESI_SI_EEESC_SE_Li256ELb1ELb1ELb1ELb0EEENS1_36VarlenDynamicPersistentTileSchedulerILi128ELi48ELi256ELi256ELb1ELb1ELb0ELb1ELb1ELb1EEEEEEEEEvNT_6ParamsE)
        /*0494*/ 	.word	0x00000000


	//----- nvinfo : EIATTR_MIN_STACK_SIZE
	.align		4
.L_206:
        /*0498*/ 	.byte	0x04, 0x12
        /*049a*/ 	.short	(.L_208 - .L_207)
	.align		4
.L_207:
        /*049c*/ 	.word	index@(_ZN7cutlass13device_kernelIN5flash19enable_sm80_to_sm89INS1_16FlashAttnFwdSm80INS1_25CollectiveMainloopFwdSm80ILi8ELi1ELb0EN4cute5tupleIJNS5_1CILi128EEENS7_ILi32EEENS7_ILi256EEEEEELi256ENS_6half_tEfNS_4arch4Sm80ELb1ELb0ELb0ELb1ELb0ELb1ELb1ELb1EEENS1_21CollectiveEpilogueFwdINS6_IJS8_SA_S9_EEENS6_IJNS7_ILi1EEESI_SI_EEESC_SE_Li256ELb1ELb1ELb1ELb0EEENS1_36VarlenDynamicPersistentTileSchedulerILi128ELi32ELi256ELi256ELb1ELb1ELb0ELb1ELb1ELb1EEEEEEEEEvNT_6ParamsE)
        /*04a0*/ 	.word	0x00000000


	//----- nvinfo : EIATTR_MIN_STACK_SIZE
	.align		4
.L_208:
        /*04a4*/ 	.byte	0x04, 0x12
        /*04a6*/ 	.short	(.L_210 - .L_209)
	.align		4
.L_209:
        /*04a8*/ 	.word	index@(_ZN7cutlass13device_kernelIN5flash19enable_sm80_to_sm89INS1_16FlashAttnFwdSm80INS1_25CollectiveMainloopFwdSm80ILi8ELi1ELb0EN4cute5tupleIJNS5_1CILi128EEENS7_ILi96EEENS7_ILi256EEEEEELi256ENS_6half_tEfNS_4arch4Sm80ELb0ELb0ELb0ELb0ELb0ELb0ELb1ELb1EEENS1_21CollectiveEpilogueFwdINS6_IJS8_SA_S9_EEENS6_IJNS7_ILi1EEESI_SI_EEESC_SE_Li256ELb0ELb1ELb1ELb0EEENS1_19SingleTileSchedulerILb0ELb1ELb1ELi128EEEEEEEEEvNT_6ParamsE)
        /*04ac*/ 	.word	0x00000000


	//----- nvinfo : EIATTR_MIN_STACK_SIZE
	.align		4
.L_210:
        /*04b0*/ 	.byte	0x04, 0x12
        /*04b2*/ 	.short	(.L_212 - .L_211)
	.align		4
.L_211:
        /*04b4*/ 	.word	index@(_ZN7cutlass13device_kernelIN5flash19enable_sm80_to_sm89INS1_16FlashAttnFwdSm80INS1_25CollectiveMainloopFwdSm80ILi8ELi1ELb0EN4cute5tupleIJNS5_1CILi128EEENS7_ILi64EEENS7_ILi256EEEEEELi256ENS_6half_tEfNS_4arch4Sm80ELb0ELb0ELb0ELb1ELb0ELb0ELb1ELb1EEENS1_21CollectiveEpilogueFwdINS6_IJS8_SA_S9_EEENS6_IJNS7_ILi1EEESI_SI_EEESC_SE_Li256ELb1ELb1ELb1ELb0EEENS1_36VarlenDynamicPersistentTileSchedulerILi128ELi64ELi256ELi256ELb1ELb1ELb0ELb0ELb1ELb1EEEEEEEEEvNT_6ParamsE)
        /*04b8*/ 	.word	0x00000000


	//----- nvinfo : EIATTR_MIN_STACK_SIZE
	.align		4
.L_212:
        /*04bc*/ 	.byte	0x04, 0x12
        /*04be*/ 	.short	(.L_214 - .L_213)
	.align		4
.L_213:
        /*04c0*/ 	.word	index@(_ZN7cutlass13device_kernelIN5flash19enable_sm80_to_sm89INS1_16FlashAttnFwdSm80INS1_25CollectiveMainloopFwdSm80ILi8ELi1ELb0EN4cute5tupleIJNS5_1CILi128EEENS7_ILi48EEENS7_ILi256EEEEEELi256ENS_6half_tEfNS_4arch4Sm80ELb0ELb0ELb0ELb1ELb0ELb1ELb1ELb1EEENS1_21CollectiveEpilogueFwdINS6_IJS8_SA_S9_EEENS6_IJNS7_ILi1EEESI_SI_EEESC_SE_Li256ELb1ELb1ELb1ELb0EEENS1_36VarlenDynamicPersistentTileSchedulerILi128ELi48ELi256ELi256ELb1ELb1ELb0ELb0ELb1ELb1EEEEEEEEEvNT_6ParamsE)
        /*04c4*/ 	.word	0x00000000


	//----- nvinfo : EIATTR_MIN_STACK_SIZE
	.align		4
.L_214:
        /*04c8*/ 	.byte	0x04, 0x12
        /*04ca*/ 	.short	(.L_216 - .L_215)
	.align		4
.L_215:
        /*04cc*/ 	.word	index@(_ZN7cutlass13device_kernelIN5flash19enable_sm80_to_sm89INS1_16FlashAttnFwdSm80INS1_25CollectiveMainloopFwdSm80ILi8ELi1ELb0EN4cute5tupleIJNS5_1CILi128EEENS7_ILi64EEENS7_ILi256EEEEEELi256ENS_6half_tEfNS_4arch4Sm80ELb0ELb1ELb0ELb0ELb0ELb0ELb1ELb1EEENS1_21CollectiveEpilogueFwdINS6_IJS8_SA_S9_EEENS6_IJNS7_ILi1EEESI_SI_EEESC_SE_Li256ELb0ELb1ELb1ELb0EEENS1_19SingleTileSchedulerILb0ELb1ELb1ELi128EEEEEEEEEvNT_6ParamsE)
        /*04d0*/ 	.word	0x00000000


	//----- nvinfo : EIATTR_MIN_STACK_SIZE
	.align		4
.L_216:
        /*04d4*/ 	.byte	0x04, 0x12
        /*04d6*/ 	.short	(.L_218 - .L_217)
	.align		4
.L_217:
        /*04d8*/ 	.word	index@(_ZN7cutlass13device_kernelIN5flash19enable_sm80_to_sm89INS1_16FlashAttnFwdSm80INS1_25CollectiveMainloopFwdSm80ILi8ELi1ELb0EN4cute5tupleIJNS5_1CILi128EEENS7_ILi64EEENS7_ILi256EEEEEELi256ENS_6half_tEfNS_4arch4Sm80ELb0ELb1ELb0ELb1ELb0ELb0ELb1ELb1EEENS1_21CollectiveEpilogueFwdINS6_IJS8_SA_S9_EEENS6_IJNS7_ILi1EEESI_SI_EEESC_SE_Li256ELb1ELb1ELb1ELb0EEENS1_36VarlenDynamicPersistentTileSchedulerILi128ELi64ELi256ELi256ELb1ELb1ELb0ELb1ELb0ELb1EEEEEEEEEvNT_6ParamsE)
        /*04dc*/ 	.word	0x00000000


	//----- nvinfo : EIATTR_MIN_STACK_SIZE
	.align		4
.L_218:
        /*04e0*/ 	.byte	0x04, 0x12
        /*04e2*/ 	.short	(.L_220 - .L_219)
	.align		4
.L_219:
        /*04e4*/ 	.word	index@(_ZN7cutlass13device_kernelIN5flash19enable_sm80_to_sm89INS1_16FlashAttnFwdSm80INS1_25CollectiveMainloopFwdSm80ILi8ELi1ELb0EN4cute5tupleIJNS5_1CILi128EEENS7_ILi48EEENS7_ILi256EEEEEELi256ENS_6half_tEfNS_4arch4Sm80ELb0ELb1ELb0ELb1ELb0ELb1ELb1ELb1EEENS1_21CollectiveEpilogueFwdINS6_IJS8_SA_S9_EEENS6_IJNS7_ILi1EEESI_SI_EEESC_SE_Li256ELb1ELb1ELb1ELb0EEENS1_36VarlenDynamicPersistentTileSchedulerILi128ELi48ELi256ELi256ELb1ELb1ELb0ELb1ELb0ELb1EEEEEEEEEvNT_6ParamsE)
        /*04e8*/ 	.word	0x00000000


	//----- nvinfo : EIATTR_MIN_STACK_SIZE
	.align		4
.L_220:
        /*04ec*/ 	.byte	0x04, 0x12
        /*04ee*/ 	.short	(.L_222 - .L_221)
	.align		4
.L_221:
        /*04f0*/ 	.word	index@(_ZN7cutlass13device_kernelIN5flash19enable_sm80_to_sm89INS1_16FlashAttnFwdSm80INS1_25CollectiveMainloopFwdSm80ILi8ELi1ELb0EN4cute5tupleIJNS5_1CILi128EEENS7_ILi96EEENS7_ILi256EEEEEELi256ENS_6half_tEfNS_4arch4Sm80ELb1ELb0ELb0ELb0ELb0ELb0ELb1ELb1EEENS1_21CollectiveEpilogueFwdINS6_IJS8_SA_S9_EEENS6_IJNS7_ILi1EEESI_SI_EEESC_SE_Li256ELb0ELb1ELb1ELb0EEENS1_30DynamicPersistentTileSchedulerILi256ELi256ELb1ELb1ELb0EEEEEEEEEvNT_6ParamsE)
        /*04f4*/ 	.word	0x00000000


	//----- nvinfo : EIATTR_MIN_STACK_SIZE
	.align		4
.L_222:
        /*04f8*/ 	.byte	0x04, 0x12
        /*04fa*/ 	.short	(.L_224 - .L_223)
	.align		4
.L_223:
        /*04fc*/ 	.word	index@(_ZN7cutlass13device_kernelIN5flash19enable_sm80_to_sm89INS1_16FlashAttnFwdSm80INS1_25CollectiveMainloopFwdSm80ILi8ELi1ELb0EN4cute5tupleIJNS5_1CILi128EEENS7_ILi64EEENS7_ILi256EEEEEELi256ENS_6half_tEfNS_4arch4Sm80ELb1ELb0ELb0ELb1ELb0ELb0ELb1ELb1EEENS1_21CollectiveEpilogueFwdINS6_IJS8_SA_S9_EEENS6_IJNS7_ILi1EEESI_SI_EEESC_SE_Li256ELb1ELb1ELb1ELb0EEENS1_36VarlenDynamicPersistentTileSchedulerILi128ELi64ELi256ELi256ELb1ELb1ELb0ELb1ELb1ELb1EEEEEEEEEvNT_6ParamsE)
        /*0500*/ 	.word	0x00000000


	//----- nvinfo : EIATTR_MIN_STACK_SIZE
	.align		4
.L_224:
        /*0504*/ 	.byte	0x04, 0x12
        /*0506*/ 	.short	(.L_226 - .L_225)
	.align		4
.L_225:
        /*0508*/ 	.word	index@(_ZN7cutlass13device_kernelIN5flash19enable_sm80_to_sm89INS1_16FlashAttnFwdSm80INS1_25CollectiveMainloopFwdSm80ILi8ELi1ELb0EN4cute5tupleIJNS5_1CILi128EEENS7_ILi48EEENS7_ILi256EEEEEELi256ENS_6half_tEfNS_4arch4Sm80ELb1ELb0ELb0ELb1ELb0ELb1ELb1ELb1EEENS1_21CollectiveEpilogueFwdINS6_IJS8_SA_S9_EEENS6_IJNS7_ILi1EEESI_SI_EEESC_SE_Li256ELb1ELb1ELb1ELb0EEENS1_36VarlenDynamicPersistentTileSchedulerILi128ELi48ELi256ELi256ELb1ELb1ELb0ELb1ELb1ELb1EEEEEEEEEvNT_6ParamsE)
        /*050c*/ 	.word	0x00000000
.L_226:


//--------------------- .nv.compat                --------------------------
	.section	.nv.compat,"",@"SHT_CUDA_COMPAT_INFO"
	.align	4
        /*0000*/ 	.byte	0x02, 0x09, 0x01, 0x00, 0x02, 0x02, 0x01, 0x00, 0x02, 0x05, 0x05, 0x00, 0x03, 0x07, 0x01, 0x01
        /*0010*/ 	.byte	0x02, 0x03, 0x00, 0x00, 0x02, 0x06, 0x01, 0x00, 0x04, 0x0b, 0x08, 0x00, 0x00, 0x00, 0x00, 0x00
        /*0020*/ 	.byte	0x00, 0x00, 0x00, 0x00


//--------------------- .nv.info._ZN7cutlass13device_kernelIN5flash19enable_sm80_to_sm89INS1_16FlashAttnFwdSm80INS1_25CollectiveMainloopFwdSm80ILi8ELi1ELb1EN4cute5tupleIJNS5_1CILi128EEENS7_ILi64EEENS7_ILi256EEEEEELi256ENS_6half_tEfNS_4arch4Sm80ELb0ELb0ELb1ELb0ELb0ELb0ELb1ELb1EEENS1_21CollectiveEpilogueFwdINS6_IJS8_SA_S9_EEENS6_IJNS7_ILi1EEESI_SI_EEESC_SE_Li256ELb0ELb1ELb1ELb0EEENS1_19SingleTileSchedulerILb0ELb1ELb1ELi128EEEEEEEEEvNT_6ParamsE --------------------------
	.section	.nv.info._ZN7cutlass13device_kernelIN5flash19enable_sm80_to_sm89INS1_16FlashAttnFwdSm80INS1_25CollectiveMainloopFwdSm80ILi8ELi1ELb1EN4cute5tupleIJNS5_1CILi128EEENS7_ILi64EEENS7_ILi256EEEEEELi256ENS_6half_tEfNS_4arch4Sm80ELb0ELb0ELb1ELb0ELb0ELb0ELb1ELb1EEENS1_21CollectiveEpilogueFwdINS6_IJS8_SA_S9_EEENS6_IJNS7_ILi1EEESI_SI_EEESC_SE_Li256ELb0ELb1ELb1ELb0EEENS1_19SingleTileSchedulerILb0ELb1ELb1ELi128EEEEEEEEEvNT_6ParamsE,"",@"SHT_CUDA_INFO"
	.sectionflags	@""
	.align	4


	//----- nvinfo : EIATTR_CUDA_API_VERSION
	.align		4
        /*0000*/ 	.byte	0x04, 0x37
        /*0002*/ 	.short	(.L_228 - .L_227)
.L_227:
        /*0004*/ 	.word	0x00000082


	//----- nvinfo : EIATTR_KPARAM_INFO
	.align		4
.L_228:
        /*0008*/ 	.byte	0x04, 0x17
        /*000a*/ 	.short	(.L_230 - .L_229)
.L_229:
        /*000c*/ 	.word	0x00000000
        /*0010*/ 	.short	0x0000
        /*0012*/ 	.short	0x0000
        /*0014*/ 	.byte	0x00, 0xf0, 0x61, 0x10


	//----- nvinfo : EIATTR_SPARSE_MMA_MASK
	.align		4
.L_230:
        /*0018*/ 	.byte	0x03, 0x50
        /*001a*/ 	.short	0x0000


	//----- nvinfo : EIATTR_MAXREG_COUNT
	.align		4
        /*001c*/ 	.byte	0x03, 0x1b
        /*001e*/ 	.short	0x00ff


	//----- nvinfo : EIATTR_MERCURY_ISA_VERSION
	.align		4
        /*0020*/ 	.byte	0x03, 0x5f
        /*0022*/ 	.short	0x0101


	//----- nvinfo : EIATTR_EXIT_INSTR_OFFSETS
	.align		4
        /*0024*/ 	.byte	0x04, 0x1c
        /*0026*/ 	.short	(.L_232 - .L_231)


	//   ....[0]....
.L_231:
        /*0028*/ 	.word	0x00000010


	//----- nvinfo : EIATTR_MAX_THREADS
	.align		4
.L_232:
        /*002c*/ 	.byte	0x04, 0x05
        /*002e*/ 	.short	(.L_234 - .L_233)
.L_233:
        /*0030*/ 	.word	0x00000100
        /*0034*/ 	.word	0x00000001
        /*0038*/ 	.word	0x00000001


	//----- nvinfo : EIATTR_CBANK_PARAM_SIZE
	.align		4
.L_234:
        /*003c*/ 	.byte	0x03, 0x19
        /*003e*/ 	.short	0x0418


	//----- nvinfo : EIATTR_PARAM_CBANK
	.align		4
        /*0040*/ 	.byte	0x04, 0x0a
        /*0042*/ 	.short	(.L_236 - .L_235)
	.align		4
.L_235:
        /*0044*/ 	.word	index@(.nv.constant0._ZN7cutlass13device_kernelIN5flash19enable_sm80_to_sm89INS1_16FlashAttnFwdSm80INS1_25CollectiveMainloopFwdSm80ILi8ELi1ELb1EN4cute5tupleIJNS5_1CILi128EEENS7_ILi64EEENS7_ILi256EEEEEELi256ENS_6half_tEfNS_4arch4Sm80ELb0ELb0ELb1ELb0ELb0ELb0ELb1ELb1EEENS1_21CollectiveEpilogueFwdINS6_IJS8_SA_S9_EEENS6_IJNS7_ILi1EEESI_SI_EEESC_SE_Li256ELb0ELb1ELb1ELb0EEENS1_19SingleTileSchedulerILb0ELb1ELb1ELi128EEEEEEEEEvNT_6ParamsE)
        /*0048*/ 	.short	0x0210
        /*004a*/ 	.short	0x0418


	//----- nvinfo : EIATTR_SW_WAR
	.align		4
.L_236:
        /*004c*/ 	.byte	0x04, 0x36
        /*004e*/ 	.short	(.L_238 - .L_237)
.L_237:
        /*0050*/ 	.word	0x00000008
.L_238:


//--------------------- .nv.info._ZN7cutlass13device_kernelIN5flash19enable_sm80_to_sm89INS1_16FlashAttnFwdSm80INS1_25CollectiveMainloopFwdSm80ILi8ELi1ELb1EN4cute5tupleIJNS5_1CILi128EEENS7_ILi48EEENS7_ILi256EEEEEELi256ENS_6half_tEfNS_4arch4Sm80ELb0ELb0ELb1ELb1ELb0ELb0ELb1ELb1EEENS1_21CollectiveEpilogueFwdINS6_IJS8_SA_S9_EEENS6_IJNS7_ILi1EEESI_SI_EEESC_SE_Li256ELb1ELb1ELb1ELb0EEENS1_36VarlenDynamicPersistentTileSchedulerILi128ELi48ELi256ELi256ELb1ELb1ELb0ELb0ELb1ELb1EEEEEEEEEvNT_6ParamsE --------------------------
	.section	.nv.info._ZN7cutlass13device_kernelIN5flash19enable_sm80_to_sm89INS1_16FlashAttnFwdSm80INS1_25CollectiveMainloopFwdSm80ILi8ELi1ELb1EN4cute5tupleIJNS5_1CILi128EEENS7_ILi48EEENS7_ILi256EEEEEELi256ENS_6half_tEfNS_4arch4Sm80ELb0ELb0ELb1ELb1ELb0ELb0ELb1ELb1EEENS1_21CollectiveEpilogueFwdINS6_IJS8_SA_S9_EEENS6_IJNS7_ILi1EEESI_SI_EEESC_SE_Li256ELb1ELb1ELb1ELb0EEENS1_36VarlenDynamicPersistentTileSchedulerILi128ELi48ELi256ELi256ELb1ELb1ELb0ELb0ELb1ELb1EEEEEEEEEvNT_6ParamsE,"",@"SHT_CUDA_INFO"
	.sectionflags	@""
	.align	4


	//----- nvinfo : EIATTR_CUDA_API_VERSION
	.align		4
        /*0000*/ 	.byte	0x04, 0x37
        /*0002*/ 	.short	(.L_240 - .L_239)
.L_239:
        /*0004*/ 	.word	0x00000082


	//----- nvinfo : EIATTR_KPARAM_INFO
	.align		4
.L_240:
        /*0008*/ 	.byte	0x04, 0x17
        /*000a*/ 	.short	(.L_242 - .L_241)
.L_241:
        /*000c*/ 	.word	0x00000000
        /*0010*/ 	.short	0x0000
        /*0012*/ 	.short	0x0000
        /*0014*/ 	.byte	0x00, 0xf0, 0xe1, 0x10


	//----- nvinfo : EIATTR_SPARSE_MMA_MASK
	.align		4
.L_242:
        /*0018*/ 	.byte	0x03, 0x50
        /*001a*/ 	.short	0x0000


	//----- nvinfo : EIATTR_MAXREG_COUNT
	.align		4
        /*001c*/ 	.byte	0x03, 0x1b
        /*001e*/ 	.short	0x00ff


	//----- nvinfo : EIATTR_MERCURY_ISA_VERSION
	.align		4
        /*0020*/ 	.byte	0x03, 0x5f
        /*0022*/ 	.short	0x0101


	//----- nvinfo : EIATTR_EXIT_INSTR_OFFSETS
	.align		4
        /*0024*/ 	.byte	0x04, 0x1c
        /*0026*/ 	.short	(.L_244 - .L_243)


	//   ....[0]....
.L_243:
        /*0028*/ 	.word	0x00000010


	//----- nvinfo : EIATTR_MAX_THREADS
	.align		4
.L_244:
        /*002c*/ 	.byte	0x04, 0x05
        /*002e*/ 	.short	(.L_246 - .L_245)
.L_245:
        /*0030*/ 	.word	0x00000100
        /*0034*/ 	.word	0x00000001
        /*0038*/ 	.word	0x00000001


	//----- nvinfo : EIATTR_CBANK_PARAM_SIZE
	.align		4
.L_246:
        /*003c*/ 	.byte	0x03, 0x19
        /*003e*/ 	.short	0x0438


	//----- nvinfo : EIATTR_PARAM_CBANK
	.align		4
        /*0040*/ 	.byte	0x04, 0x0a
        /*0042*/ 	.short	(.L_248 - .L_247)
	.align		4
.L_247:
        /*0044*/ 	.word	index@(.nv.constant0._ZN7cutlass13device_kernelIN5flash19enable_sm80_to_sm89INS1_16FlashAttnFwdSm80INS1_25CollectiveMainloopFwdSm80ILi8ELi1ELb1EN4cute5tupleIJNS5_1CILi128EEENS7_ILi48EEENS7_ILi256EEEEEELi256ENS_6half_tEfNS_4arch4Sm80ELb0ELb0ELb1ELb1ELb0ELb0ELb1ELb1EEENS1_21CollectiveEpilogueFwdINS6_IJS8_SA_S9_EEENS6_IJNS7_ILi1EEESI_SI_EEESC_SE_Li256ELb1ELb1ELb1ELb0EEENS1_36VarlenDynamicPersistentTileSchedulerILi128ELi48ELi256ELi256ELb1ELb1ELb0ELb0ELb1ELb1EEEEEEEEEvNT_6ParamsE)
        /*0048*/ 	.short	0x0210
        /*004a*/ 	.short	0x0438


	//----- nvinfo : EIATTR_SW_WAR
	.align		4
.L_248:
        /*004c*/ 	.byte	0x04, 0x36
        /*004e*/ 	.short	(.L_250 - .L_249)
.L_249:
        /*0050*/ 	.word	0x00000008
.L_250:


//--------------------- .nv.info._ZN7cutlass13device_kernelIN5flash19enable_sm80_to_sm89INS1_16FlashAttnFwdSm80INS1_25CollectiveMainloopFwdSm80ILi8ELi1ELb0EN4cute5tupleIJNS5_1CILi128EEENS7_ILi32EEENS7_ILi256EEEEEELi256ENS_6half_tEfNS_4arch4Sm80ELb0ELb0ELb1ELb1ELb0ELb1ELb1ELb1EEENS1_21CollectiveEpilogueFwdINS6_IJS8_SA_S9_EEENS6_IJNS7_ILi1EEESI_SI_EEESC_SE_Li256ELb1ELb1ELb1ELb0EEENS1_36VarlenDynamicPersistentTileSchedulerILi128ELi32ELi256ELi256ELb1ELb1ELb0ELb0ELb1ELb1EEEEEEEEEvNT_6ParamsE --------------------------
	.section	.nv.info._ZN7cutlass13device_kernelIN5flash19enable_sm80_to_sm89INS1_16FlashAttnFwdSm80INS1_25CollectiveMainloopFwdSm80ILi8ELi1ELb0EN4cute5tupleIJNS5_1CILi128EEENS7_ILi32EEENS7_ILi256EEEEEELi256ENS_6half_tEfNS_4arch4Sm80ELb0ELb0ELb1ELb1ELb0ELb1ELb1ELb1EEENS1_21CollectiveEpilogueFwdINS6_IJS8_SA_S9_EEENS6_IJNS7_ILi1EEESI_SI_EEESC_SE_Li256ELb1ELb1ELb1ELb0EEENS1_36VarlenDynamicPersistentTileSchedulerILi128ELi32ELi256ELi256ELb1ELb1ELb0ELb0ELb1ELb1EEEEEEEEEvNT_6ParamsE,"",@"SHT_CUDA_INFO"
	.sectionflags	@""
	.align	4


	//----- nvinfo : EIATTR_CUDA_API_VERSION
	.align		4
        /*0000*/ 	.byte	0x04, 0x37
        /*0002*/ 	.short	(.L_252 - .L_251)
.L_251:
        /*0004*/ 	.word	0x00000082


	//----- nvinfo : EIATTR_KPARAM_INFO
	.align		4
.L_252:
        /*0008*/ 	.byte	0x04, 0x17
        /*000a*/ 	.short	(.L_254 - .L_253)
.L_253:
        /*000c*/ 	.word	0x00000000
        /*0010*/ 	.short	0x0000
        /*0012*/ 	.short	0x0000
        /*0014*/ 	.byte	0x00, 0xf0, 0xe1, 0x10


	//----- nvinfo : EIATTR_SPARSE_MMA_MASK
	.align		4
.L_254:
        /*0018*/ 	.byte	0x03, 0x50
        /*001a*/ 	.short	0x0000


	//----- nvinfo : EIATTR_MAXREG_COUNT
	.align		4
        /*001c*/ 	.byte	0x03, 0x1b
        /*001e*/ 	.short	0x00ff


	//----- nvinfo : EIATTR_MERCURY_ISA_VERSION
	.align		4
        /*0020*/ 	.byte	0x03, 0x5f
        /*0022*/ 	.short	0x0101


	//----- nvinfo : EIATTR_EXIT_INSTR_OFFSETS
	.align		4
        /*0024*/ 	.byte	0x04, 0x1c
        /*0026*/ 	.short	(.L_256 - .L_255)


	//   ....[0]....
.L_255:
        /*0028*/ 	.word	0x00000010


	//----- nvinfo : EIATTR_MAX_THREADS
	.align		4
.L_256:
        /*002c*/ 	.byte	0x04, 0x05
        /*002e*/ 	.short	(.L_258 - .L_257)
.L_257:
        /*0030*/ 	.word	0x00000100
        /*0034*/ 	.word	0x00000001
        /*0038*/ 	.word	0x00000001


	//----- nvinfo : EIATTR_CBANK_PARAM_SIZE
	.align		4
.L_258:
        /*003c*/ 	.byte	0x03, 0x19
        /*003e*/ 	.short	0x0438


	//----- nvinfo : EIATTR_PARAM_CBANK
	.align		4
        /*0040*/ 	.byte	0x04, 0x0a
        /*0042*/ 	.short	(.L_260 - .L_259)
	.align		4
.L_259:
        /*0044*/ 	.word	index@(.nv.constant0._ZN7cutlass13device_kernelIN5flash19enable_sm80_to_sm89INS1_16FlashAttnFwdSm80INS1_25CollectiveMainloopFwdSm80ILi8ELi1ELb0EN4cute5tupleIJNS5_1CILi128EEENS7_ILi32EEENS7_ILi256EEEEEELi256ENS_6half_tEfNS_4arch4Sm80ELb0ELb0ELb1ELb1ELb0ELb1ELb1ELb1EEENS1_21CollectiveEpilogueFwdINS6_IJS8_SA_S9_EEENS6_IJNS7_ILi1EEESI_SI_EEESC_SE_Li256ELb1ELb1ELb1ELb0EEENS1_36VarlenDynamicPersistentTileSchedulerILi128ELi32ELi256ELi256ELb1ELb1ELb0ELb0ELb1ELb1EEEEEEEEEvNT_6ParamsE)
        /*0048*/ 	.short	0x0210
        /*004a*/ 	.short	0x0438


	//----- nvinfo : EIATTR_SW_WAR
	.align		4
.L_260:
        /*004c*/ 	.byte	0x04, 0x36
        /*004e*/ 	.short	(.L_262 - .L_261)
.L_261:
        /*0050*/ 	.word	0x00000008
.L_262:


//--------------------- .nv.info._ZN7cutlass13device_kernelIN5flash19enable_sm80_to_sm89INS1_16FlashAttnFwdSm80INS1_25CollectiveMainloopFwdSm80ILi8ELi1ELb1EN4cute5tupleIJNS5_1CILi128EEENS7_ILi48EEENS7_ILi256EEEEEELi256ENS_6half_tEfNS_4arch4Sm80ELb0ELb1ELb1ELb0ELb0ELb0ELb1ELb1EEENS1_21CollectiveEpilogueFwdINS6_IJS8_SA_S9_EEENS6_IJNS7_ILi1EEESI_SI_EEESC_SE_Li256ELb0ELb1ELb1ELb0EEENS1_19SingleTileSchedulerILb0ELb1ELb1ELi128EEEEEEEEEvNT_6ParamsE --------------------------
	.section	.nv.info._ZN7cutlass13device_kernelIN5flash19enable_sm80_to_sm89INS1_16FlashAttnFwdSm80INS1_25CollectiveMainloopFwdSm80ILi8ELi1ELb1EN4cute5tupleIJNS5_1CILi128EEENS7_ILi48EEENS7_ILi256EEEEEELi256ENS_6half_tEfNS_4arch4Sm80ELb0ELb1ELb1ELb0ELb0ELb0ELb1ELb1EEENS1_21CollectiveEpilogueFwdINS6_IJS8_SA_S9_EEENS6_IJNS7_ILi1EEESI_SI_EEESC_SE_Li256ELb0ELb1ELb1ELb0EEENS1_19SingleTileSchedulerILb0ELb1ELb1ELi128EEEEEEEEEvNT_6ParamsE,"",@"SHT_CUDA_INFO"
	.sectionflags	@""
	.align	4


	//----- nvinfo : EIATTR_CUDA_API_VERSION
	.align		4
        /*0000*/ 	.byte	0x04, 0x37
        /*0002*/ 	.short	(.L_264 - .L_263)
.L_263:
        /*0004*/ 	.word	0x00000082


	//----- nvinfo : EIATTR_KPARAM_INFO
	.align		4
.L_264:
        /*0008*/ 	.byte	0x04, 0x17
        /*000a*/ 	.short	(.L_266 - .L_265)
.L_265:
        /*000c*/ 	.word	0x00000000
        /*0010*/ 	.short	0x0000
        /*0012*/ 	.short	0x0000
        /*0014*/ 	.byte	0x00, 0xf0, 0x61, 0x10


	//----- nvinfo : EIATTR_SPARSE_MMA_MASK
	.align		4
.L_266:
        /*0018*/ 	.byte	0x03, 0x50
        /*001a*/ 	.short	0x0000


	//----- nvinfo : EIATTR_MAXREG_COUNT
	.align		4
        /*001c*/ 	.byte	0x03, 0x1b
        /*001e*/ 	.short	0x00ff


	//----- nvinfo : EIATTR_MERCURY_ISA_VERSION
	.align		4
        /*0020*/ 	.byte	0x03, 0x5f
        /*0022*/ 	.short	0x0101


	//----- nvinfo : EIATTR_EXIT_INSTR_OFFSETS
	.align		4
        /*0024*/ 	.byte	0x04, 0x1c
        /*0026*/ 	.short	(.L_268 - .L_267)


	//   ....[0]....
.L_267:
        /*0028*/ 	.word	0x00000010


	//----- nvinfo : EIATTR_MAX_THREADS
	.align		4
.L_268:
        /*002c*/ 	.byte	0x04, 0x05
        /*002e*/ 	.short	(.L_270 - .L_269)
.L_269:
        /*0030*/ 	.word	0x00000100
        /*0034*/ 	.word	0x00000001
        /*0038*/ 	.word	0x00000001


	//----- nvinfo : EIATTR_CBANK_PARAM_SIZE
	.align		4
.L_270:
        /*003c*/ 	.byte	0x03, 0x19
        /*003e*/ 	.short	0x0418


	//----- nvinfo : EIATTR_PARAM_CBANK
	.align		4
        /*0040*/ 	.byte	0x04, 0x0a
        /*0042*/ 	.short	(.L_272 - .L_271)
	.align		4
.L_271:
        /*0044*/ 	.word	index@(.nv.constant0._ZN7cutlass13device_kernelIN5flash19enable_sm80_to_sm89INS1_16FlashAttnFwdSm80INS1_25CollectiveMainloopFwdSm80ILi8ELi1ELb1EN4cute5tupleIJNS5_1CILi128EEENS7_ILi48EEENS7_ILi256EEEEEELi256ENS_6half_tEfNS_4arch4Sm80ELb0ELb1ELb1ELb0ELb0ELb0ELb1ELb1EEENS1_21CollectiveEpilogueFwdINS6_IJS8_SA_S9_EEENS6_IJNS7_ILi1EEESI_SI_EEESC_SE_Li256ELb0ELb1ELb1ELb0EEENS1_19SingleTileSchedulerILb0ELb1ELb1ELi128EEEEEEEEEvNT_6ParamsE)
        /*0048*/ 	.short	0x0210
        /*004a*/ 	.short	0x0418


	//----- nvinfo : EIATTR_SW_WAR
	.align		4
.L_272:
        /*004c*/ 	.byte	0x04, 0x36
        /*004e*/ 	.short	(.L_274 - .L_273)
.L_273:
        /*0050*/ 	.word	0x00000008
.L_274:


//--------------------- .nv.info._ZN7cutlass13device_kernelIN5flash19enable_sm80_to_sm89INS1_16FlashAttnFwdSm80INS1_25CollectiveMainloopFwdSm80ILi8ELi1ELb1EN4cute5tupleIJNS5_1CILi128EEENS7_ILi48EEENS7_ILi256EEEEEELi256ENS_6half_tEfNS_4arch4Sm80ELb0ELb1ELb1ELb1ELb0ELb0ELb1ELb1EEENS1_21CollectiveEpilogueFwdINS6_IJS8_SA_S9_EEENS6_IJNS7_ILi1EEESI_SI_EEESC_SE_Li256ELb1ELb1ELb1ELb0EEENS1_36VarlenDynamicPersistentTileSchedulerILi128ELi48ELi256ELi256ELb1ELb1ELb0ELb1ELb0ELb1EEEEEEEEEvNT_6ParamsE --------------------------
	.section	.nv.info._ZN7cutlass13device_kernelIN5flash19enable_sm80_to_sm89INS1_16FlashAttnFwdSm80INS1_25CollectiveMainloopFwdSm80ILi8ELi1ELb1EN4cute5tupleIJNS5_1CILi128EEENS7_ILi48EEENS7_ILi256EEEEEELi256ENS_6half_tEfNS_4arch4Sm80ELb0ELb1ELb1ELb1ELb0ELb0ELb1ELb1EEENS1_21CollectiveEpilogueFwdINS6_IJS8_SA_S9_EEENS6_IJNS7_ILi1EEESI_SI_EEESC_SE_Li256ELb1ELb1ELb1ELb0EEENS1_36VarlenDynamicPersistentTileSchedulerILi128ELi48ELi256ELi256ELb1ELb1ELb0ELb1ELb0ELb1EEEEEEEEEvNT_6ParamsE,"",@"SHT_CUDA_INFO"
	.sectionflags	@""
	.align	4


	//----- nvinfo : EIATTR_CUDA_API_VERSION
	.align		4
        /*0000*/ 	.byte	0x04, 0x37
        /*0002*/ 	.short	(.L_276 - .L_275)
.L_275:
        /*0004*/ 	.word	0x00000082


	//----- nvinfo : EIATTR_KPARAM_INFO
	.align		4
.L_276:
        /*0008*/ 	.byte	0x04, 0x17
        /*000a*/ 	.short	(.L_278 - .L_277)
.L_277:
        /*000c*/ 	.word	0x00000000
        /*0010*/ 	.short	0x0000
        /*0012*/ 	.short	0x0000
        /*0014*/ 	.byte	0x00, 0xf0, 0xe1, 0x10


	//----- nvinfo : EIATTR_SPARSE_MMA_MASK
	.align		4
.L_278:
        /*0018*/ 	.byte	0x03, 0x50
        /*001a*/ 	.short	0x0000


	//----- nvinfo : EIATTR_MAXREG_COUNT
	.align		4
        /*001c*/ 	.byte	0x03, 0x1b
        /*001e*/ 	.short	0x00ff


	//----- nvinfo : EIATTR_MERCURY_ISA_VERSION
	.align		4
        /*0020*/ 	.byte	0x03, 0x5f
        /*0022*/ 	.short	0x0101


	//----- nvinfo : EIATTR_EXIT_INSTR_OFFSETS
	.align		4
        /*0024*/ 	.byte	0x04, 0x1c
        /*0026*/ 	.short	(.L_280 - .L_279)


	//   ....[0]....
.L_279:
        /*0028*/ 	.word	0x00000010


	//----- nvinfo : EIATTR_MAX_THREADS
	.align		4
.L_280:
        /*002c*/ 	.byte	0x04, 0x05
        /*002e*/ 	.short	(.L_282 - .L_281)
.L_281:
        /*0030*/ 	.word	0x00000100
        /*0034*/ 	.word	0x00000001
        /*0038*/ 	.word	0x00000001


	//----- nvinfo : EIATTR_CBANK_PARAM_SIZE
	.align		4
.L_282:
        /*003c*/ 	.byte	0x03, 0x19
        /*003e*/ 	.short	0x0438


	//----- nvinfo : EIATTR_PARAM_CBANK
	.align		4
        /*0040*/ 	.byte	0x04, 0x0a
        /*0042*/ 	.short	(.L_284 - .L_283)
	.align		4
.L_283:
        /*0044*/ 	.word	index@(.nv.constant0._ZN7cutlass13device_kernelIN5flash19enable_sm80_to_sm89INS1_16FlashAttnFwdSm80INS1_25CollectiveMainloopFwdSm80ILi8ELi1ELb1EN4cute5tupleIJNS5_1CILi128EEENS7_ILi48EEENS7_ILi256EEEEEELi256ENS_6half_tEfNS_4arch4Sm80ELb0ELb1ELb1ELb1ELb0ELb0ELb1ELb1EEENS1_21CollectiveEpilogueFwdINS6_IJS8_SA_S9_EEENS6_IJNS7_ILi1EEESI_SI_EEESC_SE_Li256ELb1ELb1ELb1ELb0EEENS1_36VarlenDynamicPersistentTileSchedulerILi128ELi48ELi256ELi256ELb1ELb1ELb0ELb1ELb0ELb1EEEEEEEEEvNT_6ParamsE)
        /*0048*/ 	.short	0x0210
        /*004a*/ 	.short	0x0438


	//----- nvinfo : EIATTR_SW_WAR
	.align		4
.L_284:
        /*004c*/ 	.byte	0x04, 0x36
        /*004e*/ 	.short	(.L_286 - .L_285)
.L_285:
        /*0050*/ 	.word	0x00000008
.L_286:


//--------------------- .nv.info._ZN7cutlass13device_kernelIN5flash19enable_sm80_to_sm89INS1_16FlashAttnFwdSm80INS1_25CollectiveMainloopFwdSm80ILi8ELi1ELb0EN4cute5tupleIJNS5_1CILi128EEENS7_ILi32EEENS7_ILi256EEEEEELi256ENS_6half_tEfNS_4arch4Sm80ELb0ELb1ELb1ELb1ELb0ELb1ELb1ELb1EEENS1_21CollectiveEpilogueFwdINS6_IJS8_SA_S9_EEENS6_IJNS7_ILi1EEESI_SI_EEESC_SE_Li256ELb1ELb1ELb1ELb0EEENS1_36VarlenDynamicPersistentTileSchedulerILi128ELi32ELi256ELi256ELb1ELb1ELb0ELb1ELb0ELb1EEEEEEEEEvNT_6ParamsE --------------------------
	.section	.nv.info._ZN7cutlass13device_kernelIN5flash19enable_sm80_to_sm89INS1_16FlashAttnFwdSm80INS1_25CollectiveMainloopFwdSm80ILi8ELi1ELb0EN4cute5tupleIJNS5_1CILi128EEENS7_ILi32EEENS7_ILi256EEEEEELi256ENS_6half_tEfNS_4arch4Sm80ELb0ELb1ELb1ELb1ELb0ELb1ELb1ELb1EEENS1_21CollectiveEpilogueFwdINS6_IJS8_SA_S9_EEENS6_IJNS7_ILi1EEESI_SI_EEESC_SE_Li256ELb1ELb1ELb1ELb0EEENS1_36VarlenDynamicPersistentTileSchedulerILi128ELi32ELi256ELi256ELb1ELb1ELb0ELb1ELb0ELb1EEEEEEEEEvNT_6ParamsE,"",@"SHT_CUDA_INFO"
	.sectionflags	@""
	.align	4


	//----- nvinfo : EIATTR_CUDA_API_VERSION
	.align		4
        /*0000*/ 	.byte	0x04, 0x37
        /*0002*/ 	.short	(.L_288 - .L_287)
.L_287:
        /*0004*/ 	.word	0x00000082


	//----- nvinfo : EIATTR_KPARAM_INFO
	.align		4
.L_288:
        /*0008*/ 	.byte	0x04, 0x17
        /*000a*/ 	.short	(.L_290 - .L_289)
.L_289:
        /*000c*/ 	.word	0x00000000
        /*0010*/ 	.short	0x0000
        /*0012*/ 	.short	0x0000
        /*0014*/ 	.byte	0x00, 0xf0, 0xe1, 0x10


	//----- nvinfo : EIATTR_SPARSE_MMA_MASK
	.align		4
.L_290:
        /*0018*/ 	.byte	0x03, 0x50
        /*001a*/ 	.short	0x0000


	//----- nvinfo : EIATTR_MAXREG_COUNT
	.align		4
        /*001c*/ 	.byte	0x03, 0x1b
        /*001e*/ 	.short	0x00ff


	//----- nvinfo : EIATTR_MERCURY_ISA_VERSION
	.align		4
        /*0020*/ 	.byte	0x03, 0x5f
        /*0022*/ 	.short	0x0101


	//----- nvinfo : EIATTR_EXIT_INSTR_OFFSETS
	.align		4
        /*0024*/ 	.byte	0x04, 0x1c
        /*0026*/ 	.short	(.L_292 - .L_291)


	//   ....[0]....
.L_291:
        /*0028*/ 	.word	0x00000010


	//----- nvinfo : EIATTR_MAX_THREADS
	.align		4
.L_292:
        /*002c*/ 	.byte	0x04, 0x05
        /*002e*/ 	.short	(.L_294 - .L_293)
.L_293:
        /*0030*/ 	.word	0x00000100
        /*0034*/ 	.word	0x00000001
        /*0038*/ 	.word	0x00000001


	//----- nvinfo : EIATTR_CBANK_PARAM_SIZE
	.align		4
.L_294:
        /*003c*/ 	.byte	0x03, 0x19
        /*003e*/ 	.short	0x0438


	//----- nvinfo : EIATTR_PARAM_CBANK
	.align		4
        /*0040*/ 	.byte	0x04, 0x0a
        /*0042*/ 	.short	(.L_296 - .L_295)
	.align		4
.L_295:
        /*0044*/ 	.word	index@(.nv.constant0._ZN7cutlass13device_kernelIN5flash19enable_sm80_to_sm89INS1_16FlashAttnFwdSm80INS1_25CollectiveMainloopFwdSm80ILi8ELi1ELb0EN4cute5tupleIJNS5_1CILi128EEENS7_ILi32EEENS7_ILi256EEEEEELi256ENS_6half_tEfNS_4arch4Sm80ELb0ELb1ELb1ELb1ELb0ELb1ELb1ELb1EEENS1_21CollectiveEpilogueFwdINS6_IJS8_SA_S9_EEENS6_IJNS7_ILi1EEESI_SI_EEESC_SE_Li256ELb1ELb1ELb1ELb0EEENS1_36VarlenDynamicPersistentTileSchedulerILi128ELi32ELi256ELi256ELb1ELb1ELb0ELb1ELb0ELb1EEEEEEEEEvNT_6ParamsE)
        /*0048*/ 	.short	0x0210
        /*004a*/ 	.short	0x0438


	//----- nvinfo : EIATTR_SW_WAR
	.align		4
.L_296:
        /*004c*/ 	.byte	0x04, 0x36
        /*004e*/ 	.short	(.L_298 - .L_297)
.L_297:
        /*0050*/ 	.word	0x00000008
.L_298:


//--------------------- .nv.info._ZN7cutlass13device_kernelIN5flash19enable_sm80_to_sm89INS1_16FlashAttnFwdSm80INS1_25CollectiveMainloopFwdSm80ILi8ELi1ELb1EN4cute5tupleIJNS5_1CILi128EEENS7_ILi64EEENS7_ILi256EEEEEELi256ENS_6half_tEfNS_4arch4Sm80ELb1ELb0ELb1ELb0ELb0ELb0ELb1ELb1EEENS1_21CollectiveEpilogueFwdINS6_IJS8_SA_S9_EEENS6_IJNS7_ILi1EEESI_SI_EEESC_SE_Li256ELb0ELb1ELb1ELb0EEENS1_30DynamicPersistentTileSchedulerILi256ELi256ELb1ELb1ELb0EEEEEEEEEvNT_6ParamsE --------------------------
	.section	.nv.info._ZN7cutlass13device_kernelIN5flash19enable_sm80_to_sm89INS1_16FlashAttnFwdSm80INS1_25CollectiveMainloopFwdSm80ILi8ELi1ELb1EN4cute5tupleIJNS5_1CILi128EEENS7_ILi64EEENS7_ILi256EEEEEELi256ENS_6half_tEfNS_4arch4Sm80ELb1ELb0ELb1ELb0ELb0ELb0ELb1ELb1EEENS1_21CollectiveEpilogueFwdINS6_IJS8_SA_S9_EEENS6_IJNS7_ILi1EEESI_SI_EEESC_SE_Li256ELb0ELb1ELb1ELb0EEENS1_30DynamicPersistentTileSchedulerILi256ELi256ELb1ELb1ELb0EEEEEEEEEvNT_6ParamsE,"",@"SHT_CUDA_INFO"
	.sectionflags	@""
	.align	4


	//----- nvinfo : EIATTR_CUDA_API_VERSION
	.align		4
        /*0000*/ 	.byte	0x04, 0x37
        /*0002*/ 	.short	(.L_300 - .L_299)
.L_299:
        /*0004*/ 	.word	0x00000082


	//----- nvinfo : EIATTR_KPARAM_INFO
	.align		4
.L_300:
        /*0008*/ 	.byte	0x04, 0x17
        /*000a*/ 	.short	(.L_302 - .L_301)
.L_301:
        /*000c*/ 	.word	0x00000000
        /*0010*/ 	.short	0x0000
        /*0012*/ 	.short	0x0000
        /*0014*/ 	.byte	0x00, 0xf0, 0xa1, 0x10


	//----- nvinfo : EIATTR_SPARSE_MMA_MASK
	.align		4
.L_302:
        /*0018*/ 	.byte	0x03, 0x50
        /*001a*/ 	.short	0x0000


	//----- nvinfo : EIATTR_MAXREG_COUNT
	.align		4
        /*001c*/ 	.byte	0x03, 0x1b
        /*001e*/ 	.short	0x00ff


	//----- nvinfo : EIATTR_MERCURY_ISA_VERSION
	.align		4
        /*0020*/ 	.byte	0x03, 0x5f
        /*0022*/ 	.short	0x0101


	//----- nvinfo : EIATTR_EXIT_INSTR_OFFSETS
	.align		4
        /*0024*/ 	.byte	0x04, 0x1c
        /*0026*/ 	.short	(.L_304 - .L_303)


	//   ....[0]....
.L_303:
        /*0028*/ 	.word	0x00000010


	//----- nvinfo : EIATTR_MAX_THREADS
	.align		4
.L_304:
        /*002c*/ 	.byte	0x04, 0x05
        /*002e*/ 	.short	(.L_306 - .L_305)
.L_305:
        /*0030*/ 	.word	0x00000100
        /*0034*/ 	.word	0x00000001
        /*0038*/ 	.word	0x00000001


	//----- nvinfo : EIATTR_CBANK_PARAM_SIZE
	.align		4
.L_306:
        /*003c*/ 	.byte	0x03, 0x19
        /*003e*/ 	.short	0x0428


	//----- nvinfo : EIATTR_PARAM_CBANK
	.align		4
        /*0040*/ 	.byte	0x04, 0x0a
        /*0042*/ 	.short	(.L_308 - .L_307)
	.align		4
.L_307:
        /*0044*/ 	.word	index@(.nv.constant0._ZN7cutlass13device_kernelIN5flash19enable_sm80_to_sm89INS1_16FlashAttnFwdSm80INS1_25CollectiveMainloopFwdSm80ILi8ELi1ELb1EN4cute5tupleIJNS5_1CILi128EEENS7_ILi64EEENS7_ILi256EEEEEELi256ENS_6half_tEfNS_4arch4Sm80ELb1ELb0ELb1ELb0ELb0ELb0ELb1ELb1EEENS1_21CollectiveEpilogueFwdINS6_IJS8_SA_S9_EEENS6_IJNS7_ILi1EEESI_SI_EEESC_SE_Li256ELb0ELb1ELb1ELb0EEENS1_30DynamicPersistentTileSchedulerILi256ELi256ELb1ELb1ELb0EEEEEEEEEvNT_6ParamsE)
        /*0048*/ 	.short	0x0210
        /*004a*/ 	.short	0x0428


	//----- nvinfo : EIATTR_SW_WAR
	.align		4
.L_308:
        /*004c*/ 	.byte	0x04, 0x36
        /*004e*/ 	.short	(.L_310 - .L_309)
.L_309:
        /*0050*/ 	.word	0x00000008
.L_310:


//--------------------- .nv.info._ZN7cutlass13device_kernelIN5flash19enable_sm80_to_sm89INS1_16FlashAttnFwdSm80INS1_25CollectiveMainloopFwdSm80ILi8ELi1ELb1EN4cute5tupleIJNS5_1CILi128EEENS7_ILi48EEENS7_ILi256EEEEEELi256ENS_6half_tEfNS_4arch4Sm80ELb1ELb0ELb1ELb1ELb0ELb0ELb1ELb1EEENS1_21CollectiveEpilogueFwdINS6_IJS8_SA_S9_EEENS6_IJNS7_ILi1EEESI_SI_EEESC_SE_Li256ELb1ELb1ELb1ELb0EEENS1_36VarlenDynamicPersistentTileSchedulerILi128ELi48ELi256ELi256ELb1ELb1ELb0ELb1ELb1ELb1EEEEEEEEEvNT_6ParamsE --------------------------
	.section	.nv.info._ZN7cutlass13device_kernelIN5flash19enable_sm80_to_sm89INS1_16FlashAttnFwdSm80INS1_25CollectiveMainloopFwdSm80ILi8ELi1ELb1EN4cute5tupleIJNS5_1CILi128EEENS7_ILi48EEENS7_ILi256EEEEEELi256ENS_6half_tEfNS_4arch4Sm80ELb1ELb0ELb1ELb1ELb0ELb0ELb1ELb1EEENS1_21CollectiveEpilogueFwdINS6_IJS8_SA_S9_EEENS6_IJNS7_ILi1EEESI_SI_EEESC_SE_Li256ELb1ELb1ELb1ELb0EEENS1_36VarlenDynamicPersistentTileSchedulerILi128ELi48ELi256ELi256ELb1ELb1ELb0ELb1ELb1ELb1EEEEEEEEEvNT_6ParamsE,"",@"SHT_CUDA_INFO"
	.sectionflags	@""
	.align	4


	//----- nvinfo : EIATTR_CUDA_API_VERSION
	.align		4
        /*0000*/ 	.byte	0x04, 0x37
        /*0002*/ 	.short	(.L_312 - .L_311)
.L_311:
        /*0004*/ 	.word	0x00000082


	//----- nvinfo : EIATTR_KPARAM_INFO
	.align		4
.L_312:
        /*0008*/ 	.byte	0x04, 0x17
        /*000a*/ 	.short	(.L_314 - .L_313)
.L_313:
        /*000c*/ 	.word	0x00000000
        /*0010*/ 	.short	0x0000
        /*0012*/ 	.short	0x0000
        /*0014*/ 	.byte	0x00, 0xf0, 0xe1, 0x10


	//----- nvinfo : EIATTR_SPARSE_MMA_MASK
	.align		4
.L_314:
        /*0018*/ 	.byte	0x03, 0x50
        /*001a*/ 	.short	0x0000


	//----- nvinfo : EIATTR_MAXREG_COUNT
	.align		4
        /*001c*/ 	.byte	0x03, 0x1b
        /*001e*/ 	.short	0x00ff


	//----- nvinfo : EIATTR_MERCURY_ISA_VERSION
	.align		4
        /*0020*/ 	.byte	0x03, 0x5f
        /*0022*/ 	.short	0x0101


	//----- nvinfo : EIATTR_EXIT_INSTR_OFFSETS
	.align		4
        /*0024*/ 	.byte	0x04, 0x1c
        /*0026*/ 	.short	(.L_316 - .L_315)


	//   ....[0]....
.L_315:
        /*0028*/ 	.word	0x00000010


	//----- nvinfo : EIATTR_MAX_THREADS
	.align		4
.L_316:
        /*002c*/ 	.byte	0x04, 0x05
        /*002e*/ 	.short	(.L_318 - .L_317)
.L_317:
        /*0030*/ 	.word	0x00000100
        /*0034*/ 	.word	0x00000001
        /*0038*/ 	.word	0x00000001


	//----- nvinfo : EIATTR_CBANK_PARAM_SIZE
	.align		4
.L_318:
        /*003c*/ 	.byte	0x03, 0x19
        /*003e*/ 	.short	0x0438


	//----- nvinfo : EIATTR_PARAM_CBANK
	.align		4
        /*0040*/ 	.byte	0x04, 0x0a
        /*0042*/ 	.short	(.L_320 - .L_319)
	.align		4
.L_319:
        /*0044*/ 	.word	index@(.nv.constant0._ZN7cutlass13device_kernelIN5flash19enable_sm80_to_sm89INS1_16FlashAttnFwdSm80INS1_25CollectiveMainloopFwdSm80ILi8ELi1ELb1EN4cute5tupleIJNS5_1CILi128EEENS7_ILi48EEENS7_ILi256EEEEEELi256ENS_6half_tEfNS_4arch4Sm80ELb1ELb0ELb1ELb1ELb0ELb0ELb1ELb1EEENS1_21CollectiveEpilogueFwdINS6_IJS8_SA_S9_EEENS6_IJNS7_ILi1EEESI_SI_EEESC_SE_Li256ELb1ELb1ELb1ELb0EEENS1_36VarlenDynamicPersistentTileSchedulerILi128ELi48ELi256ELi256ELb1ELb1ELb0ELb1ELb1ELb1EEEEEEEEEvNT_6ParamsE)
        /*0048*/ 	.short	0x0210
        /*004a*/ 	.short	0x0438


	//----- nvinfo : EIATTR_SW_WAR
	.align		4
.L_320:
        /*004c*/ 	.byte	0x04, 0x36
        /*004e*/ 	.short	(.L_322 - .L_321)
.L_321:
        /*0050*/ 	.word	0x00000008
.L_322:


//--------------------- .nv.info._ZN7cutlass13device_kernelIN5flash19enable_sm80_to_sm89INS1_16FlashAttnFwdSm80INS1_25CollectiveMainloopFwdSm80ILi8ELi1ELb0EN4cute5tupleIJNS5_1CILi128EEENS7_ILi32EEENS7_ILi256EEEEEELi256ENS_6half_tEfNS_4arch4Sm80ELb1ELb0ELb1ELb1ELb0ELb1ELb1ELb1EEENS1_21CollectiveEpilogueFwdINS6_IJS8_SA_S9_EEENS6_IJNS7_ILi1EEESI_SI_EEESC_SE_Li256ELb1ELb1ELb1ELb0EEENS1_36VarlenDynamicPersistentTileSchedulerILi128ELi32ELi256ELi256ELb1ELb1ELb0ELb1ELb1ELb1EEEEEEEEEvNT_6ParamsE --------------------------
	.section	.nv.info._ZN7cutlass13device_kernelIN5flash19enable_sm80_to_sm89INS1_16FlashAttnFwdSm80INS1_25CollectiveMainloopFwdSm80ILi8ELi1ELb0EN4cute5tupleIJNS5_1CILi128EEENS7_ILi32EEENS7_ILi256EEEEEELi256ENS_6half_tEfNS_4arch4Sm80ELb1ELb0ELb1ELb1ELb0ELb1ELb1ELb1EEENS1_21CollectiveEpilogueFwdINS6_IJS8_SA_S9_EEENS6_IJNS7_ILi1EEESI_SI_EEESC_SE_Li256ELb1ELb1ELb1ELb0EEENS1_36VarlenDynamicPersistentTileSchedulerILi128ELi32ELi256ELi256ELb1ELb1ELb0ELb1ELb1ELb1EEEEEEEEEvNT_6ParamsE,"",@"SHT_CUDA_INFO"
	.sectionflags	@""
	.align	4


	//----- nvinfo : EIATTR_CUDA_API_VERSION
	.align		4
        /*0000*/ 	.byte	0x04, 0x37
        /*0002*/ 	.short	(.L_324 - .L_323)
.L_323:
        /*0004*/ 	.word	0x00000082


	//----- nvinfo : EIATTR_KPARAM_INFO
	.align		4
.L_324:
        /*0008*/ 	.byte	0x04, 0x17
        /*000a*/ 	.short	(.L_326 - .L_325)
.L_325:
        /*000c*/ 	.word	0x00000000
        /*0010*/ 	.short	0x0000
        /*0012*/ 	.short	0x0000
        /*0014*/ 	.byte	0x00, 0xf0, 0xe1, 0x10


	//----- nvinfo : EIATTR_SPARSE_MMA_MASK
	.align		4
.L_326:
        /*0018*/ 	.byte	0x03, 0x50
        /*001a*/ 	.short	0x0000


	//----- nvinfo : EIATTR_MAXREG_COUNT
	.align		4
        /*001c*/ 	.byte	0x03, 0x1b
        /*001e*/ 	.short	0x00ff


	//----- nvinfo : EIATTR_MERCURY_ISA_VERSION
	.align		4
        /*0020*/ 	.byte	0x03, 0x5f
        /*0022*/ 	.short	0x0101


	//----- nvinfo : EIATTR_EXIT_INSTR_OFFSETS
	.align		4
        /*0024*/ 	.byte	0x04, 0x1c
        /*0026*/ 	.short	(.L_328 - .L_327)


	//   ....[0]....
.L_327:
        /*0028*/ 	.word	0x00000010


	//----- nvinfo : EIATTR_MAX_THREADS
	.align		4
.L_328:
        /*002c*/ 	.byte	0x04, 0x05
        /*002e*/ 	.short	(.L_330 - .L_329)
.L_329:
        /*0030*/ 	.word	0x00000100
        /*0034*/ 	.word	0x00000001
        /*0038*/ 	.word	0x00000001


	//----- nvinfo : EIATTR_CBANK_PARAM_SIZE
	.align		4
.L_330:
        /*003c*/ 	.byte	0x03, 0x19
        /*003e*/ 	.short	0x0438


	//----- nvinfo : EIATTR_PARAM_CBANK
	.align		4
        /*0040*/ 	.byte	0x04, 0x0a
        /*0042*/ 	.short	(.L_332 - .L_331)
	.align		4
.L_331:
        /*0044*/ 	.word	index@(.nv.constant0._ZN7cutlass13device_kernelIN5flash19enable_sm80_to_sm89INS1_16FlashAttnFwdSm80INS1_25CollectiveMainloopFwdSm80ILi8ELi1ELb0EN4cute5tupleIJNS5_1CILi128EEENS7_ILi32EEENS7_ILi256EEEEEELi256ENS_6half_tEfNS_4arch4Sm80ELb1ELb0ELb1ELb1ELb0ELb1ELb1ELb1EEENS1_21CollectiveEpilogueFwdINS6_IJS8_SA_S9_EEENS6_IJNS7_ILi1EEESI_SI_EEESC_SE_Li256ELb1ELb1ELb1ELb0EEENS1_36VarlenDynamicPersistentTileSchedulerILi128ELi32ELi256ELi256ELb1ELb1ELb0ELb1ELb1ELb1EEEEEEEEEvNT_6ParamsE)
        /*0048*/ 	.short	0x0210
        /*004a*/ 	.short	0x0438


	//----- nvinfo : EIATTR_SW_WAR
	.align		4
.L_332:
        /*004c*/ 	.byte	0x04, 0x36
        /*004e*/ 	.short	(.L_334 - .L_333)
.L_333:
        /*0050*/ 	.word	0x00000008
.L_334:


//--------------------- .nv.info._ZN7cutlass13device_kernelIN5flash19enable_sm80_to_sm89INS1_16FlashAttnFwdSm80INS1_25CollectiveMainloopFwdSm80ILi8ELi1ELb0EN4cute5tupleIJNS5_1CILi128EEENS7_ILi96EEENS7_ILi256EEEEEELi256ENS_6half_tEfNS_4arch4Sm80ELb0ELb0ELb1ELb0ELb0ELb0ELb1ELb1EEENS1_21CollectiveEpilogueFwdINS6_IJS8_SA_S9_EEENS6_IJNS7_ILi1EEESI_SI_EEESC_SE_Li256ELb0ELb1ELb1ELb0EEENS1_19SingleTileSchedulerILb0ELb1ELb1ELi128EEEEEEEEEvNT_6ParamsE --------------------------
	.section	.nv.info._ZN7cutlass13device_kernelIN5flash19enable_sm80_to_sm89INS1_16FlashAttnFwdSm80INS1_25CollectiveMainloopFwdSm80ILi8ELi1ELb0EN4cute5tupleIJNS5_1CILi128EEENS7_ILi96EEENS7_ILi256EEEEEELi256ENS_6half_tEfNS_4arch4Sm80ELb0ELb0ELb1ELb0ELb0ELb0ELb1ELb1EEENS1_21CollectiveEpilogueFwdINS6_IJS8_SA_S9_EEENS6_IJNS7_ILi1EEESI_SI_EEESC_SE_Li256ELb0ELb1ELb1ELb0EEENS1_19SingleTileSchedulerILb0ELb1ELb1ELi128EEEEEEEEEvNT_6ParamsE,"",@"SHT_CUDA_INFO"
	.sectionflags	@""
	.align	4


	//----- nvinfo : EIATTR_CUDA_API_VERSION
	.align		4
        /*0000*/ 	.byte	0x04, 0x37
        /*0002*/ 	.short	(.L_336 - .L_335)
.L_335:
        /*0004*/ 	.word	0x00000082


	//----- nvinfo : EIATTR_KPARAM_INFO
	.align		4
.L_336:
        /*0008*/ 	.byte	0x04, 0x17
        /*000a*/ 	.short	(.L_338 - .L_337)
.L_337:
        /*000c*/ 	.word	0x00000000
        /*0010*/ 	.short	0x0000
        /*0012*/ 	.short	0x0000
        /*0014*/ 	.byte	0x00, 0xf0, 0x61, 0x10


	//----- nvinfo : EIATTR_SPARSE_MMA_MASK
	.align		4
.L_338:
        /*0018*/ 	.byte	0x03, 0x50
        /*001a*/ 	.short	0x0000


	//----- nvinfo : EIATTR_MAXREG_COUNT
	.align		4
        /*001c*/ 	.byte	0x03, 0x1b
        /*001e*/ 	.short	0x00ff


	//----- nvinfo : EIATTR_MERCURY_ISA_VERSION
	.align		4
        /*0020*/ 	.byte	0x03, 0x5f
        /*0022*/ 	.short	0x0101


	//----- nvinfo : EIATTR_EXIT_INSTR_OFFSETS
	.align		4
        /*0024*/ 	.byte	0x04, 0x1c
        /*0026*/ 	.short	(.L_340 - .L_339)


	//   ....[0]....
.L_339:
        /*0028*/ 	.word	0x00000010


	//----- nvinfo : EIATTR_MAX_THREADS
	.align		4
.L_340:
        /*002c*/ 	.byte	0x04, 0x05
        /*002e*/ 	.short	(.L_342 - .L_341)
.L_341:
        /*0030*/ 	.word	0x00000100
        /*0034*/ 	.word	0x00000001
        /*0038*/ 	.word	0x00000001


	//----- nvinfo : EIATTR_CBANK_PARAM_SIZE
	.align		4
.L_342:
        /*003c*/ 	.byte	0x03, 0x19
        /*003e*/ 	.short	0x0418


	//----- nvinfo : EIATTR_PARAM_CBANK
	.align		4
        /*0040*/ 	.byte	0x04, 0x0a
        /*0042*/ 	.short	(.L_344 - .L_343)
	.align		4
.L_343:
        /*0044*/ 	.word	index@(.nv.constant0._ZN7cutlass13device_kernelIN5flash19enable_sm80_to_sm89INS1_16FlashAttnFwdSm80INS1_25CollectiveMainloopFwdSm80ILi8ELi1ELb0EN4cute5tupleIJNS5_1CILi128EEENS7_ILi96EEENS7_ILi256EEEEEELi256ENS_6half_tEfNS_4arch4Sm80ELb0ELb0ELb1ELb0ELb0ELb0ELb1ELb1EEENS1_21CollectiveEpilogueFwdINS6_IJS8_SA_S9_EEENS6_IJNS7_ILi1EEESI_SI_EEESC_SE_Li256ELb0ELb1ELb1ELb0EEENS1_19SingleTileSchedulerILb0ELb1ELb1ELi128EEEEEEEEEvNT_6ParamsE)
        /*0048*/ 	.short	0x0210
        /*004a*/ 	.short	0x0418


	//----- nvinfo : EIATTR_SW_WAR
	.align		4
.L_344:
        /*004c*/ 	.byte	0x04, 0x36
        /*004e*/ 	.short	(.L_346 - .L_345)
.L_345:
        /*0050*/ 	.word	0x00000008
.L_346:


//--------------------- .nv.info._ZN7cutlass13device_kernelIN5flash19enable_sm80_to_sm89INS1_16FlashAttnFwdSm80INS1_25CollectiveMainloopFwdSm80ILi8ELi1ELb0EN4cute5tupleIJNS5_1CILi128EEENS7_ILi64EEENS7_ILi256EEEEEELi256ENS_6half_tEfNS_4arch4Sm80ELb0ELb0ELb1ELb1ELb0ELb0ELb1ELb1EEENS1_21CollectiveEpilogueFwdINS6_IJS8_SA_S9_EEENS6_IJNS7_ILi1EEESI_SI_EEESC_SE_Li256ELb1ELb1ELb1ELb0EEENS1_36VarlenDynamicPersistentTileSchedulerILi128ELi64ELi256ELi256ELb1ELb1ELb0ELb0ELb1ELb1EEEEEEEEEvNT_6ParamsE --------------------------
	.section	.nv.info._ZN7cutlass13device_kernelIN5flash19enable_sm80_to_sm89INS1_16FlashAttnFwdSm80INS1_25CollectiveMainloopFwdSm80ILi8ELi1ELb0EN4cute5tupleIJNS5_1CILi128EEENS7_ILi64EEENS7_ILi256EEEEEELi256ENS_6half_tEfNS_4arch4Sm80ELb0ELb0ELb1ELb1ELb0ELb0ELb1ELb1EEENS1_21CollectiveEpilogueFwdINS6_IJS8_SA_S9_EEENS6_IJNS7_ILi1EEESI_SI_EEESC_SE_Li256ELb1ELb1ELb1ELb0EEENS1_36VarlenDynamicPersistentTileSchedulerILi128ELi64ELi256ELi256ELb1ELb1ELb0ELb0ELb1ELb1EEEEEEEEEvNT_6ParamsE,"",@"SHT_CUDA_INFO"
	.sectionflags	@""
	.align	4


	//----- nvinfo : EIATTR_CUDA_API_VERSION
	.align		4
        /*0000*/ 	.byte	0x04, 0x37
        /*0002*/ 	.short	(.L_348 - .L_347)
.L_347:
        /*0004*/ 	.word	0x00000082


	//----- nvinfo : EIATTR_KPARAM_INFO
	.align		4
.L_348:
        /*0008*/ 	.byte	0x04, 0x17
        /*000a*/ 	.short	(.L_350 - .L_349)
.L_349:
        /*000c*/ 	.word	0x00000000
        /*0010*/ 	.short	0x0000
        /*0012*/ 	.short	0x0000
        /*0014*/ 	.byte	0x00, 0xf0, 0xe1, 0x10


	//----- nvinfo : EIATTR_SPARSE_MMA_MASK
	.align		4
.L_350:
        /*0018*/ 	.byte	0x03, 0x50
        /*001a*/ 	.short	0x0000


	//----- nvinfo : EIATTR_MAXREG_COUNT
	.align		4
        /*001c*/ 	.byte	0x03, 0x1b
        /*001e*/ 	.short	0x00ff


	//----- nvinfo : EIATTR_MERCURY_ISA_VERSION
	.align		4
        /*0020*/ 	.byte	0x03, 0x5f
        /*0022*/ 	.short	0x0101


	//----- nvinfo : EIATTR_EXIT_INSTR_OFFSETS
	.align		4
        /*0024*/ 	.byte	0x04, 0x1c
        /*0026*/ 	.short	(.L_352 - .L_351)


	//   ....[0]....
.L_351:
        /*0028*/ 	.word	0x00000010


	//----- nvinfo : EIATTR_MAX_THREADS
	.align		4
.L_352:
        /*002c*/ 	.byte	0x04, 0x05
        /*002e*/ 	.short	(.L_354 - .L_353)
.L_353:
        /*0030*/ 	.word	0x00000100
        /*0034*/ 	.word	0x00000001
        /*0038*/ 	.word	0x00000001


	//----- nvinfo : EIATTR_CBANK_PARAM_SIZE
	.align		4
.L_354:
        /*003c*/ 	.byte	0x03, 0x19
        /*003e*/ 	.short	0x0438


	//----- nvinfo : EIATTR_PARAM_CBANK
	.align		4
        /*0040*/ 	.byte	0x04, 0x0a
        /*0042*/ 	.short	(.L_356 - .L_355)
	.align		4
.L_355:
        /*0044*/ 	.word	index@(.nv.constant0._ZN7cutlass13device_kernelIN5flash19enable_sm80_to_sm89INS1_16FlashAttnFwdSm80INS1_25CollectiveMainloopFwdSm80ILi8ELi1ELb0EN4cute5tupleIJNS5_1CILi128EEENS7_ILi64EEENS7_ILi256EEEEEELi256ENS_6half_tEfNS_4arch4Sm80ELb0ELb0ELb1ELb1ELb0ELb0ELb1ELb1EEENS1_21CollectiveEpilogueFwdINS6_IJS8_SA_S9_EEENS6_IJNS7_ILi1EEESI_SI_EEESC_SE_Li256ELb1ELb1ELb1ELb0EEENS1_36VarlenDynamicPersistentTileSchedulerILi128ELi64ELi256ELi256ELb1ELb1ELb0ELb0ELb1ELb1EEEEEEEEEvNT_6ParamsE)
        /*0048*/ 	.short	0x0210
        /*004a*/ 	.short	0x0438


	//----- nvinfo : EIATTR_SW_WAR
	.align		4
.L_356:
        /*004c*/ 	.byte	0x04, 0x36
        /*004e*/ 	.short	(.L_358 - .L_357)
.L_357:
        /*0050*/ 	.word	0x00000008
.L_358:


//--------------------- .nv.info._ZN7cutlass13device_kernelIN5flash19enable_sm80_to_sm89INS1_16FlashAttnFwdSm80INS1_25CollectiveMainloopFwdSm80ILi8ELi1ELb0EN4cute5tupleIJNS5_1CILi128EEENS7_ILi48EEENS7_ILi256EEEEEELi256ENS_6half_tEfNS_4arch4Sm80ELb0ELb0ELb1ELb1ELb0ELb1ELb1ELb1EEENS1_21CollectiveEpilogueFwdINS6_IJS8_SA_S9_EEENS6_IJNS7_ILi1EEESI_SI_EEESC_SE_Li256ELb1ELb1ELb1ELb0EEENS1_36VarlenDynamicPersistentTileSchedulerILi128ELi48ELi256ELi256ELb1ELb1ELb0ELb0ELb1ELb1EEEEEEEEEvNT_6ParamsE --------------------------
	.section	.nv.info._ZN7cutlass13device_kernelIN5flash19enable_sm80_to_sm89INS1_16FlashAttnFwdSm80INS1_25CollectiveMainloopFwdSm80ILi8ELi1ELb0EN4cute5tupleIJNS5_1CILi128EEENS7_ILi48EEENS7_ILi256EEEEEELi256ENS_6half_tEfNS_4arch4Sm80ELb0ELb0ELb1ELb1ELb0ELb1ELb1ELb1EEENS1_21CollectiveEpilogueFwdINS6_IJS8_SA_S9_EEENS6_IJNS7_ILi1EEESI_SI_EEESC_SE_Li256ELb1ELb1ELb1ELb0EEENS1_36VarlenDynamicPersistentTileSchedulerILi128ELi48ELi256ELi256ELb1ELb1ELb0ELb0ELb1ELb1EEEEEEEEEvNT_6ParamsE,"",@"SHT_CUDA_INFO"
	.sectionflags	@""
	.align	4


	//----- nvinfo : EIATTR_CUDA_API_VERSION
	.align		4
        /*0000*/ 	.byte	0x04, 0x37
        /*0002*/ 	.short	(.L_360 - .L_359)
.L_359:
        /*0004*/ 	.word	0x00000082


	//----- nvinfo : EIATTR_KPARAM_INFO
	.align		4
.L_360:
        /*0008*/ 	.byte	0x04, 0x17
        /*000a*/ 	.short	(.L_362 - .L_361)
.L_361:
        /*000c*/ 	.word	0x00000000
        /*0010*/ 	.short	0x0000
        /*0012*/ 	.short	0x0000
        /*0014*/ 	.byte	0x00, 0xf0, 0xe1, 0x10


	//----- nvinfo : EIATTR_SPARSE_MMA_MASK
	.align		4
.L_362:
        /*0018*/ 	.byte	0x03, 0x50
        /*001a*/ 	.short	0x0000


	//----- nvinfo : EIATTR_MAXREG_COUNT
	.align		4
        /*001c*/ 	.byte	0x03, 0x1b
        /*001e*/ 	.short	0x00ff


	//----- nvinfo : EIATTR_MERCURY_ISA_VERSION
	.align		4
        /*0020*/ 	.byte	0x03, 0x5f
        /*0022*/ 	.short	0x0101


	//----- nvinfo : EIATTR_EXIT_INSTR_OFFSETS
	.align		4
        /*0024*/ 	.byte	0x04, 0x1c
        /*0026*/ 	.short	(.L_364 - .L_363)


	//   ....[0]....
.L_363:
        /*0028*/ 	.word	0x00000010


	//----- nvinfo : EIATTR_MAX_THREADS
	.align		4
.L_364:
        /*002c*/ 	.byte	0x04, 0x05
        /*002e*/ 	.short	(.L_366 - .L_365)
.L_365:
        /*0030*/ 	.word	0x00000100
        /*0034*/ 	.word	0x00000001
        /*0038*/ 	.word	0x00000001


	//----- nvinfo : EIATTR_CBANK_PARAM_SIZE
	.align		4
.L_366:
        /*003c*/ 	.byte	0x03, 0x19
        /*003e*/ 	.short	0x0438


	//----- nvinfo : EIATTR_PARAM_CBANK
	.align		4
        /*0040*/ 	.byte	0x04, 0x0a
        /*0042*/ 	.short	(.L_368 - .L_367)
	.align		4
.L_367:
        /*0044*/ 	.word	index@(.nv.constant0._ZN7cutlass13device_kernelIN5flash19enable_sm80_to_sm89INS1_16FlashAttnFwdSm80INS1_25CollectiveMainloopFwdSm80ILi8ELi1ELb0EN4cute5tupleIJNS5_1CILi128EEENS7_ILi48EEENS7_ILi256EEEEEELi256ENS_6half_tEfNS_4arch4Sm80ELb0ELb0ELb1ELb1ELb0ELb1ELb1ELb1EEENS1_21CollectiveEpilogueFwdINS6_IJS8_SA_S9_EEENS6_IJNS7_ILi1EEESI_SI_EEESC_SE_Li256ELb1ELb1ELb1ELb0EEENS1_36VarlenDynamicPersistentTileSchedulerILi128ELi48ELi256ELi256ELb1ELb1ELb0ELb0ELb1ELb1EEEEEEEEEvNT_6ParamsE)
        /*0048*/ 	.short	0x0210
        /*004a*/ 	.short	0x0438


	//----- nvinfo : EIATTR_SW_WAR
	.align		4
.L_368:
        /*004c*/ 	.byte	0x04, 0x36
        /*004e*/ 	.short	(.L_370 - .L_369)
.L_369:
        /*0050*/ 	.word	0x00000008
.L_370:


//--------------------- .nv.info._ZN7cutlass13device_kernelIN5flash19enable_sm80_to_sm89INS1_16FlashAttnFwdSm80INS1_25CollectiveMainloopFwdSm80ILi8ELi1ELb0EN4cute5tupleIJNS5_1CILi128EEENS7_ILi64EEENS7_ILi256EEEEEELi256ENS_6half_tEfNS_4arch4Sm80ELb0ELb1ELb1ELb0ELb0ELb0ELb1ELb1EEENS1_21CollectiveEpilogueFwdINS6_IJS8_SA_S9_EEENS6_IJNS7_ILi1EEESI_SI_EEESC_SE_Li256ELb0ELb1ELb1ELb0EEENS1_19SingleTileSchedulerILb0ELb1ELb1ELi128EEEEEEEEEvNT_6ParamsE --------------------------
	.section	.nv.info._ZN7cutlass13device_kernelIN5flash19enable_sm80_to_sm89INS1_16FlashAttnFwdSm80INS1_25CollectiveMainloopFwdSm80ILi8ELi1ELb0EN4cute5tupleIJNS5_1CILi128EEENS7_ILi64EEENS7_ILi256EEEEEELi256ENS_6half_tEfNS_4arch4Sm80ELb0ELb1ELb1ELb0ELb0ELb0ELb1ELb1EEENS1_21CollectiveEpilogueFwdINS6_IJS8_SA_S9_EEENS6_IJNS7_ILi1EEESI_SI_EEESC_SE_Li256ELb0ELb1ELb1ELb0EEENS1_19SingleTileSchedulerILb0ELb1ELb1ELi128EEEEEEEEEvNT_6ParamsE,"",@"SHT_CUDA_INFO"
	.sectionflags	@""
	.align	4


	//----- nvinfo : EIATTR_CUDA_API_VERSION
	.align		4
        /*0000*/ 	.byte	0x04, 0x37
        /*0002*/ 	.short	(.L_372 - .L_371)
.L_371:
        /*0004*/ 	.word	0x00000082


	//----- nvinfo : EIATTR_KPARAM_INFO
	.align		4
.L_372:
        /*0008*/ 	.byte	0x04, 0x17
        /*000a*/ 	.short	(.L_374 - .L_373)
.L_373:
        /*000c*/ 	.word	0x00000000
        /*0010*/ 	.short	0x0000
        /*0012*/ 	.short	0x0000
        /*0014*/ 	.byte	0x00, 0xf0, 0x61, 0x10


	//----- nvinfo : EIATTR_SPARSE_MMA_MASK
	.align		4
.L_374:
        /*0018*/ 	.byte	0x03, 0x50
        /*001a*/ 	.short	0x0000


	//----- nvinfo : EIATTR_MAXREG_COUNT
	.align		4
        /*001c*/ 	.byte	0x03, 0x1b
        /*001e*/ 	.short	0x00ff


	//----- nvinfo : EIATTR_MERCURY_ISA_VERSION
	.align		4
        /*0020*/ 	.byte	0x03, 0x5f
        /*0022*/ 	.short	0x0101


	//----- nvinfo : EIATTR_EXIT_INSTR_OFFSETS
	.align		4
        /*0024*/ 	.byte	0x04, 0x1c
        /*0026*/ 	.short	(.L_376 - .L_375)


	//   ....[0]....
.L_375:
        /*0028*/ 	.word	0x00000010


	//----- nvinfo : EIATTR_MAX_THREADS
	.align		4
.L_376:
        /*002c*/ 	.byte	0x04, 0x05
        /*002e*/ 	.short	(.L_378 - .L_377)
.L_377:
        /*0030*/ 	.word	0x00000100
        /*0034*/ 	.word	0x00000001
        /*0038*/ 	.word	0x00000001


	//----- nvinfo : EIATTR_CBANK_PARAM_SIZE
	.align		4
.L_378:
        /*003c*/ 	.byte	0x03, 0x19
        /*003e*/ 	.short	0x0418


	//----- nvinfo : EIATTR_PARAM_CBANK
	.align		4
        /*0040*/ 	.byte	0x04, 0x0a
        /*0042*/ 	.short	(.L_380 - .L_379)
	.align		4
.L_379:
        /*0044*/ 	.word	index@(.nv.constant0._ZN7cutlass13device_kernelIN5flash19enable_sm80_to_sm89INS1_16FlashAttnFwdSm80INS1_25CollectiveMainloopFwdSm80ILi8ELi1ELb0EN4cute5tupleIJNS5_1CILi128EEENS7_ILi64EEENS7_ILi256EEEEEELi256ENS_6half_tEfNS_4arch4Sm80ELb0ELb1ELb1ELb0ELb0ELb0ELb1ELb1EEENS1_21CollectiveEpilogueFwdINS6_IJS8_SA_S9_EEENS6_IJNS7_ILi1EEESI_SI_EEESC_SE_Li256ELb0ELb1ELb1ELb0EEENS1_19SingleTileSchedulerILb0ELb1ELb1ELi128EEEEEEEEEvNT_6ParamsE)
        /*0048*/ 	.short	0x0210
        /*004a*/ 	.short	0x0418


	//----- nvinfo : EIATTR_SW_WAR
	.align		4
.L_380:
        /*004c*/ 	.byte	0x04, 0x36
        /*004e*/ 	.short	(.L_382 - .L_381)
.L_381:
        /*0050*/ 	.word	0x00000008
.L_382:


//--------------------- .nv.info._ZN7cutlass13device_kernelIN5flash19enable_sm80_to_sm89INS1_16FlashAttnFwdSm80INS1_25CollectiveMainloopFwdSm80ILi8ELi1ELb0EN4cute5tupleIJNS5_1CILi128EEENS7_ILi64EEENS7_ILi256EEEEEELi256ENS_6half_tEfNS_4arch4Sm80ELb0ELb1ELb1ELb1ELb0ELb0ELb1ELb1EEENS1_21CollectiveEpilogueFwdINS6_IJS8_SA_S9_EEENS6_IJNS7_ILi1EEESI_SI_EEESC_SE_Li256ELb1ELb1ELb1ELb0EEENS1_36VarlenDynamicPersistentTileSchedulerILi128ELi64ELi256ELi256ELb1ELb1ELb0ELb1ELb0ELb1EEEEEEEEEvNT_6ParamsE --------------------------
	.section	.nv.info._ZN7cutlass13device_kernelIN5flash19enable_sm80_to_sm89INS1_16FlashAttnFwdSm80INS1_25CollectiveMainloopFwdSm80ILi8ELi1ELb0EN4cute5tupleIJNS5_1CILi128EEENS7_ILi64EEENS7_ILi256EEEEEELi256ENS_6half_tEfNS_4arch4Sm80ELb0ELb1ELb1ELb1ELb0ELb0ELb1ELb1EEENS1_21CollectiveEpilogueFwdINS6_IJS8_SA_S9_EEENS6_IJNS7_ILi1EEESI_SI_EEESC_SE_Li256ELb1ELb1ELb1ELb0EEENS1_36VarlenDynamicPersistentTileSchedulerILi128ELi64ELi256ELi256ELb1ELb1ELb0ELb1ELb0ELb1EEEEEEEEEvNT_6ParamsE,"",@"SHT_CUDA_INFO"
	.sectionflags	@""
	.align	4


	//----- nvinfo : EIATTR_CUDA_API_VERSION
	.align		4
        /*0000*/ 	.byte	0x04, 0x37
        /*0002*/ 	.short	(.L_384 - .L_383)
.L_383:
        /*0004*/ 	.word	0x00000082


	//----- nvinfo : EIATTR_KPARAM_INFO
	.align		4
.L_384:
        /*0008*/ 	.byte	0x04, 0x17
        /*000a*/ 	.short	(.L_386 - .L_385)
.L_385:
        /*000c*/ 	.word	0x00000000
        /*0010*/ 	.short	0x0000
        /*0012*/ 	.short	0x0000
        /*0014*/ 	.byte	0x00, 0xf0, 0xe1, 0x10


	//----- nvinfo : EIATTR_SPARSE_MMA_MASK
	.align		4
.L_386:
        /*0018*/ 	.byte	0x03, 0x50
        /*001a*/ 	.short	0x0000


	//----- nvinfo : EIATTR_MAXREG_COUNT
	.align		4
        /*001c*/ 	.byte	0x03, 0x1b
        /*001e*/ 	.short	0x00ff


	//----- nvinfo : EIATTR_MERCURY_ISA_VERSION
	.align		4
        /*0020*/ 	.byte	0x03, 0x5f
        /*0022*/ 	.short	0x0101


	//----- nvinfo : EIATTR_EXIT_INSTR_OFFSETS
	.align		4
        /*0024*/ 	.byte	0x04, 0x1c
        /*0026*/ 	.short	(.L_388 - .L_387)


	//   ....[0]....
.L_387:
        /*0028*/ 	.word	0x00000010


	//----- nvinfo : EIATTR_MAX_THREADS
	.align		4
.L_388:
        /*002c*/ 	.byte	0x04, 0x05
        /*002e*/ 	.short	(.L_390 - .L_389)
.L_389:
        /*0030*/ 	.word	0x00000100
        /*0034*/ 	.word	0x00000001
        /*0038*/ 	.word	0x00000001


	//----- nvinfo : EIATTR_CBANK_PARAM_SIZE
	.align		4
.L_390:
        /*003c*/ 	.byte	0x03, 0x19
        /*003e*/ 	.short	0x0438


	//----- nvinfo : EIATTR_PARAM_CBANK
	.align		4
        /*0040*/ 	.byte	0x04, 0x0a
        /*0042*/ 	.short	(.L_392 - .L_391)
	.align		4
.L_391:
        /*0044*/ 	.word	index@(.nv.constant0._ZN7cutlass13device_kernelIN5flash19enable_sm80_to_sm89INS1_16FlashAttnFwdSm80INS1_25CollectiveMainloopFwdSm80ILi8ELi1ELb0EN4cute5tupleIJNS5_1CILi128EEENS7_ILi64EEENS7_ILi256EEEEEELi256ENS_6half_tEfNS_4arch4Sm80ELb0ELb1ELb1ELb1ELb0ELb0ELb1ELb1EEENS1_21CollectiveEpilogueFwdINS6_IJS8_SA_S9_EEENS6_IJNS7_ILi1EEESI_SI_EEESC_SE_Li256ELb1ELb1ELb1ELb0EEENS1_36VarlenDynamicPersistentTileSchedulerILi128ELi64ELi256ELi256ELb1ELb1ELb0ELb1ELb0ELb1EEEEEEEEEvNT_6ParamsE)
        /*0048*/ 	.short	0x0210
        /*004a*/ 	.short	0x0438


	//----- nvinfo : EIATTR_SW_WAR
	.align		4
.L_392:
        /*004c*/ 	.byte	0x04, 0x36
        /*004e*/ 	.short	(.L_394 - .L_393)
.L_393:
        /*0050*/ 	.word	0x00000008
.L_394:


//--------------------- .nv.info._ZN7cutlass13device_kernelIN5flash19enable_sm80_to_sm89INS1_16FlashAttnFwdSm80INS1_25CollectiveMainloopFwdSm80ILi8ELi1ELb0EN4cute5tupleIJNS5_1CILi128EEENS7_ILi48EEENS7_ILi256EEEEEELi256ENS_6half_tEfNS_4arch4Sm80ELb0ELb1ELb1ELb1ELb0ELb1ELb1ELb1EEENS1_21CollectiveEpilogueFwdINS6_IJS8_SA_S9_EEENS6_IJNS7_ILi1EEESI_SI_EEESC_SE_Li256ELb1ELb1ELb1ELb0EEENS1_36VarlenDynamicPersistentTileSchedulerILi128ELi48ELi256ELi256ELb1ELb1ELb0ELb1ELb0ELb1EEEEEEEEEvNT_6ParamsE --------------------------
	.section	.nv.info._ZN7cutlass13device_kernelIN5flash19enable_sm80_to_sm89INS1_16FlashAttnFwdSm80INS1_25CollectiveMainloopFwdSm80ILi8ELi1ELb0EN4cute5tupleIJNS5_1CILi128EEENS7_ILi48EEENS7_ILi256EEEEEELi256ENS_6half_tEfNS_4arch4Sm80ELb0ELb1ELb1ELb1ELb0ELb1ELb1ELb1EEENS1_21CollectiveEpilogueFwdINS6_IJS8_SA_S9_EEENS6_IJNS7_ILi1EEESI_SI_EEESC_SE_Li256ELb1ELb1ELb1ELb0EEENS1_36VarlenDynamicPersistentTileSchedulerILi128ELi48ELi256ELi256ELb1ELb1ELb0ELb1ELb0ELb1EEEEEEEEEvNT_6ParamsE,"",@"SHT_CUDA_INFO"
	.sectionflags	@""
	.align	4


	//----- nvinfo : EIATTR_CUDA_API_VERSION
	.align		4
        /*0000*/ 	.byte	0x04, 0x37
        /*0002*/ 	.short	(.L_396 - .L_395)
.L_395:
        /*0004*/ 	.word	0x00000082


	//----- nvinfo : EIATTR_KPARAM_INFO
	.align		4
.L_396:
        /*0008*/ 	.byte	0x04, 0x17
        /*000a*/ 	.short	(.L_398 - .L_397)
.L_397:
        /*000c*/ 	.word	0x00000000
        /*0010*/ 	.short	0x0000
        /*0012*/ 	.short	0x0000
        /*0014*/ 	.byte	0x00, 0xf0, 0xe1, 0x10


	//----- nvinfo : EIATTR_SPARSE_MMA_MASK
	.align		4
.L_398:
        /*0018*/ 	.byte	0x03, 0x50
        /*001a*/ 	.short	0x0000


	//----- nvinfo : EIATTR_MAXREG_COUNT
	.align		4
        /*001c*/ 	.byte	0x03, 0x1b
        /*001e*/ 	.short	0x00ff


	//----- nvinfo : EIATTR_MERCURY_ISA_VERSION
	.align		4
        /*0020*/ 	.byte	0x03, 0x5f
        /*0022*/ 	.short	0x0101


	//----- nvinfo : EIATTR_EXIT_INSTR_OFFSETS
	.align		4
        /*0024*/ 	.byte	0x04, 0x1c
        /*0026*/ 	.short	(.L_400 - .L_399)


	//   ....[0]....
.L_399:
        /*0028*/ 	.word	0x00000010


	//----- nvinfo : EIATTR_MAX_THREADS
	.align		4
.L_400:
        /*002c*/ 	.byte	0x04, 0x05
        /*002e*/ 	.short	(.L_402 - .L_401)
.L_401:
        /*0030*/ 	.word	0x00000100
        /*0034*/ 	.word	0x00000001
        /*0038*/ 	.word	0x00000001


	//----- nvinfo : EIATTR_CBANK_PARAM_SIZE
	.align		4
.L_402:
        /*003c*/ 	.byte	0x03, 0x19
        /*003e*/ 	.short	0x0438


	//----- nvinfo : EIATTR_PARAM_CBANK
	.align		4
        /*0040*/ 	.byte	0x04, 0x0a
        /*0042*/ 	.short	(.L_404 - .L_403)
	.align		4
.L_403:
        /*0044*/ 	.word	index@(.nv.constant0._ZN7cutlass13device_kernelIN5flash19enable_sm80_to_sm89INS1_16FlashAttnFwdSm80INS1_25CollectiveMainloopFwdSm80ILi8ELi1ELb0EN4cute5tupleIJNS5_1CILi128EEENS7_ILi48EEENS7_ILi256EEEEEELi256ENS_6half_tEfNS_4arch4Sm80ELb0ELb1ELb1ELb1ELb0ELb1ELb1ELb1EEENS1_21CollectiveEpilogueFwdINS6_IJS8_SA_S9_EEENS6_IJNS7_ILi1EEESI_SI_EEESC_SE_Li256ELb1ELb1ELb1ELb0EEENS1_36VarlenDynamicPersistentTileSchedulerILi128ELi48ELi256ELi256ELb1ELb1ELb0ELb1ELb0ELb1EEEEEEEEEvNT_6ParamsE)
        /*0048*/ 	.short	0x0210
        /*004a*/ 	.short	0x0438


	//----- nvinfo : EIATTR_SW_WAR
	.align		4
.L_404:
        /*004c*/ 	.byte	0x04, 0x36
        /*004e*/ 	.short	(.L_406 - .L_405)
.L_405:
        /*0050*/ 	.word	0x00000008
.L_406:


//--------------------- .nv.info._ZN7cutlass13device_kernelIN5flash19enable_sm80_to_sm89INS1_16FlashAttnFwdSm80INS1_25CollectiveMainloopFwdSm80ILi8ELi1ELb0EN4cute5tupleIJNS5_1CILi128EEENS7_ILi96EEENS7_ILi256EEEEEELi256ENS_6half_tEfNS_4arch4Sm80ELb1ELb0ELb1ELb0ELb0ELb0ELb1ELb1EEENS1_21CollectiveEpilogueFwdINS6_IJS8_SA_S9_EEENS6_IJNS7_ILi1EEESI_SI_EEESC_SE_Li256ELb0ELb1ELb1ELb0EEENS1_30DynamicPersistentTileSchedulerILi256ELi256ELb1ELb1ELb0EEEEEEEEEvNT_6ParamsE --------------------------
	.section	.nv.info._ZN7cutlass13device_kernelIN5flash19enable_sm80_to_sm89INS1_16FlashAttnFwdSm80INS1_25CollectiveMainloopFwdSm80ILi8ELi1ELb0EN4cute5tupleIJNS5_1CILi128EEENS7_ILi96EEENS7_ILi256EEEEEELi256ENS_6half_tEfNS_4arch4Sm80ELb1ELb0ELb1ELb0ELb0ELb0ELb1ELb1EEENS1_21CollectiveEpilogueFwdINS6_IJS8_SA_S9_EEENS6_IJNS7_ILi1EEESI_SI_EEESC_SE_Li256ELb0ELb1ELb1ELb0EEENS1_30DynamicPersistentTileSchedulerILi256ELi256ELb1ELb1ELb0EEEEEEEEEvNT_6ParamsE,"",@"SHT_CUDA_INFO"
	.sectionflags	@""
	.align	4


	//----- nvinfo : EIATTR_CUDA_API_VERSION
	.align		4
        /*0000*/ 	.byte	0x04, 0x37
        /*0002*/ 	.short	(.L_408 - .L_407)
.L_407:
        /*0004*/ 	.word	0x00000082


	//----- nvinfo : EIATTR_KPARAM_INFO
	.align		4
.L_408:
        /*0008*/ 	.byte	0x04, 0x17
        /*000a*/ 	.short	(.L_410 - .L_409)
.L_409:
        /*000c*/ 	.word	0x00000000
        /*0010*/ 	.short	0x0000
        /*0012*/ 	.short	0x0000
        /*0014*/ 	.byte	0x00, 0xf0, 0xa1, 0x10


	//----- nvinfo : EIATTR_SPARSE_MMA_MASK
	.align		4
.L_410:
        /*0018*/ 	.byte	0x03, 0x50
        /*001a*/ 	.short	0x0000


	//----- nvinfo : EIATTR_MAXREG_COUNT
	.align		4
        /*001c*/ 	.byte	0x03, 0x1b
        /*001e*/ 	.short	0x00ff


	//----- nvinfo : EIATTR_MERCURY_ISA_VERSION
	.align		4
        /*0020*/ 	.byte	0x03, 0x5f
        /*0022*/ 	.short	0x0101


	//----- nvinfo : EIATTR_EXIT_INSTR_OFFSETS
	.align		4
        /*0024*/ 	.byte	0x04, 0x1c
        /*0026*/ 	.short	(.L_412 - .L_411)


	//   ....[0]....
.L_411:
        /*0028*/ 	.word	0x00000010


	//----- nvinfo : EIATTR_MAX_THREADS
	.align		4
.L_412:
        /*002c*/ 	.byte	0x04, 0x05
        /*002e*/ 	.short	(.L_414 - .L_413)
.L_413:
        /*0030*/ 	.word	0x00000100
        /*0034*/ 	.word	0x00000001
        /*0038*/ 	.word	0x00000001


	//----- nvinfo : EIATTR_CBANK_PARAM_SIZE
	.align		4
.L_414:
        /*003c*/ 	.byte	0x03, 0x19
        /*003e*/ 	.short	0x0428


	//----- nvinfo : EIATTR_PARAM_CBANK
	.align		4
        /*0040*/ 	.byte	0x04, 0x0a
        /*0042*/ 	.short	(.L_416 - .L_415)
	.align		4
.L_415:
        /*0044*/ 	.word	index@(.nv.constant0._ZN7cutlass13device_kernelIN5flash19enable_sm80_to_sm89INS1_16FlashAttnFwdSm80INS1_25CollectiveMainloopFwdSm80ILi8ELi1ELb0EN4cute5tupleIJNS5_1CILi128EEENS7_ILi96EEENS7_ILi256EEEEEELi256ENS_6half_tEfNS_4arch4Sm80ELb1ELb0ELb1ELb0ELb0ELb0ELb1ELb1EEENS1_21CollectiveEpilogueFwdINS6_IJS8_SA_S9_EEENS6_IJNS7_ILi1EEESI_SI_EEESC_SE_Li256ELb0ELb1ELb1ELb0EEENS1_30DynamicPersistentTileSchedulerILi256ELi256ELb1ELb1ELb0EEEEEEEEEvNT_6ParamsE)
        /*0048*/ 	.short	0x0210
        /*004a*/ 	.short	0x0428


	//----- nvinfo : EIATTR_SW_WAR
	.align		4
.L_416:
        /*004c*/ 	.byte	0x04, 0x36
        /*004e*/ 	.short	(.L_418 - .L_417)
.L_417:
        /*0050*/ 	.word	0x00000008
.L_418:


//--------------------- .nv.info._ZN7cutlass13device_kernelIN5flash19enable_sm80_to_sm89INS1_16FlashAttnFwdSm80INS1_25CollectiveMainloopFwdSm80ILi8ELi1ELb0EN4cute5tupleIJNS5_1CILi128EEENS7_ILi64EEENS7_ILi256EEEEEELi256ENS_6half_tEfNS_4arch4Sm80ELb1ELb0ELb1ELb1ELb0ELb0ELb1ELb1EEENS1_21CollectiveEpilogueFwdINS6_IJS8_SA_S9_EEENS6_IJNS7_ILi1EEESI_SI_EEESC_SE_Li256ELb1ELb1ELb1ELb0EEENS1_36VarlenDynamicPersistentTileSchedulerILi128ELi64ELi256ELi256ELb1ELb1ELb0ELb1ELb1ELb1EEEEEEEEEvNT_6ParamsE --------------------------
	.section	.nv.info._ZN7cutlass13device_kernelIN5flash19enable_sm80_to_sm89INS1_16FlashAttnFwdSm80INS1_25CollectiveMainloopFwdSm80ILi8ELi1ELb0EN4cute5tupleIJNS5_1CILi128EEENS7_ILi64EEENS7_ILi256EEEEEELi256ENS_6half_tEfNS_4arch4Sm80ELb1ELb0ELb1ELb1ELb0ELb0ELb1ELb1EEENS1_21CollectiveEpilogueFwdINS6_IJS8_SA_S9_EEENS6_IJNS7_ILi1EEESI_SI_EEESC_SE_Li256ELb1ELb1ELb1ELb0EEENS1_36VarlenDynamicPersistentTileSchedulerILi128ELi64ELi256ELi256ELb1ELb1ELb0ELb1ELb1ELb1EEEEEEEEEvNT_6ParamsE,"",@"SHT_CUDA_INFO"
	.sectionflags	@""
	.align	4


	//----- nvinfo : EIATTR_CUDA_API_VERSION
	.align		4
        /*0000*/ 	.byte	0x04, 0x37
        /*0002*/ 	.short	(.L_420 - .L_419)
.L_419:
        /*0004*/ 	.word	0x00000082


	//----- nvinfo : EIATTR_KPARAM_INFO
	.align		4
.L_420:
        /*0008*/ 	.byte	0x04, 0x17
        /*000a*/ 	.short	(.L_422 - .L_421)
.L_421:
        /*000c*/ 	.word	0x00000000
        /*0010*/ 	.short	0x0000
        /*0012*/ 	.short	0x0000
        /*0014*/ 	.byte	0x00, 0xf0, 0xe1, 0x10


	//----- nvinfo : EIATTR_SPARSE_MMA_MASK
	.align		4
.L_422:
        /*0018*/ 	.byte	0x03, 0x50
        /*001a*/ 	.short	0x0000


	//----- nvinfo : EIATTR_MAXREG_COUNT
	.align		4
        /*001c*/ 	.byte	0x03, 0x1b
        /*001e*/ 	.short	0x00ff


	//----- nvinfo : EIATTR_MERCURY_ISA_VERSION
	.align		4
        /*0020*/ 	.byte	0x03, 0x5f
        /*0022*/ 	.short	0x0101


	//----- nvinfo : EIATTR_EXIT_INSTR_OFFSETS
	.align		4
        /*0024*/ 	.byte	0x04, 0x1c
        /*0026*/ 	.short	(.L_424 - .L_423)


	//   ....[0]....
.L_423:
        /*0028*/ 	.word	0x00000010


	//----- nvinfo : EIATTR_MAX_THREADS
	.align		4
.L_424:
        /*002c*/ 	.byte	0x04, 0x05
        /*002e*/ 	.short	(.L_426 - .L_425)
.L_425:
        /*0030*/ 	.word	0x00000100
        /*0034*/ 	.word	0x00000001
        /*0038*/ 	.word	0x00000001


	//----- nvinfo : EIATTR_CBANK_PARAM_SIZE
	.align		4
.L_426:
        /*003c*/ 	.byte	0x03, 0x19
        /*003e*/ 	.short	0x0438


	//----- nvinfo : EIATTR_PARAM_CBANK
	.align		4
        /*0040*/ 	.byte	0x04, 0x0a
        /*0042*/ 	.short	(.L_428 - .L_427)
	.align		4
.L_427:
        /*0044*/ 	.word	index@(.nv.constant0._ZN7cutlass13device_kernelIN5flash19enable_sm80_to_sm89INS1_16FlashAttnFwdSm80INS1_25CollectiveMainloopFwdSm80ILi8ELi1ELb0EN4cute5tupleIJNS5_1CILi128EEENS7_ILi64EEENS7_ILi256EEEEEELi256ENS_6half_tEfNS_4arch4Sm80ELb1ELb0ELb1ELb1ELb0ELb0ELb1ELb1EEENS1_21CollectiveEpilogueFwdINS6_IJS8_SA_S9_EEENS6_IJNS7_ILi1EEESI_SI_EEESC_SE_Li256ELb1ELb1ELb1ELb0EEENS1_36VarlenDynamicPersistentTileSchedulerILi128ELi64ELi256ELi256ELb1ELb1ELb0ELb1ELb1ELb1EEEEEEEEEvNT_6ParamsE)
        /*0048*/ 	.short	0x0210
        /*004a*/ 	.short	0x0438


	//----- nvinfo : EIATTR_SW_WAR
	.align		4
.L_428:
        /*004c*/ 	.byte	0x04, 0x36
        /*004e*/ 	.short	(.L_430 - .L_429)
.L_429:
        /*0050*/ 	.word	0x00000008
.L_430:


//--------------------- .nv.info._ZN7cutlass13device_kernelIN5flash19enable_sm80_to_sm89INS1_16FlashAttnFwdSm80INS1_25CollectiveMainloopFwdSm80ILi8ELi1ELb0EN4cute5tupleIJNS5_1CILi128EEENS7_ILi48EEENS7_ILi256EEEEEELi256ENS_6half_tEfNS_4arch4Sm80ELb1ELb0ELb1ELb1ELb0ELb1ELb1ELb1EEENS1_21CollectiveEpilogueFwdINS6_IJS8_SA_S9_EEENS6_IJNS7_ILi1EEESI_SI_EEESC_SE_Li256ELb1ELb1ELb1ELb0EEENS1_36VarlenDynamicPersistentTileSchedulerILi128ELi48ELi256ELi256ELb1ELb1ELb0ELb1ELb1ELb1EEEEEEEEEvNT_6ParamsE --------------------------
	.section	.nv.info._ZN7cutlass13device_kernelIN5flash19enable_sm80_to_sm89INS1_16FlashAttnFwdSm80INS1_25CollectiveMainloopFwdSm80ILi8ELi1ELb0EN4cute5tupleIJNS5_1CILi128EEENS7_ILi48EEENS7_ILi256EEEEEELi256ENS_6half_tEfNS_4arch4Sm80ELb1ELb0ELb1ELb1ELb0ELb1ELb1ELb1EEENS1_21CollectiveEpilogueFwdINS6_IJS8_SA_S9_EEENS6_IJNS7_ILi1EEESI_SI_EEESC_SE_Li256ELb1ELb1ELb1ELb0EEENS1_36VarlenDynamicPersistentTileSchedulerILi128ELi48ELi256ELi256ELb1ELb1ELb0ELb1ELb1ELb1EEEEEEEEEvNT_6ParamsE,"",@"SHT_CUDA_INFO"
	.sectionflags	@""
	.align	4


	//----- nvinfo : EIATTR_CUDA_API_VERSION
	.align		4
        /*0000*/ 	.byte	0x04, 0x37
        /*0002*/ 	.short	(.L_432 - .L_431)
.L_431:
        /*0004*/ 	.word	0x00000082


	//----- nvinfo : EIATTR_KPARAM_INFO
	.align		4
.L_432:
        /*0008*/ 	.byte	0x04, 0x17
        /*000a*/ 	.short	(.L_434 - .L_433)
.L_433:
        /*000c*/ 	.word	0x00000000
        /*0010*/ 	.short	0x0000
        /*0012*/ 	.short	0x0000
        /*0014*/ 	.byte	0x00, 0xf0, 0xe1, 0x10


	//----- nvinfo : EIATTR_SPARSE_MMA_MASK
	.align		4
.L_434:
        /*0018*/ 	.byte	0x03, 0x50
        /*001a*/ 	.short	0x0000


	//----- nvinfo : EIATTR_MAXREG_COUNT
	.align		4
        /*001c*/ 	.byte	0x03, 0x1b
        /*001e*/ 	.short	0x00ff


	//----- nvinfo : EIATTR_MERCURY_ISA_VERSION
	.align		4
        /*0020*/ 	.byte	0x03, 0x5f
        /*0022*/ 	.short	0x0101


	//----- nvinfo : EIATTR_EXIT_INSTR_OFFSETS
	.align		4
        /*0024*/ 	.byte	0x04, 0x1c
        /*0026*/ 	.short	(.L_436 - .L_435)


	//   ....[0]....
.L_435:
        /*0028*/ 	.word	0x00000010


	//----- nvinfo : EIATTR_MAX_THREADS
	.align		4
.L_436:
        /*002c*/ 	.byte	0x04, 0x05
        /*002e*/ 	.short	(.L_438 - .L_437)
.L_437:
        /*0030*/ 	.word	0x00000100
        /*0034*/ 	.word	0x00000001
        /*0038*/ 	.word	0x00000001


	//----- nvinfo : EIATTR_CBANK_PARAM_SIZE
	.align		4
.L_438:
        /*003c*/ 	.byte	0x03, 0x19
        /*003e*/ 	.short	0x0438


	//----- nvinfo : EIATTR_PARAM_CBANK
	.align		4
        /*0040*/ 	.byte	0x04, 0x0a
        /*0042*/ 	.short	(.L_440 - .L_439)
	.align		4
.L_439:
        /*0044*/ 	.word	index@(.nv.constant0._ZN7cutlass13device_kernelIN5flash19enable_sm80_to_sm89INS1_16FlashAttnFwdSm80INS1_25CollectiveMainloopFwdSm80ILi8ELi1ELb0EN4cute5tupleIJNS5_1CILi128EEENS7_ILi48EEENS7_ILi256EEEEEELi256ENS_6half_tEfNS_4arch4Sm80ELb1ELb0ELb1ELb1ELb0ELb1ELb1ELb1EEENS1_21CollectiveEpilogueFwdINS6_IJS8_SA_S9_EEENS6_IJNS7_ILi1EEESI_SI_EEESC_SE_Li256ELb1ELb1ELb1ELb0EEENS1_36VarlenDynamicPersistentTileSchedulerILi128ELi48ELi256ELi256ELb1ELb1ELb0ELb1ELb1ELb1EEEEEEEEEvNT_6ParamsE)
        /*0048*/ 	.short	0x0210
        /*004a*/ 	.short	0x0438


	//----- nvinfo : EIATTR_SW_WAR
	.align		4
.L_440:
        /*004c*/ 	.byte	0x04, 0x36
        /*004e*/ 	.short	(.L_442 - .L_441)
.L_441:
        /*0050*/ 	.word	0x00000008
.L_442:


//--------------------- .nv.info._ZN7cutlass13device_kernelIN5flash19enable_sm80_to_sm89INS1_16FlashAttnFwdSm80INS1_25CollectiveMainloopFwdSm80ILi8ELi1ELb1EN4cute5tupleIJNS5_1CILi128EEENS7_ILi64EEENS7_ILi256EEEEEELi256ENS_6half_tEfNS_4arch4Sm80ELb0ELb0ELb0ELb0ELb0ELb0ELb1ELb1EEENS1_21CollectiveEpilogueFwdINS6_IJS8_SA_S9_EEENS6_IJNS7_ILi1EEESI_SI_EEESC_SE_Li256ELb0ELb1ELb1ELb0EEENS1_19SingleTileSchedulerILb0ELb1ELb1ELi128EEEEEEEEEvNT_6ParamsE --------------------------
	.section	.nv.info._ZN7cutlass13device_kernelIN5flash19enable_sm80_to_sm89INS1_16FlashAttnFwdSm80INS1_25CollectiveMainloopFwdSm80ILi8ELi1ELb1EN4cute5tupleIJNS5_1CILi128EEENS7_ILi64EEENS7_ILi256EEEEEELi256ENS_6half_tEfNS_4arch4Sm80ELb0ELb0ELb0ELb0ELb0ELb0ELb1ELb1EEENS1_21CollectiveEpilogueFwdINS6_IJS8_SA_S9_EEENS6_IJNS7_ILi1EEESI_SI_EEESC_SE_Li256ELb0ELb1ELb1ELb0EEENS1_19SingleTileSchedulerILb0ELb1ELb1ELi128EEEEEEEEEvNT_6ParamsE,"",@"SHT_CUDA_INFO"
	.sectionflags	@""
	.align	4


	//----- nvinfo : EIATTR_CUDA_API_VERSION
	.align		4
        /*0000*/ 	.byte	0x04, 0x37
        /*0002*/ 	.short	(.L_444 - .L_443)
.L_443:
        /*0004*/ 	.word	0x00000082


	//----- nvinfo : EIATTR_KPARAM_INFO
	.align		4
.L_444:
        /*0008*/ 	.byte	0x04, 0x17
        /*000a*/ 	.short	(.L_446 - .L_445)
.L_445:
        /*000c*/ 	.word	0x00000000
        /*0010*/ 	.short	0x0000
        /*0012*/ 	.short	0x0000
        /*0014*/ 	.byte	0x00, 0xf0, 0x61, 0x10


	//----- nvinfo : EIATTR_SPARSE_MMA_MASK
	.align		4
.L_446:
        /*0018*/ 	.byte	0x03, 0x50
        /*001a*/ 	.short	0x0000


	//----- nvinfo : EIATTR_MAXREG_COUNT
	.align		4
        /*001c*/ 	.byte	0x03, 0x1b
        /*001e*/ 	.short	0x00ff


	//----- nvinfo : EIATTR_MERCURY_ISA_VERSION
	.align		4
        /*0020*/ 	.byte	0x03, 0x5f
        /*0022*/ 	.short	0x0101


	//----- nvinfo : EIATTR_EXIT_INSTR_OFFSETS
	.align		4
        /*0024*/ 	.byte	0x04, 0x1c
        /*0026*/ 	.short	(.L_448 - .L_447)


	//   ....[0]....
.L_447:
        /*0028*/ 	.word	0x00000010


	//----- nvinfo : EIATTR_MAX_THREADS
	.align		4
.L_448:
        /*002c*/ 	.byte	0x04, 0x05
        /*002e*/ 	.short	(.L_450 - .L_449)
.L_449:
        /*0030*/ 	.word	0x00000100
        /*0034*/ 	.word	0x00000001
        /*0038*/ 	.word	0x00000001


	//----- nvinfo : EIATTR_CBANK_PARAM_SIZE
	.align		4
.L_450:
        /*003c*/ 	.byte	0x03, 0x19
        /*003e*/ 	.short	0x0418


	//----- nvinfo : EIATTR_PARAM_CBANK
	.align		4
        /*0040*/ 	.byte	0x04, 0x0a
        /*0042*/ 	.short	(.L_452 - .L_451)
	.align		4
.L_451:
        /*0044*/ 	.word	index@(.nv.constant0._ZN7cutlass13device_kernelIN5flash19enable_sm80_to_sm89INS1_16FlashAttnFwdSm80INS1_25CollectiveMainloopFwdSm80ILi8ELi1ELb1EN4cute5tupleIJNS5_1CILi128EEENS7_ILi64EEENS7_ILi256EEEEEELi256ENS_6half_tEfNS_4arch4Sm80ELb0ELb0ELb0ELb0ELb0ELb0ELb1ELb1EEENS1_21CollectiveEpilogueFwdINS6_IJS8_SA_S9_EEENS6_IJNS7_ILi1EEESI_SI_EEESC_SE_Li256ELb0ELb1ELb1ELb0EEENS1_19SingleTileSchedulerILb0ELb1ELb1ELi128EEEEEEEEEvNT_6ParamsE)
        /*0048*/ 	.short	0x0210
        /*004a*/ 	.short	0x0418


	//----- nvinfo : EIATTR_SW_WAR
	.align		4
.L_452:
        /*004c*/ 	.byte	0x04, 0x36
        /*004e*/ 	.short	(.L_454 - .L_453)
.L_453:
        /*0050*/ 	.word	0x00000008
.L_454:


//--------------------- .nv.info._ZN7cutlass13device_kernelIN5flash19enable_sm80_to_sm89INS1_16FlashAttnFwdSm80INS1_25CollectiveMainloopFwdSm80ILi8ELi1ELb1EN4cute5tupleIJNS5_1CILi128EEENS7_ILi48EEENS7_ILi256EEEEEELi256ENS_6half_tEfNS_4arch4Sm80ELb0ELb0ELb0ELb1ELb0ELb0ELb1ELb1EEENS1_21CollectiveEpilogueFwdINS6_IJS8_SA_S9_EEENS6_IJNS7_ILi1EEESI_SI_EEESC_SE_Li256ELb1ELb1ELb1ELb0EEENS1_36VarlenDynamicPersistentTileSchedulerILi128ELi48ELi256ELi256ELb1ELb1ELb0ELb0ELb1ELb1EEEEEEEEEvNT_6ParamsE --------------------------
	.section	.nv.info._ZN7cutlass13device_kernelIN5flash19enable_sm80_to_sm89INS1_16FlashAttnFwdSm80INS1_25CollectiveMainloopFwdSm80ILi8ELi1ELb1EN4cute5tupleIJNS5_1CILi128EEENS7_ILi48EEENS7_ILi256EEEEEELi256ENS_6half_tEfNS_4arch4Sm80ELb0ELb0ELb0ELb1ELb0ELb0ELb1ELb1EEENS1_21CollectiveEpilogueFwdINS6_IJS8_SA_S9_EEENS6_IJNS7_ILi1EEESI_SI_EEESC_SE_Li256ELb1ELb1ELb1ELb0EEENS1_36VarlenDynamicPersistentTileSchedulerILi128ELi48ELi256ELi256ELb1ELb1ELb0ELb0ELb1ELb1EEEEEEEEEvNT_6ParamsE,"",@"SHT_CUDA_INFO"
	.sectionflags	@""
	.align	4


	//----- nvinfo : EIATTR_CUDA_API_VERSION
	.align		4
        /*0000*/ 	.byte	0x04, 0x37
        /*0002*/ 	.short	(.L_456 - .L_455)
.L_455:
        /*0004*/ 	.word	0x00000082


	//----- nvinfo : EIATTR_KPARAM_INFO
	.align		4
.L_456:
        /*0008*/ 	.byte	0x04, 0x17
        /*000a*/ 	.short	(.L_458 - .L_457)
.L_457:
        /*000c*/ 	.word	0x00000000
        /*0010*/ 	.short	0x0000
        /*0012*/ 	.short	0x0000
        /*0014*/ 	.byte	0x00, 0xf0, 0xe1, 0x10


	//----- nvinfo : EIATTR_SPARSE_MMA_MASK
	.align		4
.L_458:
        /*0018*/ 	.byte	0x03, 0x50
        /*001a*/ 	.short	0x0000


	//----- nvinfo : EIATTR_MAXREG_COUNT
	.align		4
        /*001c*/ 	.byte	0x03, 0x1b
        /*001e*/ 	.short	0x00ff


	//----- nvinfo : EIATTR_MERCURY_ISA_VERSION
	.align		4
        /*0020*/ 	.byte	0x03, 0x5f
        /*0022*/ 	.short	0x0101


	//----- nvinfo : EIATTR_EXIT_INSTR_OFFSETS
	.align		4
        /*0024*/ 	.byte	0x04, 0x1c
        /*0026*/ 	.short	(.L_460 - .L_459)


	//   ....[0]....
.L_459:
        /*0028*/ 	.word	0x00000010


	//----- nvinfo : EIATTR_MAX_THREADS
	.align		4
.L_460:
        /*002c*/ 	.byte	0x04, 0x05
        /*002e*/ 	.short	(.L_462 - .L_461)
.L_461:
        /*0030*/ 	.word	0x00000100
        /*0034*/ 	.word	0x00000001
        /*0038*/ 	.word	0x00000001


	//----- nvinfo : EIATTR_CBANK_PARAM_SIZE
	.align		4
.L_462:
        /*003c*/ 	.byte	0x03, 0x19
        /*003e*/ 	.short	0x0438


	//----- nvinfo : EIATTR_PARAM_CBANK
	.align		4
        /*0040*/ 	.byte	0x04, 0x0a
        /*0042*/ 	.short	(.L_464 - .L_463)
	.align		4
.L_463:
        /*0044*/ 	.word	index@(.nv.constant0._ZN7cutlass13device_kernelIN5flash19enable_sm80_to_sm89INS1_16FlashAttnFwdSm80INS1_25CollectiveMainloopFwdSm80ILi8ELi1ELb1EN4cute5tupleIJNS5_1CILi128EEENS7_ILi48EEENS7_ILi256EEEEEELi256ENS_6half_tEfNS_4arch4Sm80ELb0ELb0ELb0ELb1ELb0ELb0ELb1ELb1EEENS1_21CollectiveEpilogueFwdINS6_IJS8_SA_S9_EEENS6_IJNS7_ILi1EEESI_SI_EEESC_SE_Li256ELb1ELb1ELb1ELb0EEENS1_36VarlenDynamicPersistentTileSchedulerILi128ELi48ELi256ELi256ELb1ELb1ELb0ELb0ELb1ELb1EEEEEEEEEvNT_6ParamsE)
        /*0048*/ 	.short	0x0210
        /*004a*/ 	.short	0x0438


	//----- nvinfo : EIATTR_SW_WAR
	.align		4
.L_464:
        /*004c*/ 	.byte	0x04, 0x36
        /*004e*/ 	.short	(.L_466 - .L_465)
.L_465:
        /*0050*/ 	.word	0x00000008
.L_466:


//--------------------- .nv.info._ZN7cutlass13device_kernelIN5flash19enable_sm80_to_sm89INS1_16FlashAttnFwdSm80INS1_25CollectiveMainloopFwdSm80ILi8ELi1ELb0EN4cute5tupleIJNS5_1CILi128EEENS7_ILi32EEENS7_ILi256EEEEEELi256ENS_6half_tEfNS_4arch4Sm80ELb0ELb0ELb0ELb1ELb0ELb1ELb1ELb1EEENS1_21CollectiveEpilogueFwdINS6_IJS8_SA_S9_EEENS6_IJNS7_ILi1EEESI_SI_EEESC_SE_Li256ELb1ELb1ELb1ELb0EEENS1_36VarlenDynamicPersistentTileSchedulerILi128ELi32ELi256ELi256ELb1ELb1ELb0ELb0ELb1ELb1EEEEEEEEEvNT_6ParamsE --------------------------
	.section	.nv.info._ZN7cutlass13device_kernelIN5flash19enable_sm80_to_sm89INS1_16FlashAttnFwdSm80INS1_25CollectiveMainloopFwdSm80ILi8ELi1ELb0EN4cute5tupleIJNS5_1CILi128EEENS7_ILi32EEENS7_ILi256EEEEEELi256ENS_6half_tEfNS_4arch4Sm80ELb0ELb0ELb0ELb1ELb0ELb1ELb1ELb1EEENS1_21CollectiveEpilogueFwdINS6_IJS8_SA_S9_EEENS6_IJNS7_ILi1EEESI_SI_EEESC_SE_Li256ELb1ELb1ELb1ELb0EEENS1_36VarlenDynamicPersistentTileSchedulerILi128ELi32ELi256ELi256ELb1ELb1ELb0ELb0ELb1ELb1EEEEEEEEEvNT_6ParamsE,"",@"SHT_CUDA_INFO"
	.sectionflags	@""
	.align	4


	//----- nvinfo : EIATTR_CUDA_API_VERSION
	.align		4
        /*0000*/ 	.byte	0x04, 0x37
        /*0002*/ 	.short	(.L_468 - .L_467)
.L_467:
        /*0004*/ 	.word	0x00000082


	//----- nvinfo : EIATTR_KPARAM_INFO
	.align		4
.L_468:
        /*0008*/ 	.byte	0x04, 0x17
        /*000a*/ 	.short	(.L_470 - .L_469)
.L_469:
        /*000c*/ 	.word	0x00000000
        /*0010*/ 	.short	0x0000
        /*0012*/ 	.short	0x0000
        /*0014*/ 	.byte	0x00, 0xf0, 0xe1, 0x10


	//----- nvinfo : EIATTR_SPARSE_MMA_MASK
	.align		4
.L_470:
        /*0018*/ 	.byte	0x03, 0x50
        /*001a*/ 	.short	0x0000


	//----- nvinfo : EIATTR_MAXREG_COUNT
	.align		4
        /*001c*/ 	.byte	0x03, 0x1b
        /*001e*/ 	.short	0x00ff


	//----- nvinfo : EIATTR_MERCURY_ISA_VERSION
	.align		4
        /*0020*/ 	.byte	0x03, 0x5f
        /*0022*/ 	.short	0x0101


	//----- nvinfo : EIATTR_EXIT_INSTR_OFFSETS
	.align		4
        /*0024*/ 	.byte	0x04, 0x1c
        /*0026*/ 	.short	(.L_472 - .L_471)


	//   ....[0]....
.L_471:
        /*0028*/ 	.word	0x00000010


	//----- nvinfo : EIATTR_MAX_THREADS
	.align		4
.L_472:
        /*002c*/ 	.byte	0x04, 0x05
        /*002e*/ 	.short	(.L_474 - .L_473)
.L_473:
        /*0030*/ 	.word	0x00000100
        /*0034*/ 	.word	0x00000001
        /*0038*/ 	.word	0x00000001


	//----- nvinfo : EIATTR_CBANK_PARAM_SIZE
	.align		4
.L_474:
        /*003c*/ 	.byte	0x03, 0x19
        /*003e*/ 	.short	0x0438


	//----- nvinfo : EIATTR_PARAM_CBANK
	.align		4
        /*0040*/ 	.byte	0x04, 0x0a
        /*0042*/ 	.short	(.L_476 - .L_475)
	.align		4
.L_475:
        /*0044*/ 	.word	index@(.nv.constant0._ZN7cutlass13device_kernelIN5flash19enable_sm80_to_sm89INS1_16FlashAttnFwdSm80INS1_25CollectiveMainloopFwdSm80ILi8ELi1ELb0EN4cute5tupleIJNS5_1CILi128EEENS7_ILi32EEENS7_ILi256EEEEEELi256ENS_6half_tEfNS_4arch4Sm80ELb0ELb0ELb0ELb1ELb0ELb1ELb1ELb1EEENS1_21CollectiveEpilogueFwdINS6_IJS8_SA_S9_EEENS6_IJNS7_ILi1EEESI_SI_EEESC_SE_Li256ELb1ELb1ELb1ELb0EEENS1_36VarlenDynamicPersistentTileSchedulerILi128ELi32ELi256ELi256ELb1ELb1ELb0ELb0ELb1ELb1EEEEEEEEEvNT_6ParamsE)
        /*0048*/ 	.short	0x0210
        /*004a*/ 	.short	0x0438


	//----- nvinfo : EIATTR_SW_WAR
	.align		4
.L_476:
        /*004c*/ 	.byte	0x04, 0x36
        /*004e*/ 	.short	(.L_478 - .L_477)
.L_477:
        /*0050*/ 	.word	0x00000008
.L_478:


//--------------------- .nv.info._ZN7cutlass13device_kernelIN5flash19enable_sm80_to_sm89INS1_16FlashAttnFwdSm80INS1_25CollectiveMainloopFwdSm80ILi8ELi1ELb1EN4cute5tupleIJNS5_1CILi128EEENS7_ILi48EEENS7_ILi256EEEEEELi256ENS_6half_tEfNS_4arch4Sm80ELb0ELb1ELb0ELb0ELb0ELb0ELb1ELb1EEENS1_21CollectiveEpilogueFwdINS6_IJS8_SA_S9_EEENS6_IJNS7_ILi1EEESI_SI_EEESC_SE_Li256ELb0ELb1ELb1ELb0EEENS1_19SingleTileSchedulerILb0ELb1ELb1ELi128EEEEEEEEEvNT_6ParamsE --------------------------
	.section	.nv.info._ZN7cutlass13device_kernelIN5flash19enable_sm80_to_sm89INS1_16FlashAttnFwdSm80INS1_25CollectiveMainloopFwdSm80ILi8ELi1ELb1EN4cute5tupleIJNS5_1CILi128EEENS7_ILi48EEENS7_ILi256EEEEEELi256ENS_6half_tEfNS_4arch4Sm80ELb0ELb1ELb0ELb0ELb0ELb0ELb1ELb1EEENS1_21CollectiveEpilogueFwdINS6_IJS8_SA_S9_EEENS6_IJNS7_ILi1EEESI_SI_EEESC_SE_Li256ELb0ELb1ELb1ELb0EEENS1_19SingleTileSchedulerILb0ELb1ELb1ELi128EEEEEEEEEvNT_6ParamsE,"",@"SHT_CUDA_INFO"
	.sectionflags	@""
	.align	4


	//----- nvinfo : EIATTR_CUDA_API_VERSION
	.align		4
        /*0000*/ 	.byte	0x04, 0x37
        /*0002*/ 	.short	(.L_480 - .L_479)
.L_479:
        /*0004*/ 	.word	0x00000082


	//----- nvinfo : EIATTR_KPARAM_INFO
	.align		4
.L_480:
        /*0008*/ 	.byte	0x04, 0x17
        /*000a*/ 	.short	(.L_482 - .L_481)
.L_481:
        /*000c*/ 	.word	0x00000000
        /*0010*/ 	.short	0x0000
        /*0012*/ 	.short	0x0000
        /*0014*/ 	.byte	0x00, 0xf0, 0x61, 0x10


	//----- nvinfo : EIATTR_SPARSE_MMA_MASK
	.align		4
.L_482:
        /*0018*/ 	.byte	0x03, 0x50
        /*001a*/ 	.short	0x0000


	//----- nvinfo : EIATTR_MAXREG_COUNT
	.align		4
        /*001c*/ 	.byte	0x03, 0x1b
        /*001e*/ 	.short	0x00ff


	//----- nvinfo : EIATTR_MERCURY_ISA_VERSION
	.align		4
        /*0020*/ 	.byte	0x03, 0x5f
        /*0022*/ 	.short	0x0101


	//----- nvinfo : EIATTR_EXIT_INSTR_OFFSETS
	.align		4
        /*0024*/ 	.byte	0x04, 0x1c
        /*0026*/ 	.short	(.L_484 - .L_483)


	//   ....[0]....
.L_483:
        /*0028*/ 	.word	0x00000010


	//----- nvinfo : EIATTR_MAX_THREADS
	.align		4
.L_484:
        /*002c*/ 	.byte	0x04, 0x05
        /*002e*/ 	.short	(.L_486 - .L_485)
.L_485:
        /*0030*/ 	.word	0x00000100
        /*0034*/ 	.word	0x00000001
        /*0038*/ 	.word	0x00000001


	//----- nvinfo : EIATTR_CBANK_PARAM_SIZE
	.align		4
.L_486:
        /*003c*/ 	.byte	0x03, 0x19
        /*003e*/ 	.short	0x0418


	//----- nvinfo : EIATTR_PARAM_CBANK
	.align		4
        /*0040*/ 	.byte	0x04, 0x0a
        /*0042*/ 	.short	(.L_488 - .L_487)
	.align		4
.L_487:
        /*0044*/ 	.word	index@(.nv.constant0._ZN7cutlass13device_kernelIN5flash19enable_sm80_to_sm89INS1_16FlashAttnFwdSm80INS1_25CollectiveMainloopFwdSm80ILi8ELi1ELb1EN4cute5tupleIJNS5_1CILi128EEENS7_ILi48EEENS7_ILi256EEEEEELi256ENS_6half_tEfNS_4arch4Sm80ELb0ELb1ELb0ELb0ELb0ELb0ELb1ELb1EEENS1_21CollectiveEpilogueFwdINS6_IJS8_SA_S9_EEENS6_IJNS7_ILi1EEESI_SI_EEESC_SE_Li256ELb0ELb1ELb1ELb0EEENS1_19SingleTileSchedulerILb0ELb1ELb1ELi128EEEEEEEEEvNT_6ParamsE)
        /*0048*/ 	.short	0x0210
        /*004a*/ 	.short	0x0418


	//----- nvinfo : EIATTR_SW_WAR
	.align		4
.L_488:
        /*004c*/ 	.byte	0x04, 0x36
        /*004e*/ 	.short	(.L_490 - .L_489)
.L_489:
        /*0050*/ 	.word	0x00000008
.L_490:


//--------------------- .nv.info._ZN7cutlass13device_kernelIN5flash19enable_sm80_to_sm89INS1_16FlashAttnFwdSm80INS1_25CollectiveMainloopFwdSm80ILi8ELi1ELb1EN4cute5tupleIJNS5_1CILi128EEENS7_ILi48EEENS7_ILi256EEEEEELi256ENS_6half_tEfNS_4arch4Sm80ELb0ELb1ELb0ELb1ELb0ELb0ELb1ELb1EEENS1_21CollectiveEpilogueFwdINS6_IJS8_SA_S9_EEENS6_IJNS7_ILi1EEESI_SI_EEESC_SE_Li256ELb1ELb1ELb1ELb0EEENS1_36VarlenDynamicPersistentTileSchedulerILi128ELi48ELi256ELi256ELb1ELb1ELb0ELb1ELb0ELb1EEEEEEEEEvNT_6ParamsE --------------------------
	.section	.nv.info._ZN7cutlass13device_kernelIN5flash19enable_sm80_to_sm89INS1_16FlashAttnFwdSm80INS1_25CollectiveMainloopFwdSm80ILi8ELi1ELb1EN4cute5tupleIJNS5_1CILi128EEENS7_ILi48EEENS7_ILi256EEEEEELi256ENS_6half_tEfNS_4arch4Sm80ELb0ELb1ELb0ELb1ELb0ELb0ELb1ELb1EEENS1_21CollectiveEpilogueFwdINS6_IJS8_SA_S9_EEENS6_IJNS7_ILi1EEESI_SI_EEESC_SE_Li256ELb1ELb1ELb1ELb0EEENS1_36VarlenDynamicPersistentTileSchedulerILi128ELi48ELi256ELi256ELb1ELb1ELb0ELb1ELb0ELb1EEEEEEEEEvNT_6ParamsE,"",@"SHT_CUDA_INFO"
	.sectionflags	@""
	.align	4


	//----- nvinfo : EIATTR_CUDA_API_VERSION
	.align		4
        /*0000*/ 	.byte	0x04, 0x37
        /*0002*/ 	.short	(.L_492 - .L_491)
.L_491:
        /*0004*/ 	.word	0x00000082


	//----- nvinfo : EIATTR_KPARAM_INFO
	.align		4
.L_492:
        /*0008*/ 	.byte	0x04, 0x17
        /*000a*/ 	.short	(.L_494 - .L_493)
.L_493:
        /*000c*/ 	.word	0x00000000
        /*0010*/ 	.short	0x0000
        /*0012*/ 	.short	0x0000
        /*0014*/ 	.byte	0x00, 0xf0, 0xe1, 0x10


	//----- nvinfo : EIATTR_SPARSE_MMA_MASK
	.align		4
.L_494:
        /*0018*/ 	.byte	0x03, 0x50
        /*001a*/ 	.short	0x0000


	//----- nvinfo : EIATTR_MAXREG_COUNT
	.align		4
        /*001c*/ 	.byte	0x03, 0x1b
        /*001e*/ 	.short	0x00ff


	//----- nvinfo : EIATTR_MERCURY_ISA_VERSION
	.align		4
        /*0020*/ 	.byte	0x03, 0x5f
        /*0022*/ 	.short	0x0101


	//----- nvinfo : EIATTR_EXIT_INSTR_OFFSETS
	.align		4
        /*0024*/ 	.byte	0x04, 0x1c
        /*0026*/ 	.short	(.L_496 - .L_495)


	//   ....[0]....
.L_495:
        /*0028*/ 	.word	0x00000010


	//----- nvinfo : EIATTR_MAX_THREADS
	.align		4
.L_496:
        /*002c*/ 	.byte	0x04, 0x05
        /*002e*/ 	.short	(.L_498 - .L_497)
.L_497:
        /*0030*/ 	.word	0x00000100
        /*0034*/ 	.word	0x00000001
        /*0038*/ 	.word	0x00000001


	//----- nvinfo : EIATTR_CBANK_PARAM_SIZE
	.align		4
.L_498:
        /*003c*/ 	.byte	0x03, 0x19
        /*003e*/ 	.short	0x0438


	//----- nvinfo : EIATTR_PARAM_CBANK
	.align		4
        /*0040*/ 	.byte	0x04, 0x0a
        /*0042*/ 	.short	(.L_500 - .L_499)
	.align		4
.L_499:
        /*0044*/ 	.word	index@(.nv.constant0._ZN7cutlass13device_kernelIN5flash19enable_sm80_to_sm89INS1_16FlashAttnFwdSm80INS1_25CollectiveMainloopFwdSm80ILi8ELi1ELb1EN4cute5tupleIJNS5_1CILi128EEENS7_ILi48EEENS7_ILi256EEEEEELi256ENS_6half_tEfNS_4arch4Sm80ELb0ELb1ELb0ELb1ELb0ELb0ELb1ELb1EEENS1_21CollectiveEpilogueFwdINS6_IJS8_SA_S9_EEENS6_IJNS7_ILi1EEESI_SI_EEESC_SE_Li256ELb1ELb1ELb1ELb0EEENS1_36VarlenDynamicPersistentTileSchedulerILi128ELi48ELi256ELi256ELb1ELb1ELb0ELb1ELb0ELb1EEEEEEEEEvNT_6ParamsE)
        /*0048*/ 	.short	0x0210
        /*004a*/ 	.short	0x0438


	//----- nvinfo : EIATTR_SW_WAR
	.align		4
.L_500:
        /*004c*/ 	.byte	0x04, 0x36
        /*004e*/ 	.short	(.L_502 - .L_501)
.L_501:
        /*0050*/ 	.word	0x00000008
.L_502:


//--------------------- .nv.info._ZN7cutlass13device_kernelIN5flash19enable_sm80_to_sm89INS1_16FlashAttnFwdSm80INS1_25CollectiveMainloopFwdSm80ILi8ELi1ELb0EN4cute5tupleIJNS5_1CILi128EEENS7_ILi32EEENS7_ILi256EEEEEELi256ENS_6half_tEfNS_4arch4Sm80ELb0ELb1ELb0ELb1ELb0ELb1ELb1ELb1EEENS1_21CollectiveEpilogueFwdINS6_IJS8_SA_S9_EEENS6_IJNS7_ILi1EEESI_SI_EEESC_SE_Li256ELb1ELb1ELb1ELb0EEENS1_36VarlenDynamicPersistentTileSchedulerILi128ELi32ELi256ELi256ELb1ELb1ELb0ELb1ELb0ELb1EEEEEEEEEvNT_6ParamsE --------------------------
	.section	.nv.info._ZN7cutlass13device_kernelIN5flash19enable_sm80_to_sm89INS1_16FlashAttnFwdSm80INS1_25CollectiveMainloopFwdSm80ILi8ELi1ELb0EN4cute5tupleIJNS5_1CILi128EEENS7_ILi32EEENS7_ILi256EEEEEELi256ENS_6half_tEfNS_4arch4Sm80ELb0ELb1ELb0ELb1ELb0ELb1ELb1ELb1EEENS1_21CollectiveEpilogueFwdINS6_IJS8_SA_S9_EEENS6_IJNS7_ILi1EEESI_SI_EEESC_SE_Li256ELb1ELb1ELb1ELb0EEENS1_36VarlenDynamicPersistentTileSchedulerILi128ELi32ELi256ELi256ELb1ELb1ELb0ELb1ELb0ELb1EEEEEEEEEvNT_6ParamsE,"",@"SHT_CUDA_INFO"
	.sectionflags	@""
	.align	4


	//----- nvinfo : EIATTR_CUDA_API_VERSION
	.align		4
        /*0000*/ 	.byte	0x04, 0x37
        /*0002*/ 	.short	(.L_504 - .L_503)
.L_503:
        /*0004*/ 	.word	0x00000082


	//----- nvinfo : EIATTR_KPARAM_INFO
	.align		4
.L_504:
        /*0008*/ 	.byte	0x04, 0x17
        /*000a*/ 	.short	(.L_506 - .L_505)
.L_505:
        /*000c*/ 	.word	0x00000000
        /*0010*/ 	.short	0x0000
        /*0012*/ 	.short	0x0000
        /*0014*/ 	.byte	0x00, 0xf0, 0xe1, 0x10


	//----- nvinfo : EIATTR_SPARSE_MMA_MASK
	.align		4
.L_506:
        /*0018*/ 	.byte	0x03, 0x50
        /*001a*/ 	.short	0x0000


	//----- nvinfo : EIATTR_MAXREG_COUNT
	.align		4
        /*001c*/ 	.byte	0x03, 0x1b
        /*001e*/ 	.short	0x00ff


	//----- nvinfo : EIATTR_MERCURY_ISA_VERSION
	.align		4
        /*0020*/ 	.byte	0x03, 0x5f
        /*0022*/ 	.short	0x0101


	//----- nvinfo : EIATTR_EXIT_INSTR_OFFSETS
	.align		4
        /*0024*/ 	.byte	0x04, 0x1c
        /*0026*/ 	.short	(.L_508 - .L_507)


	//   ....[0]....
.L_507:
        /*0028*/ 	.word	0x00000010


	//----- nvinfo : EIATTR_MAX_THREADS
	.align		4
.L_508:
        /*002c*/ 	.byte	0x04, 0x05
        /*002e*/ 	.short	(.L_510 - .L_509)
.L_509:
        /*0030*/ 	.word	0x00000100
        /*0034*/ 	.word	0x00000001
        /*0038*/ 	.word	0x00000001


	//----- nvinfo : EIATTR_CBANK_PARAM_SIZE
	.align		4
.L_510:
        /*003c*/ 	.byte	0x03, 0x19
        /*003e*/ 	.short	0x0438


	//----- nvinfo : EIATTR_PARAM_CBANK
	.align		4
        /*0040*/ 	.byte	0x04, 0x0a
        /*0042*/ 	.short	(.L_512 - .L_511)
	.align		4
.L_511:
        /*0044*/ 	.word	index@(.nv.constant0._ZN7cutlass13device_kernelIN5flash19enable_sm80_to_sm89INS1_16FlashAttnFwdSm80INS1_25CollectiveMainloopFwdSm80ILi8ELi1ELb0EN4cute5tupleIJNS5_1CILi128EEENS7_ILi32EEENS7_ILi256EEEEEELi256ENS_6half_tEfNS_4arch4Sm80ELb0ELb1ELb0ELb1ELb0ELb1ELb1ELb1EEENS1_21CollectiveEpilogueFwdINS6_IJS8_SA_S9_EEENS6_IJNS7_ILi1EEESI_SI_EEESC_SE_Li256ELb1ELb1ELb1ELb0EEENS1_36VarlenDynamicPersistentTileSchedulerILi128ELi32ELi256ELi256ELb1ELb1ELb0ELb1ELb0ELb1EEEEEEEEEvNT_6ParamsE)
        /*0048*/ 	.short	0x0210
        /*004a*/ 	.short	0x0438


	//----- nvinfo : EIATTR_SW_WAR
	.align		4
.L_512:
        /*004c*/ 	.byte	0x04, 0x36
        /*004e*/ 	.short	(.L_514 - .L_513)
.L_513:
        /*0050*/ 	.word	0x00000008
.L_514:


//--------------------- .nv.info._ZN7cutlass13device_kernelIN5flash19enable_sm80_to_sm89INS1_16FlashAttnFwdSm80INS1_25CollectiveMainloopFwdSm80ILi8ELi1ELb1EN4cute5tupleIJNS5_1CILi128EEENS7_ILi64EEENS7_ILi256EEEEEELi256ENS_6half_tEfNS_4arch4Sm80ELb1ELb0ELb0ELb0ELb0ELb0ELb1ELb1EEENS1_21CollectiveEpilogueFwdINS6_IJS8_SA_S9_EEENS6_IJNS7_ILi1EEESI_SI_EEESC_SE_Li256ELb0ELb1ELb1ELb0EEENS1_30DynamicPersistentTileSchedulerILi256ELi256ELb1ELb1ELb0EEEEEEEEEvNT_6ParamsE --------------------------
	.section	.nv.info._ZN7cutlass13device_kernelIN5flash19enable_sm80_to_sm89INS1_16FlashAttnFwdSm80INS1_25CollectiveMainloopFwdSm80ILi8ELi1ELb1EN4cute5tupleIJNS5_1CILi128EEENS7_ILi64EEENS7_ILi256EEEEEELi256ENS_6half_tEfNS_4arch4Sm80ELb1ELb0ELb0ELb0ELb0ELb0ELb1ELb1EEENS1_21CollectiveEpilogueFwdINS6_IJS8_SA_S9_EEENS6_IJNS7_ILi1EEESI_SI_EEESC_SE_Li256ELb0ELb1ELb1ELb0EEENS1_30DynamicPersistentTileSchedulerILi256ELi256ELb1ELb1ELb0EEEEEEEEEvNT_6ParamsE,"",@"SHT_CUDA_INFO"
	.sectionflags	@""
	.align	4


	//----- nvinfo : EIATTR_CUDA_API_VERSION
	.align		4
        /*0000*/ 	.byte	0x04, 0x37
        /*0002*/ 	.short	(.L_516 - .L_515)
.L_515:
        /*0004*/ 	.word	0x00000082


	//----- nvinfo : EIATTR_KPARAM_INFO
	.align		4
.L_516:
        /*0008*/ 	.byte	0x04, 0x17
        /*000a*/ 	.short	(.L_518 - .L_517)
.L_517:
        /*000c*/ 	.word	0x00000000
        /*0010*/ 	.short	0x0000
        /*0012*/ 	.short	0x0000
        /*0014*/ 	.byte	0x00, 0xf0, 0xa1, 0x10


	//----- nvinfo : EIATTR_SPARSE_MMA_MASK
	.align		4
.L_518:
        /*0018*/ 	.byte	0x03, 0x50
        /*001a*/ 	.short	0x0000


	//----- nvinfo : EIATTR_MAXREG_COUNT
	.align		4
        /*001c*/ 	.byte	0x03, 0x1b
        /*001e*/ 	.short	0x00ff


	//----- nvinfo : EIATTR_MERCURY_ISA_VERSION
	.align		4
        /*0020*/ 	.byte	0x03, 0x5f
        /*0022*/ 	.short	0x0101


	//----- nvinfo : EIATTR_EXIT_INSTR_OFFSETS
	.align		4
        /*0024*/ 	.byte	0x04, 0x1c
        /*0026*/ 	.short	(.L_520 - .L_519)


	//   ....[0]....
.L_519:
        /*0028*/ 	.word	0x00000010


	//----- nvinfo : EIATTR_MAX_THREADS
	.align		4
.L_520:
        /*002c*/ 	.byte	0x04, 0x05
        /*002e*/ 	.short	(.L_522 - .L_521)
.L_521:
        /*0030*/ 	.word	0x00000100
        /*0034*/ 	.word	0x00000001
        /*0038*/ 	.word	0x00000001


	//----- nvinfo : EIATTR_CBANK_PARAM_SIZE
	.align		4
.L_522:
        /*003c*/ 	.byte	0x03, 0x19
        /*003e*/ 	.short	0x0428


	//----- nvinfo : EIATTR_PARAM_CBANK
	.align		4
        /*0040*/ 	.byte	0x04, 0x0a
        /*0042*/ 	.short	(.L_524 - .L_523)
	.align		4
.L_523:
        /*0044*/ 	.word	index@(.nv.constant0._ZN7cutlass13device_kernelIN5flash19enable_sm80_to_sm89INS1_16FlashAttnFwdSm80INS1_25CollectiveMainloopFwdSm80ILi8ELi1ELb1EN4cute5tupleIJNS5_1CILi128EEENS7_ILi64EEENS7_ILi256EEEEEELi256ENS_6half_tEfNS_4arch4Sm80ELb1ELb0ELb0ELb0ELb0ELb0ELb1ELb1EEENS1_21CollectiveEpilogueFwdINS6_IJS8_SA_S9_EEENS6_IJNS7_ILi1EEESI_SI_EEESC_SE_Li256ELb0ELb1ELb1ELb0EEENS1_30DynamicPersistentTileSchedulerILi256ELi256ELb1ELb1ELb0EEEEEEEEEvNT_6ParamsE)
        /*0048*/ 	.short	0x0210
        /*004a*/ 	.short	0x0428


	//----- nvinfo : EIATTR_SW_WAR
	.align		4
.L_524:
        /*004c*/ 	.byte	0x04, 0x36
        /*004e*/ 	.short	(.L_526 - .L_525)
.L_525:
        /*0050*/ 	.word	0x00000008
.L_526:


//--------------------- .nv.info._ZN7cutlass13device_kernelIN5flash19enable_sm80_to_sm89INS1_16FlashAttnFwdSm80INS1_25CollectiveMainloopFwdSm80ILi8ELi1ELb1EN4cute5tupleIJNS5_1CILi128EEENS7_ILi48EEENS7_ILi256EEEEEELi256ENS_6half_tEfNS_4arch4Sm80ELb1ELb0ELb0ELb1ELb0ELb0ELb1ELb1EEENS1_21CollectiveEpilogueFwdINS6_IJS8_SA_S9_EEENS6_IJNS7_ILi1EEESI_SI_EEESC_SE_Li256ELb1ELb1ELb1ELb0EEENS1_36VarlenDynamicPersistentTileSchedulerILi128ELi48ELi256ELi256ELb1ELb1ELb0ELb1ELb1ELb1EEEEEEEEEvNT_6ParamsE --------------------------
	.section	.nv.info._ZN7cutlass13device_kernelIN5flash19enable_sm80_to_sm89INS1_16FlashAttnFwdSm80INS1_25CollectiveMainloopFwdSm80ILi8ELi1ELb1EN4cute5tupleIJNS5_1CILi128EEENS7_ILi48EEENS7_ILi256EEEEEELi256ENS_6half_tEfNS_4arch4Sm80ELb1ELb0ELb0ELb1ELb0ELb0ELb1ELb1EEENS1_21CollectiveEpilogueFwdINS6_IJS8_SA_S9_EEENS6_IJNS7_ILi1EEESI_SI_EEESC_SE_Li256ELb1ELb1ELb1ELb0EEENS1_36VarlenDynamicPersistentTileSchedulerILi128ELi48ELi256ELi256ELb1ELb1ELb0ELb1ELb1ELb1EEEEEEEEEvNT_6ParamsE,"",@"SHT_CUDA_INFO"
	.sectionflags	@""
	.align	4


	//----- nvinfo : EIATTR_CUDA_API_VERSION
	.align		4
        /*0000*/ 	.byte	0x04, 0x37
        /*0002*/ 	.short	(.L_528 - .L_527)
.L_527:
        /*0004*/ 	.word	0x00000082


	//----- nvinfo : EIATTR_KPARAM_INFO
	.align		4
.L_528:
        /*0008*/ 	.byte	0x04, 0x17
        /*000a*/ 	.short	(.L_530 - .L_529)
.L_529:
        /*000c*/ 	.word	0x00000000
        /*0010*/ 	.short	0x0000
        /*0012*/ 	.short	0x0000
        /*0014*/ 	.byte	0x00, 0xf0, 0xe1, 0x10


	//----- nvinfo : EIATTR_SPARSE_MMA_MASK
	.align		4
.L_530:
        /*0018*/ 	.byte	0x03, 0x50
        /*001a*/ 	.short	0x0000


	//----- nvinfo : EIATTR_MAXREG_COUNT
	.align		4
        /*001c*/ 	.byte	0x03, 0x1b
        /*001e*/ 	.short	0x00ff


	//----- nvinfo : EIATTR_MERCURY_ISA_VERSION
	.align		4
        /*0020*/ 	.byte	0x03, 0x5f
        /*0022*/ 	.short	0x0101


	//----- nvinfo : EIATTR_EXIT_INSTR_OFFSETS
	.align		4
        /*0024*/ 	.byte	0x04, 0x1c
        /*0026*/ 	.short	(.L_532 - .L_531)


	//   ....[0]....
.L_531:
        /*0028*/ 	.word	0x00000010


	//----- nvinfo : EIATTR_MAX_THREADS
	.align		4
.L_532:
        /*002c*/ 	.byte	0x04, 0x05
        /*002e*/ 	.short	(.L_534 - .L_533)
.L_533:
        /*0030*/ 	.word	0x00000100
        /*0034*/ 	.word	0x00000001
        /*0038*/ 	.word	0x00000001


	//----- nvinfo : EIATTR_CBANK_PARAM_SIZE
	.align		4
.L_534:
        /*003c*/ 	.byte	0x03, 0x19
        /*003e*/ 	.short	0x0438


	//----- nvinfo : EIATTR_PARAM_CBANK
	.align		4
        /*0040*/ 	.byte	0x04, 0x0a
        /*0042*/ 	.short	(.L_536 - .L_535)
	.align		4
.L_535:
        /*0044*/ 	.word	index@(.nv.constant0._ZN7cutlass13device_kernelIN5flash19enable_sm80_to_sm89INS1_16FlashAttnFwdSm80INS1_25CollectiveMainloopFwdSm80ILi8ELi1ELb1EN4cute5tupleIJNS5_1CILi128EEENS7_ILi48EEENS7_ILi256EEEEEELi256ENS_6half_tEfNS_4arch4Sm80ELb1ELb0ELb0ELb1ELb0ELb0ELb1ELb1EEENS1_21CollectiveEpilogueFwdINS6_IJS8_SA_S9_EEENS6_IJNS7_ILi1EEESI_SI_EEESC_SE_Li256ELb1ELb1ELb1ELb0EEENS1_36VarlenDynamicPersistentTileSchedulerILi128ELi48ELi256ELi256ELb1ELb1ELb0ELb1ELb1ELb1EEEEEEEEEvNT_6ParamsE)
        /*0048*/ 	.short	0x0210
        /*004a*/ 	.short	0x0438


	//----- nvinfo : EIATTR_SW_WAR
	.align		4
.L_536:
        /*004c*/ 	.byte	0x04, 0x36
        /*004e*/ 	.short	(.L_538 - .L_537)
.L_537:
        /*0050*/ 	.word	0x00000008
.L_538:


//--------------------- .nv.info._ZN7cutlass13device_kernelIN5flash19enable_sm80_to_sm89INS1_16FlashAttnFwdSm80INS1_25CollectiveMainloopFwdSm80ILi8ELi1ELb0EN4cute5tupleIJNS5_1CILi128EEENS7_ILi32EEENS7_ILi256EEEEEELi256ENS_6half_tEfNS_4arch4Sm80ELb1ELb0ELb0ELb1ELb0ELb1ELb1ELb1EEENS1_21CollectiveEpilogueFwdINS6_IJS8_SA_S9_EEENS6_IJNS7_ILi1EEESI_SI_EEESC_SE_Li256ELb1ELb1ELb1ELb0EEENS1_36VarlenDynamicPersistentTileSchedulerILi128ELi32ELi256ELi256ELb1ELb1ELb0ELb1ELb1ELb1EEEEEEEEEvNT_6ParamsE --------------------------
	.section	.nv.info._ZN7cutlass13device_kernelIN5flash19enable_sm80_to_sm89INS1_16FlashAttnFwdSm80INS1_25CollectiveMainloopFwdSm80ILi8ELi1ELb0EN4cute5tupleIJNS5_1CILi128EEENS7_ILi32EEENS7_ILi256EEEEEELi256ENS_6half_tEfNS_4arch4Sm80ELb1ELb0ELb0ELb1ELb0ELb1ELb1ELb1EEENS1_21CollectiveEpilogueFwdINS6_IJS8_SA_S9_EEENS6_IJNS7_ILi1EEESI_SI_EEESC_SE_Li256ELb1ELb1ELb1ELb0EEENS1_36VarlenDynamicPersistentTileSchedulerILi128ELi32ELi256ELi256ELb1ELb1ELb0ELb1ELb1ELb1EEEEEEEEEvNT_6ParamsE,"",@"SHT_CUDA_INFO"
	.sectionflags	@""
	.align	4


	//----- nvinfo : EIATTR_CUDA_API_VERSION
	.align		4
        /*0000*/ 	.byte	0x04, 0x37
        /*0002*/ 	.short	(.L_540 - .L_539)
.L_539:
        /*0004*/ 	.word	0x00000082


	//----- nvinfo : EIATTR_KPARAM_INFO
	.align		4
.L_540:
        /*0008*/ 	.byte	0x04, 0x17
        /*000a*/ 	.short	(.L_542 - .L_541)
.L_541:
        /*000c*/ 	.word	0x00000000
        /*0010*/ 	.short	0x0000
        /*0012*/ 	.short	0x0000
        /*0014*/ 	.byte	0x00, 0xf0, 0xe1, 0x10


	//----- nvinfo : EIATTR_SPARSE_MMA_MASK
	.align		4
.L_542:
        /*0018*/ 	.byte	0x03, 0x50
        /*001a*/ 	.short	0x0000


	//----- nvinfo : EIATTR_MAXREG_COUNT
	.align		4
        /*001c*/ 	.byte	0x03, 0x1b
        /*001e*/ 	.short	0x00ff


	//----- nvinfo : EIATTR_MERCURY_ISA_VERSION
	.align		4
        /*0020*/ 	.byte	0x03, 0x5f
        /*0022*/ 	.short	0x0101


	//----- nvinfo : EIATTR_EXIT_INSTR_OFFSETS
	.align		4
        /*0024*/ 	.byte	0x04, 0x1c
        /*0026*/ 	.short	(.L_544 - .L_543)


	//   ....[0]....
.L_543:
        /*0028*/ 	.word	0x00000010


	//----- nvinfo : EIATTR_MAX_THREADS
	.align		4
.L_544:
        /*002c*/ 	.byte	0x04, 0x05
        /*002e*/ 	.short	(.L_546 - .L_545)
.L_545:
        /*0030*/ 	.word	0x00000100
        /*0034*/ 	.word	0x00000001
        /*0038*/ 	.word	0x00000001


	//----- nvinfo : EIATTR_CBANK_PARAM_SIZE
	.align		4
.L_546:
        /*003c*/ 	.byte	0x03, 0x19
        /*003e*/ 	.short	0x0438


	//----- nvinfo : EIATTR_PARAM_CBANK
	.align		4
        /*0040*/ 	.byte	0x04, 0x0a
        /*0042*/ 	.short	(.L_548 - .L_547)
	.align		4
.L_547:
        /*0044*/ 	.word	index@(.nv.constant0._ZN7cutlass13device_kernelIN5flash19enable_sm80_to_sm89INS1_16FlashAttnFwdSm80INS1_25CollectiveMainloopFwdSm80ILi8ELi1ELb0EN4cute5tupleIJNS5_1CILi128EEENS7_ILi32EEENS7_ILi256EEEEEELi256ENS_6half_tEfNS_4arch4Sm80ELb1ELb0ELb0ELb1ELb0ELb1ELb1ELb1EEENS1_21CollectiveEpilogueFwdINS6_IJS8_SA_S9_EEENS6_IJNS7_ILi1EEESI_SI_EEESC_SE_Li256ELb1ELb1ELb1ELb0EEENS1_36VarlenDynamicPersistentTileSchedulerILi128ELi32ELi256ELi256ELb1ELb1ELb0ELb1ELb1ELb1EEEEEEEEEvNT_6ParamsE)
        /*0048*/ 	.short	0x0210
        /*004a*/ 	.short	0x0438


	//----- nvinfo : EIATTR_SW_WAR
	.align		4
.L_548:
        /*004c*/ 	.byte	0x04, 0x36
        /*004e*/ 	.short	(.L_550 - .L_549)
.L_549:
        /*0050*/ 	.word	0x00000008
.L_550:


//--------------------- .nv.info._ZN7cutlass13device_kernelIN5flash19enable_sm80_to_sm89INS1_16FlashAttnFwdSm80INS1_25CollectiveMainloopFwdSm80ILi8ELi1ELb0EN4cute5tupleIJNS5_1CILi128EEENS7_ILi96EEENS7_ILi256EEEEEELi256ENS_6half_tEfNS_4arch4Sm80ELb0ELb0ELb0ELb0ELb0ELb0ELb1ELb1EEENS1_21CollectiveEpilogueFwdINS6_IJS8_SA_S9_EEENS6_IJNS7_ILi1EEESI_SI_EEESC_SE_Li256ELb0ELb1ELb1ELb0EEENS1_19SingleTileSchedulerILb0ELb1ELb1ELi128EEEEEEEEEvNT_6ParamsE --------------------------
	.section	.nv.info._ZN7cutlass13device_kernelIN5flash19enable_sm80_to_sm89INS1_16FlashAttnFwdSm80INS1_25CollectiveMainloopFwdSm80ILi8ELi1ELb0EN4cute5tupleIJNS5_1CILi128EEENS7_ILi96EEENS7_ILi256EEEEEELi256ENS_6half_tEfNS_4arch4Sm80ELb0ELb0ELb0ELb0ELb0ELb0ELb1ELb1EEENS1_21CollectiveEpilogueFwdINS6_IJS8_SA_S9_EEENS6_IJNS7_ILi1EEESI_SI_EEESC_SE_Li256ELb0ELb1ELb1ELb0EEENS1_19SingleTileSchedulerILb0ELb1ELb1ELi128EEEEEEEEEvNT_6ParamsE,"",@"SHT_CUDA_INFO"
	.sectionflags	@""
	.align	4


	//----- nvinfo : EIATTR_CUDA_API_VERSION
	.align		4
        /*0000*/ 	.byte	0x04, 0x37
        /*0002*/ 	.short	(.L_552 - .L_551)
.L_551:
        /*0004*/ 	.word	0x00000082


	//----- nvinfo : EIATTR_KPARAM_INFO
	.align		4
.L_552:
        /*0008*/ 	.byte	0x04, 0x17
        /*000a*/ 	.short	(.L_554 - .L_553)
.L_553:
        /*000c*/ 	.word	0x00000000
        /*0010*/ 	.short	0x0000
        /*0012*/ 	.short	0x0000
        /*0014*/ 	.byte	0x00, 0xf0, 0x61, 0x10


	//----- nvinfo : EIATTR_SPARSE_MMA_MASK
	.align		4
.L_554:
        /*0018*/ 	.byte	0x03, 0x50
        /*001a*/ 	.short	0x0000


	//----- nvinfo : EIATTR_MAXREG_COUNT
	.align		4
        /*001c*/ 	.byte	0x03, 0x1b
        /*001e*/ 	.short	0x00ff


	//----- nvinfo : EIATTR_MERCURY_ISA_VERSION
	.align		4
        /*0020*/ 	.byte	0x03, 0x5f
        /*0022*/ 	.short	0x0101


	//----- nvinfo : EIATTR_EXIT_INSTR_OFFSETS
	.align		4
        /*0024*/ 	.byte	0x04, 0x1c
        /*0026*/ 	.short	(.L_556 - .L_555)


	//   ....[0]....
.L_555:
        /*0028*/ 	.word	0x00000010


	//----- nvinfo : EIATTR_MAX_THREADS
	.align		4
.L_556:
        /*002c*/ 	.byte	0x04, 0x05
        /*002e*/ 	.short	(.L_558 - .L_557)
.L_557:
        /*0030*/ 	.word	0x00000100
        /*0034*/ 	.word	0x00000001
        /*0038*/ 	.word	0x00000001


	//----- nvinfo : EIATTR_CBANK_PARAM_SIZE
	.align		4
.L_558:
        /*003c*/ 	.byte	0x03, 0x19
        /*003e*/ 	.short	0x0418


	//----- nvinfo : EIATTR_PARAM_CBANK
	.align		4
        /*0040*/ 	.byte	0x04, 0x0a
        /*0042*/ 	.short	(.L_560 - .L_559)
	.align		4
.L_559:
        /*0044*/ 	.word	index@(.nv.constant0._ZN7cutlass13device_kernelIN5flash19enable_sm80_to_sm89INS1_16FlashAttnFwdSm80INS1_25CollectiveMainloopFwdSm80ILi8ELi1ELb0EN4cute5tupleIJNS5_1CILi128EEENS7_ILi96EEENS7_ILi256EEEEEELi256ENS_6half_tEfNS_4arch4Sm80ELb0ELb0ELb0ELb0ELb0ELb0ELb1ELb1EEENS1_21CollectiveEpilogueFwdINS6_IJS8_SA_S9_EEENS6_IJNS7_ILi1EEESI_SI_EEESC_SE_Li256ELb0ELb1ELb1ELb0EEENS1_19SingleTileSchedulerILb0ELb1ELb1ELi128EEEEEEEEEvNT_6ParamsE)
        /*0048*/ 	.short	0x0210
        /*004a*/ 	.short	0x0418


	//----- nvinfo : EIATTR_SW_WAR
	.align		4
.L_560:
        /*004c*/ 	.byte	0x04, 0x36
        /*004e*/ 	.short	(.L_562 - .L_561)
.L_561:
        /*0050*/ 	.word	0x00000008
.L_562:


//--------------------- .nv.info._ZN7cutlass13device_kernelIN5flash19enable_sm80_to_sm89INS1_16FlashAttnFwdSm80INS1_25CollectiveMainloopFwdSm80ILi8ELi1ELb0EN4cute5tupleIJNS5_1CILi128EEENS7_ILi64EEENS7_ILi256EEEEEELi256ENS_6half_tEfNS_4arch4Sm80ELb0ELb0ELb0ELb1ELb0ELb0ELb1ELb1EEENS1_21CollectiveEpilogueFwdINS6_IJS8_SA_S9_EEENS6_IJNS7_ILi1EEESI_SI_EEESC_SE_Li256ELb1ELb1ELb1ELb0EEENS1_36VarlenDynamicPersistentTileSchedulerILi128ELi64ELi256ELi256ELb1ELb1ELb0ELb0ELb1ELb1EEEEEEEEEvNT_6ParamsE --------------------------
	.section	.nv.info._ZN7cutlass13device_kernelIN5flash19enable_sm80_to_sm89INS1_16FlashAttnFwdSm80INS1_25CollectiveMainloopFwdSm80ILi8ELi1ELb0EN4cute5tupleIJNS5_1CILi128EEENS7_ILi64EEENS7_ILi256EEEEEELi256ENS_6half_tEfNS_4arch4Sm80ELb0ELb0ELb0ELb1ELb0ELb0ELb1ELb1EEENS1_21CollectiveEpilogueFwdINS6_IJS8_SA_S9_EEENS6_IJNS7_ILi1EEESI_SI_EEESC_SE_Li256ELb1ELb1ELb1ELb0EEENS1_36VarlenDynamicPersistentTileSchedulerILi128ELi64ELi256ELi256ELb1ELb1ELb0ELb0ELb1ELb1EEEEEEEEEvNT_6ParamsE,"",@"SHT_CUDA_INFO"
	.sectionflags	@""
	.align	4


	//----- nvinfo : EIATTR_CUDA_API_VERSION
	.align		4
        /*0000*/ 	.byte	0x04, 0x37
        /*0002*/ 	.short	(.L_564 - .L_563)
.L_563:
        /*0004*/ 	.word	0x00000082


	//----- nvinfo : EIATTR_KPARAM_INFO
	.align		4
.L_564:
        /*0008*/ 	.byte	0x04, 0x17
        /*000a*/ 	.short	(.L_566 - .L_565)
.L_565:
        /*000c*/ 	.word	0x00000000
        /*0010*/ 	.short	0x0000
        /*0012*/ 	.short	0x0000
        /*0014*/ 	.byte	0x00, 0xf0, 0xe1, 0x10


	//----- nvinfo : EIATTR_SPARSE_MMA_MASK
	.align		4
.L_566:
        /*0018*/ 	.byte	0x03, 0x50
        /*001a*/ 	.short	0x0000


	//----- nvinfo : EIATTR_MAXREG_COUNT
	.align		4
        /*001c*/ 	.byte	0x03, 0x1b
        /*001e*/ 	.short	0x00ff


	//----- nvinfo : EIATTR_MERCURY_ISA_VERSION
	.align		4
        /*0020*/ 	.byte	0x03, 0x5f
        /*0022*/ 	.short	0x0101


	//----- nvinfo : EIATTR_EXIT_INSTR_OFFSETS
	.align		4
        /*0024*/ 	.byte	0x04, 0x1c
        /*0026*/ 	.short	(.L_568 - .L_567)


	//   ....[0]....
.L_567:
        /*0028*/ 	.word	0x00000010


	//----- nvinfo : EIATTR_MAX_THREADS
	.align		4
.L_568:
        /*002c*/ 	.byte	0x04, 0x05
        /*002e*/ 	.short	(.L_570 - .L_569)
.L_569:
        /*0030*/ 	.word	0x00000100
        /*0034*/ 	.word	0x00000001
        /*0038*/ 	.word	0x00000001


	//----- nvinfo : EIATTR_CBANK_PARAM_SIZE
	.align		4
.L_570:
        /*003c*/ 	.byte	0x03, 0x19
        /*003e*/ 	.short	0x0438


	//----- nvinfo : EIATTR_PARAM_CBANK
	.align		4
        /*0040*/ 	.byte	0x04, 0x0a
        /*0042*/ 	.short	(.L_572 - .L_571)
	.align		4
.L_571:
        /*0044*/ 	.word	index@(.nv.constant0._ZN7cutlass13device_kernelIN5flash19enable_sm80_to_sm89INS1_16FlashAttnFwdSm80INS1_25CollectiveMainloopFwdSm80ILi8ELi1ELb0EN4cute5tupleIJNS5_1CILi128EEENS7_ILi64EEENS7_ILi256EEEEEELi256ENS_6half_tEfNS_4arch4Sm80ELb0ELb0ELb0ELb1ELb0ELb0ELb1ELb1EEENS1_21CollectiveEpilogueFwdINS6_IJS8_SA_S9_EEENS6_IJNS7_ILi1EEESI_SI_EEESC_SE_Li256ELb1ELb1ELb1ELb0EEENS1_36VarlenDynamicPersistentTileSchedulerILi128ELi64ELi256ELi256ELb1ELb1ELb0ELb0ELb1ELb1EEEEEEEEEvNT_6ParamsE)
        /*0048*/ 	.short	0x0210
        /*004a*/ 	.short	0x0438


	//----- nvinfo : EIATTR_SW_WAR
	.align		4
.L_572:
        /*004c*/ 	.byte	0x04, 0x36
        /*004e*/ 	.short	(.L_574 - .L_573)
.L_573:
        /*0050*/ 	.word	0x00000008
.L_574:


//--------------------- .nv.info._ZN7cutlass13device_kernelIN5flash19enable_sm80_to_sm89INS1_16FlashAttnFwdSm80INS1_25CollectiveMainloopFwdSm80ILi8ELi1ELb0EN4cute5tupleIJNS5_1CILi128EEENS7_ILi48EEENS7_ILi256EEEEEELi256ENS_6half_tEfNS_4arch4Sm80ELb0ELb0ELb0ELb1ELb0ELb1ELb1ELb1EEENS1_21CollectiveEpilogueFwdINS6_IJS8_SA_S9_EEENS6_IJNS7_ILi1EEESI_SI_EEESC_SE_Li256ELb1ELb1ELb1ELb0EEENS1_36VarlenDynamicPersistentTileSchedulerILi128ELi48ELi256ELi256ELb1ELb1ELb0ELb0ELb1ELb1EEEEEEEEEvNT_6ParamsE --------------------------
	.section	.nv.info._ZN7cutlass13device_kernelIN5flash19enable_sm80_to_sm89INS1_16FlashAttnFwdSm80INS1_25CollectiveMainloopFwdSm80ILi8ELi1ELb0EN4cute5tupleIJNS5_1CILi128EEENS7_ILi48EEENS7_ILi256EEEEEELi256ENS_6half_tEfNS_4arch4Sm80ELb0ELb0ELb0ELb1ELb0ELb1ELb1ELb1EEENS1_21CollectiveEpilogueFwdINS6_IJS8_SA_S9_EEENS6_IJNS7_ILi1EEESI_SI_EEESC_SE_Li256ELb1ELb1ELb1ELb0EEENS1_36VarlenDynamicPersistentTileSchedulerILi128ELi48ELi256ELi256ELb1ELb1ELb0ELb0ELb1ELb1EEEEEEEEEvNT_6ParamsE,"",@"SHT_CUDA_INFO"
	.sectionflags	@""
	.align	4


	//----- nvinfo : EIATTR_CUDA_API_VERSION
	.align		4
        /*0000*/ 	.byte	0x04, 0x37
        /*0002*/ 	.short	(.L_576 - .L_575)
.L_575:
        /*0004*/ 	.word	0x00000082


	//----- nvinfo : EIATTR_KPARAM_INFO
	.align		4
.L_576:
        /*0008*/ 	.byte	0x04, 0x17
        /*000a*/ 	.short	(.L_578 - .L_577)
.L_577:
        /*000c*/ 	.word	0x00000000
        /*0010*/ 	.short	0x0000
        /*0012*/ 	.short	0x0000
        /*0014*/ 	.byte	0x00, 0xf0, 0xe1, 0x10


	//----- nvinfo : EIATTR_SPARSE_MMA_MASK
	.align		4
.L_578:
        /*0018*/ 	.byte	0x03, 0x50
        /*001a*/ 	.short	0x0000


	//----- nvinfo : EIATTR_MAXREG_COUNT
	.align		4
        /*001c*/ 	.byte	0x03, 0x1b
        /*001e*/ 	.short	0x00ff


	//----- nvinfo : EIATTR_MERCURY_ISA_VERSION
	.align		4
        /*0020*/ 	.byte	0x03, 0x5f
        /*0022*/ 	.short	0x0101


	//----- nvinfo : EIATTR_EXIT_INSTR_OFFSETS
	.align		4
        /*0024*/ 	.byte	0x04, 0x1c
        /*0026*/ 	.short	(.L_580 - .L_579)


	//   ....[0]....
.L_579:
        /*0028*/ 	.word	0x00000010


	//----- nvinfo : EIATTR_MAX_THREADS
	.align		4
.L_580:
        /*002c*/ 	.byte	0x04, 0x05
        /*002e*/ 	.short	(.L_582 - .L_581)
.L_581:
        /*0030*/ 	.word	0x00000100
        /*0034*/ 	.word	0x00000001
        /*0038*/ 	.word	0x00000001


	//----- nvinfo : EIATTR_CBANK_PARAM_SIZE
	.align		4
.L_582:
        /*003c*/ 	.byte	0x03, 0x19
        /*003e*/ 	.short	0x0438


	//----- nvinfo : EIATTR_PARAM_CBANK
	.align		4
        /*0040*/ 	.byte	0x04, 0x0a
        /*0042*/ 	.short	(.L_584 - .L_583)
	.align		4
.L_583:
        /*0044*/ 	.word	index@(.nv.constant0._ZN7cutlass13device_kernelIN5flash19enable_sm80_to_sm89INS1_16FlashAttnFwdSm80INS1_25CollectiveMainloopFwdSm80ILi8ELi1ELb0EN4cute5tupleIJNS5_1CILi128EEENS7_ILi48EEENS7_ILi256EEEEEELi256ENS_6half_tEfNS_4arch4Sm80ELb0ELb0ELb0ELb1ELb0ELb1ELb1ELb1EEENS1_21CollectiveEpilogueFwdINS6_IJS8_SA_S9_EEENS6_IJNS7_ILi1EEESI_SI_EEESC_SE_Li256ELb1ELb1ELb1ELb0EEENS1_36VarlenDynamicPersistentTileSchedulerILi128ELi48ELi256ELi256ELb1ELb1ELb0ELb0ELb1ELb1EEEEEEEEEvNT_6ParamsE)
        /*0048*/ 	.short	0x0210
        /*004a*/ 	.short	0x0438


	//----- nvinfo : EIATTR_SW_WAR
	.align		4
.L_584:
        /*004c*/ 	.byte	0x04, 0x36
        /*004e*/ 	.short	(.L_586 - .L_585)
.L_585:
        /*0050*/ 	.word	0x00000008
.L_586:


//--------------------- .nv.info._ZN7cutlass13device_kernelIN5flash19enable_sm80_to_sm89INS1_16FlashAttnFwdSm80INS1_25CollectiveMainloopFwdSm80ILi8ELi1ELb0EN4cute5tupleIJNS5_1CILi128EEENS7_ILi64EEENS7_ILi256EEEEEELi256ENS_6half_tEfNS_4arch4Sm80ELb0ELb1ELb0ELb0ELb0ELb0ELb1ELb1EEENS1_21CollectiveEpilogueFwdINS6_IJS8_SA_S9_EEENS6_IJNS7_ILi1EEESI_SI_EEESC_SE_Li256ELb0ELb1ELb1ELb0EEENS1_19SingleTileSchedulerILb0ELb1ELb1ELi128EEEEEEEEEvNT_6ParamsE --------------------------
	.section	.nv.info._ZN7cutlass13device_kernelIN5flash19enable_sm80_to_sm89INS1_16FlashAttnFwdSm80INS1_25CollectiveMainloopFwdSm80ILi8ELi1ELb0EN4cute5tupleIJNS5_1CILi128EEENS7_ILi64EEENS7_ILi256EEEEEELi256ENS_6half_tEfNS_4arch4Sm80ELb0ELb1ELb0ELb0ELb0ELb0ELb1ELb1EEENS1_21CollectiveEpilogueFwdINS6_IJS8_SA_S9_EEENS6_IJNS7_ILi1EEESI_SI_EEESC_SE_Li256ELb0ELb1ELb1ELb0EEENS1_19SingleTileSchedulerILb0ELb1ELb1ELi128EEEEEEEEEvNT_6ParamsE,"",@"SHT_CUDA_INFO"
	.sectionflags	@""
	.align	4


	//----- nvinfo : EIATTR_CUDA_API_VERSION
	.align		4
        /*0000*/ 	.byte	0x04, 0x37
        /*0002*/ 	.short	(.L_588 - .L_587)
.L_587:
        /*0004*/ 	.word	0x00000082


	//----- nvinfo : EIATTR_KPARAM_INFO
	.align		4
.L_588:
        /*0008*/ 	.byte	0x04, 0x17
        /*000a*/ 	.short	(.L_590 - .L_589)
.L_589:
        /*000c*/ 	.word	0x00000000
        /*0010*/ 	.short	0x0000
        /*0012*/ 	.short	0x0000
        /*0014*/ 	.byte	0x00, 0xf0, 0x61, 0x10


	//----- nvinfo : EIATTR_SPARSE_MMA_MASK
	.align		4
.L_590:
        /*0018*/ 	.byte	0x03, 0x50
        /*001a*/ 	.short	0x0000


	//----- nvinfo : EIATTR_MAXREG_COUNT
	.align		4
        /*001c*/ 	.byte	0x03, 0x1b
        /*001e*/ 	.short	0x00ff


	//----- nvinfo : EIATTR_MERCURY_ISA_VERSION
	.align		4
        /*0020*/ 	.byte	0x03, 0x5f
        /*0022*/ 	.short	0x0101


	//----- nvinfo : EIATTR_EXIT_INSTR_OFFSETS
	.align		4
        /*0024*/ 	.byte	0x04, 0x1c
        /*0026*/ 	.short	(.L_592 - .L_591)


	//   ....[0]....
.L_591:
        /*0028*/ 	.word	0x00000010


	//----- nvinfo : EIATTR_MAX_THREADS
	.align		4
.L_592:
        /*002c*/ 	.byte	0x04, 0x05
        /*002e*/ 	.short	(.L_594 - .L_593)
.L_593:
        /*0030*/ 	.word	0x00000100
        /*0034*/ 	.word	0x00000001
        /*0038*/ 	.word	0x00000001


	//----- nvinfo : EIATTR_CBANK_PARAM_SIZE
	.align		4
.L_594:
        /*003c*/ 	.byte	0x03, 0x19
        /*003e*/ 	.short	0x0418


	//----- nvinfo : EIATTR_PARAM_CBANK
	.align		4
        /*0040*/ 	.byte	0x04, 0x0a
        /*0042*/ 	.short	(.L_596 - .L_595)
	.align		4
.L_595:
        /*0044*/ 	.word	index@(.nv.constant0._ZN7cutlass13device_kernelIN5flash19enable_sm80_to_sm89INS1_16FlashAttnFwdSm80INS1_25CollectiveMainloopFwdSm80ILi8ELi1ELb0EN4cute5tupleIJNS5_1CILi128EEENS7_ILi64EEENS7_ILi256EEEEEELi256ENS_6half_tEfNS_4arch4Sm80ELb0ELb1ELb0ELb0ELb0ELb0ELb1ELb1EEENS1_21CollectiveEpilogueFwdINS6_IJS8_SA_S9_EEENS6_IJNS7_ILi1EEESI_SI_EEESC_SE_Li256ELb0ELb1ELb1ELb0EEENS1_19SingleTileSchedulerILb0ELb1ELb1ELi128EEEEEEEEEvNT_6ParamsE)
        /*0048*/ 	.short	0x0210
        /*004a*/ 	.short	0x0418


	//----- nvinfo : EIATTR_SW_WAR
	.align		4
.L_596:
        /*004c*/ 	.byte	0x04, 0x36
        /*004e*/ 	.short	(.L_598 - .L_597)
.L_597:
        /*0050*/ 	.word	0x00000008
.L_598:


//--------------------- .nv.info._ZN7cutlass13device_kernelIN5flash19enable_sm80_to_sm89INS1_16FlashAttnFwdSm80INS1_25CollectiveMainloopFwdSm80ILi8ELi1ELb0EN4cute5tupleIJNS5_1CILi128EEENS7_ILi64EEENS7_ILi256EEEEEELi256ENS_6half_tEfNS_4arch4Sm80ELb0ELb1ELb0ELb1ELb0ELb0ELb1ELb1EEENS1_21CollectiveEpilogueFwdINS6_IJS8_SA_S9_EEENS6_IJNS7_ILi1EEESI_SI_EEESC_SE_Li256ELb1ELb1ELb1ELb0EEENS1_36VarlenDynamicPersistentTileSchedulerILi128ELi64ELi256ELi256ELb1ELb1ELb0ELb1ELb0ELb1EEEEEEEEEvNT_6ParamsE --------------------------
	.section	.nv.info._ZN7cutlass13device_kernelIN5flash19enable_sm80_to_sm89INS1_16FlashAttnFwdSm80INS1_25CollectiveMainloopFwdSm80ILi8ELi1ELb0EN4cute5tupleIJNS5_1CILi128EEENS7_ILi64EEENS7_ILi256EEEEEELi256ENS_6half_tEfNS_4arch4Sm80ELb0ELb1ELb0ELb1ELb0ELb0ELb1ELb1EEENS1_21CollectiveEpilogueFwdINS6_IJS8_SA_S9_EEENS6_IJNS7_ILi1EEESI_SI_EEESC_SE_Li256ELb1ELb1ELb1ELb0EEENS1_36VarlenDynamicPersistentTileSchedulerILi128ELi64ELi256ELi256ELb1ELb1ELb0ELb1ELb0ELb1EEEEEEEEEvNT_6ParamsE,"",@"SHT_CUDA_INFO"
	.sectionflags	@""
	.align	4


	//----- nvinfo : EIATTR_CUDA_API_VERSION
	.align		4
        /*0000*/ 	.byte	0x04, 0x37
        /*0002*/ 	.short	(.L_600 - .L_599)
.L_599:
        /*0004*/ 	.word	0x00000082


	//----- nvinfo : EIATTR_KPARAM_INFO
	.align		4
.L_600:
        /*0008*/ 	.byte	0x04, 0x17
        /*000a*/ 	.short	(.L_602 - .L_601)
.L_601:
        /*000c*/ 	.word	0x00000000
        /*0010*/ 	.short	0x0000
        /*0012*/ 	.short	0x0000
        /*0014*/ 	.byte	0x00, 0xf0, 0xe1, 0x10


	//----- nvinfo : EIATTR_SPARSE_MMA_MASK
	.align		4
.L_602:
        /*0018*/ 	.byte	0x03, 0x50
        /*001a*/ 	.short	0x0000


	//----- nvinfo : EIATTR_MAXREG_COUNT
	.align		4
        /*001c*/ 	.byte	0x03, 0x1b
        /*001e*/ 	.short	0x00ff


	//----- nvinfo : EIATTR_MERCURY_ISA_VERSION
	.align		4
        /*0020*/ 	.byte	0x03, 0x5f
        /*0022*/ 	.short	0x0101


	//----- nvinfo : EIATTR_EXIT_INSTR_OFFSETS
	.align		4
        /*0024*/ 	.byte	0x04, 0x1c
        /*0026*/ 	.short	(.L_604 - .L_603)


	//   ....[0]....
.L_603:
        /*0028*/ 	.word	0x00000010


	//----- nvinfo : EIATTR_MAX_THREADS
	.align		4
.L_604:
        /*002c*/ 	.byte	0x04, 0x05
        /*002e*/ 	.short	(.L_606 - .L_605)
.L_605:
        /*0030*/ 	.word	0x00000100
        /*0034*/ 	.word	0x00000001
        /*0038*/ 	.word	0x00000001


	//----- nvinfo : EIATTR_CBANK_PARAM_SIZE
	.align		4
.L_606:
        /*003c*/ 	.byte	0x03, 0x19
        /*003e*/ 	.short	0x0438


	//----- nvinfo : EIATTR_PARAM_CBANK
	.align		4
        /*0040*/ 	.byte	0x04, 0x0a
        /*0042*/ 	.short	(.L_608 - .L_607)
	.align		4
.L_607:
        /*0044*/ 	.word	index@(.nv.constant0._ZN7cutlass13device_kernelIN5flash19enable_sm80_to_sm89INS1_16FlashAttnFwdSm80INS1_25CollectiveMainloopFwdSm80ILi8ELi1ELb0EN4cute5tupleIJNS5_1CILi128EEENS7_ILi64EEENS7_ILi256EEEEEELi256ENS_6half_tEfNS_4arch4Sm80ELb0ELb1ELb0ELb1ELb0ELb0ELb1ELb1EEENS1_21CollectiveEpilogueFwdINS6_IJS8_SA_S9_EEENS6_IJNS7_ILi1EEESI_SI_EEESC_SE_Li256ELb1ELb1ELb1ELb0EEENS1_36VarlenDynamicPersistentTileSchedulerILi128ELi64ELi256ELi256ELb1ELb1ELb0ELb1ELb0ELb1EEEEEEEEEvNT_6ParamsE)
        /*0048*/ 	.short	0x0210
        /*004a*/ 	.short	0x0438


	//----- nvinfo : EIATTR_SW_WAR
	.align		4
.L_608:
        /*004c*/ 	.byte	0x04, 0x36
        /*004e*/ 	.short	(.L_610 - .L_609)
.L_609:
        /*0050*/ 	.word	0x00000008
.L_610:


//--------------------- .nv.info._ZN7cutlass13device_kernelIN5flash19enable_sm80_to_sm89INS1_16FlashAttnFwdSm80INS1_25CollectiveMainloopFwdSm80ILi8ELi1ELb0EN4cute5tupleIJNS5_1CILi128EEENS7_ILi48EEENS7_ILi256EEEEEELi256ENS_6half_tEfNS_4arch4Sm80ELb0ELb1ELb0ELb1ELb0ELb1ELb1ELb1EEENS1_21CollectiveEpilogueFwdINS6_IJS8_SA_S9_EEENS6_IJNS7_ILi1EEESI_SI_EEESC_SE_Li256ELb1ELb1ELb1ELb0EEENS1_36VarlenDynamicPersistentTileSchedulerILi128ELi48ELi256ELi256ELb1ELb1ELb0ELb1ELb0ELb1EEEEEEEEEvNT_6ParamsE --------------------------
	.section	.nv.info._ZN7cutlass13device_kernelIN5flash19enable_sm80_to_sm89INS1_16FlashAttnFwdSm80INS1_25CollectiveMainloopFwdSm80ILi8ELi1ELb0EN4cute5tupleIJNS5_1CILi128EEENS7_ILi48EEENS7_ILi256EEEEEELi256ENS_6half_tEfNS_4arch4Sm80ELb0ELb1ELb0ELb1ELb0ELb1ELb1ELb1EEENS1_21CollectiveEpilogueFwdINS6_IJS8_SA_S9_EEENS6_IJNS7_ILi1EEESI_SI_EEESC_SE_Li256ELb1ELb1ELb1ELb0EEENS1_36VarlenDynamicPersistentTileSchedulerILi128ELi48ELi256ELi256ELb1ELb1ELb0ELb1ELb0ELb1EEEEEEEEEvNT_6ParamsE,"",@"SHT_CUDA_INFO"
	.sectionflags	@""
	.align	4


	//----- nvinfo : EIATTR_CUDA_API_VERSION
	.align		4
        /*0000*/ 	.byte	0x04, 0x37
        /*0002*/ 	.short	(.L_612 - .L_611)
.L_611:
        /*0004*/ 	.word	0x00000082


	//----- nvinfo : EIATTR_KPARAM_INFO
	.align		4
.L_612:
        /*0008*/ 	.byte	0x04, 0x17
        /*000a*/ 	.short	(.L_614 - .L_613)
.L_613:
        /*000c*/ 	.word	0x00000000
        /*0010*/ 	.short	0x0000
        /*0012*/ 	.short	0x0000
        /*0014*/ 	.byte	0x00, 0xf0, 0xe1, 0x10


	//----- nvinfo : EIATTR_SPARSE_MMA_MASK
	.align		4
.L_614:
        /*0018*/ 	.byte	0x03, 0x50
        /*001a*/ 	.short	0x0000


	//----- nvinfo : EIATTR_MAXREG_COUNT
	.align		4
        /*001c*/ 	.byte	0x03, 0x1b
        /*001e*/ 	.short	0x00ff


	//----- nvinfo : EIATTR_MERCURY_ISA_VERSION
	.align		4
        /*0020*/ 	.byte	0x03, 0x5f
        /*0022*/ 	.short	0x0101


	//----- nvinfo : EIATTR_EXIT_INSTR_OFFSETS
	.align		4
        /*0024*/ 	.byte	0x04, 0x1c
        /*0026*/ 	.short	(.L_616 - .L_615)


	//   ....[0]....
.L_615:
        /*0028*/ 	.word	0x00000010


	//----- nvinfo : EIATTR_MAX_THREADS
	.align		4
.L_616:
        /*002c*/ 	.byte	0x04, 0x05
        /*002e*/ 	.short	(.L_618 - .L_617)
.L_617:
        /*0030*/ 	.word	0x00000100
        /*0034*/ 	.word	0x00000001
        /*0038*/ 	.word	0x00000001


	//----- nvinfo : EIATTR_CBANK_PARAM_SIZE
	.align		4
.L_618:
        /*003c*/ 	.byte	0x03, 0x19
        /*003e*/ 	.short	0x0438


	//----- nvinfo : EIATTR_PARAM_CBANK
	.align		4
        /*0040*/ 	.byte	0x04, 0x0a
        /*0042*/ 	.short	(.L_620 - .L_619)
	.align		4
.L_619:
        /*0044*/ 	.word	index@(.nv.constant0._ZN7cutlass13device_kernelIN5flash19enable_sm80_to_sm89INS1_16FlashAttnFwdSm80INS1_25CollectiveMainloopFwdSm80ILi8ELi1ELb0EN4cute5tupleIJNS5_1CILi128EEENS7_ILi48EEENS7_ILi256EEEEEELi256ENS_6half_tEfNS_4arch4Sm80ELb0ELb1ELb0ELb1ELb0ELb1ELb1ELb1EEENS1_21CollectiveEpilogueFwdINS6_IJS8_SA_S9_EEENS6_IJNS7_ILi1EEESI_SI_EEESC_SE_Li256ELb1ELb1ELb1ELb0EEENS1_36VarlenDynamicPersistentTileSchedulerILi128ELi48ELi256ELi256ELb1ELb1ELb0ELb1ELb0ELb1EEEEEEEEEvNT_6ParamsE)
        /*0048*/ 	.short	0x0210
        /*004a*/ 	.short	0x0438


	//----- nvinfo : EIATTR_SW_WAR
	.align		4
.L_620:
        /*004c*/ 	.byte	0x04, 0x36
        /*004e*/ 	.short	(.L_622 - .L_621)
.L_621:
        /*0050*/ 	.word	0x00000008
.L_622:


//--------------------- .nv.info._ZN7cutlass13device_kernelIN5flash19enable_sm80_to_sm89INS1_16FlashAttnFwdSm80INS1_25CollectiveMainloopFwdSm80ILi8ELi1ELb0EN4cute5tupleIJNS5_1CILi128EEENS7_ILi96EEENS7_ILi256EEEEEELi256ENS_6half_tEfNS_4arch4Sm80ELb1ELb0ELb0ELb0ELb0ELb0ELb1ELb1EEENS1_21CollectiveEpilogueFwdINS6_IJS8_SA_S9_EEENS6_IJNS7_ILi1EEESI_SI_EEESC_SE_Li256ELb0ELb1ELb1ELb0EEENS1_30DynamicPersistentTileSchedulerILi256ELi256ELb1ELb1ELb0EEEEEEEEEvNT_6ParamsE --------------------------
	.section	.nv.info._ZN7cutlass13device_kernelIN5flash19enable_sm80_to_sm89INS1_16FlashAttnFwdSm80INS1_25CollectiveMainloopFwdSm80ILi8ELi1ELb0EN4cute5tupleIJNS5_1CILi128EEENS7_ILi96EEENS7_ILi256EEEEEELi256ENS_6half_tEfNS_4arch4Sm80ELb1ELb0ELb0ELb0ELb0ELb0ELb1ELb1EEENS1_21CollectiveEpilogueFwdINS6_IJS8_SA_S9_EEENS6_IJNS7_ILi1EEESI_SI_EEESC_SE_Li256ELb0ELb1ELb1ELb0EEENS1_30DynamicPersistentTileSchedulerILi256ELi256ELb1ELb1ELb0EEEEEEEEEvNT_6ParamsE,"",@"SHT_CUDA_INFO"
	.sectionflags	@""
	.align	4


	//----- nvinfo : EIATTR_CUDA_API_VERSION
	.align		4
        /*0000*/ 	.byte	0x04, 0x37
        /*0002*/ 	.short	(.L_624 - .L_623)
.L_623:
        /*0004*/ 	.word	0x00000082


	//----- nvinfo : EIATTR_KPARAM_INFO
	.align		4
.L_624:
        /*0008*/ 	.byte	0x04, 0x17
        /*000a*/ 	.short	(.L_626 - .L_625)
.L_625:
        /*000c*/ 	.word	0x00000000
        /*0010*/ 	.short	0x0000
        /*0012*/ 	.short	0x0000
        /*0014*/ 	.byte	0x00, 0xf0, 0xa1, 0x10


	//----- nvinfo : EIATTR_SPARSE_MMA_MASK
	.align		4
.L_626:
        /*0018*/ 	.byte	0x03, 0x50
        /*001a*/ 	.short	0x0000


	//----- nvinfo : EIATTR_MAXREG_COUNT
	.align		4
        /*001c*/ 	.byte	0x03, 0x1b
        /*001e*/ 	.short	0x00ff


	//----- nvinfo : EIATTR_MERCURY_ISA_VERSION
	.align		4
        /*0020*/ 	.byte	0x03, 0x5f
        /*0022*/ 	.short	0x0101


	//----- nvinfo : EIATTR_EXIT_INSTR_OFFSETS
	.align		4
        /*0024*/ 	.byte	0x04, 0x1c
        /*0026*/ 	.short	(.L_628 - .L_627)


	//   ....[0]....
.L_627:
        /*0028*/ 	.word	0x00000010


	//----- nvinfo : EIATTR_MAX_THREADS
	.align		4
.L_628:
        /*002c*/ 	.byte	0x04, 0x05
        /*002e*/ 	.short	(.L_630 - .L_629)
.L_629:
        /*0030*/ 	.word	0x00000100
        /*0034*/ 	.word	0x00000001
        /*0038*/ 	.word	0x00000001


	//----- nvinfo : EIATTR_CBANK_PARAM_SIZE
	.align		4
.L_630:
        /*003c*/ 	.byte	0x03, 0x19
        /*003e*/ 	.short	0x0428


	//----- nvinfo : EIATTR_PARAM_CBANK
	.align		4
        /*0040*/ 	.byte	0x04, 0x0a
        /*0042*/ 	.short	(.L_632 - .L_631)
	.align		4
.L_631:
        /*0044*/ 	.word	index@(.nv.constant0._ZN7cutlass13device_kernelIN5flash19enable_sm80_to_sm89INS1_16FlashAttnFwdSm80INS1_25CollectiveMainloopFwdSm80ILi8ELi1ELb0EN4cute5tupleIJNS5_1CILi128EEENS7_ILi96EEENS7_ILi256EEEEEELi256ENS_6half_tEfNS_4arch4Sm80ELb1ELb0ELb0ELb0ELb0ELb0ELb1ELb1EEENS1_21CollectiveEpilogueFwdINS6_IJS8_SA_S9_EEENS6_IJNS7_ILi1EEESI_SI_EEESC_SE_Li256ELb0ELb1ELb1ELb0EEENS1_30DynamicPersistentTileSchedulerILi256ELi256ELb1ELb1ELb0EEEEEEEEEvNT_6ParamsE)
        /*0048*/ 	.short	0x0210
        /*004a*/ 	.short	0x0428


	//----- nvinfo : EIATTR_SW_WAR
	.align		4
.L_632:
        /*004c*/ 	.byte	0x04, 0x36
        /*004e*/ 	.short	(.L_634 - .L_633)
.L_633:
        /*0050*/ 	.word	0x00000008
.L_634:


//--------------------- .nv.info._ZN7cutlass13device_kernelIN5flash19enable_sm80_to_sm89INS1_16FlashAttnFwdSm80INS1_25CollectiveMainloopFwdSm80ILi8ELi1ELb0EN4cute5tupleIJNS5_1CILi128EEENS7_ILi64EEENS7_ILi256EEEEEELi256ENS_6half_tEfNS_4arch4Sm80ELb1ELb0ELb0ELb1ELb0ELb0ELb1ELb1EEENS1_21CollectiveEpilogueFwdINS6_IJS8_SA_S9_EEENS6_IJNS7_ILi1EEESI_SI_EEESC_SE_Li256ELb1ELb1ELb1ELb0EEENS1_36VarlenDynamicPersistentTileSchedulerILi128ELi64ELi256ELi256ELb1ELb1ELb0ELb1ELb1ELb1EEEEEEEEEvNT_6ParamsE --------------------------
	.section	.nv.info._ZN7cutlass13device_kernelIN5flash19enable_sm80_to_sm89INS1_16FlashAttnFwdSm80INS1_25CollectiveMainloopFwdSm80ILi8ELi1ELb0EN4cute5tupleIJNS5_1CILi128EEENS7_ILi64EEENS7_ILi256EEEEEELi256ENS_6half_tEfNS_4arch4Sm80ELb1ELb0ELb0ELb1ELb0ELb0ELb1ELb1EEENS1_21CollectiveEpilogueFwdINS6_IJS8_SA_S9_EEENS6_IJNS7_ILi1EEESI_SI_EEESC_SE_Li256ELb1ELb1ELb1ELb0EEENS1_36VarlenDynamicPersistentTileSchedulerILi128ELi64ELi256ELi256ELb1ELb1ELb0ELb1ELb1ELb1EEEEEEEEEvNT_6ParamsE,"",@"SHT_CUDA_INFO"
	.sectionflags	@""
	.align	4


	//----- nvinfo : EIATTR_CUDA_API_VERSION
	.align		4
        /*0000*/ 	.byte	0x04, 0x37
        /*0002*/ 	.short	(.L_636 - .L_635)
.L_635:
        /*0004*/ 	.word	0x00000082


	//----- nvinfo : EIATTR_KPARAM_INFO
	.align		4
.L_636:
        /*0008*/ 	.byte	0x04, 0x17
        /*000a*/ 	.short	(.L_638 - .L_637)
.L_637:
        /*000c*/ 	.word	0x00000000
        /*0010*/ 	.short	0x0000
        /*0012*/ 	.short	0x0000
        /*0014*/ 	.byte	0x00, 0xf0, 0xe1, 0x10


	//----- nvinfo : EIATTR_SPARSE_MMA_MASK
	.align		4
.L_638:
        /*0018*/ 	.byte	0x03, 0x50
        /*001a*/ 	.short	0x0000


	//----- nvinfo : EIATTR_MAXREG_COUNT
	.align		4
        /*001c*/ 	.byte	0x03, 0x1b
        /*001e*/ 	.short	0x00ff


	//----- nvinfo : EIATTR_MERCURY_ISA_VERSION
	.align		4
        /*0020*/ 	.byte	0x03, 0x5f
        /*0022*/ 	.short	0x0101


	//----- nvinfo : EIATTR_EXIT_INSTR_OFFSETS
	.align		4
        /*0024*/ 	.byte	0x04, 0x1c
        /*0026*/ 	.short	(.L_640 - .L_639)


	//   ....[0]....
.L_639:
        /*0028*/ 	.word	0x00000010


	//----- nvinfo : EIATTR_MAX_THREADS
	.align		4
.L_640:
        /*002c*/ 	.byte	0x04, 0x05
        /*002e*/ 	.short	(.L_642 - .L_641)
.L_641:
        /*0030*/ 	.word	0x00000100
        /*0034*/ 	.word	0x00000001
        /*0038*/ 	.word	0x00000001


	//----- nvinfo : EIATTR_CBANK_PARAM_SIZE
	.align		4
.L_642:
        /*003c*/ 	.byte	0x03, 0x19
        /*003e*/ 	.short	0x0438


	//----- nvinfo : EIATTR_PARAM_CBANK
	.align		4
        /*0040*/ 	.byte	0x04, 0x0a
        /*0042*/ 	.short	(.L_644 - .L_643)
	.align		4
.L_643:
        /*0044*/ 	.word	index@(.nv.constant0._ZN7cutlass13device_kernelIN5flash19enable_sm80_to_sm89INS1_16FlashAttnFwdSm80INS1_25CollectiveMainloopFwdSm80ILi8ELi1ELb0EN4cute5tupleIJNS5_1CILi128EEENS7_ILi64EEENS7_ILi256EEEEEELi256ENS_6half_tEfNS_4arch4Sm80ELb1ELb0ELb0ELb1ELb0ELb0ELb1ELb1EEENS1_21CollectiveEpilogueFwdINS6_IJS8_SA_S9_EEENS6_IJNS7_ILi1EEESI_SI_EEESC_SE_Li256ELb1ELb1ELb1ELb0EEENS1_36VarlenDynamicPersistentTileSchedulerILi128ELi64ELi256ELi256ELb1ELb1ELb0ELb1ELb1ELb1EEEEEEEEEvNT_6ParamsE)
        /*0048*/ 	.short	0x0210
        /*004a*/ 	.short	0x0438


	//----- nvinfo : EIATTR_SW_WAR
	.align		4
.L_644:
        /*004c*/ 	.byte	0x04, 0x36
        /*004e*/ 	.short	(.L_646 - .L_645)
.L_645:
        /*0050*/ 	.word	0x00000008
.L_646:


//--------------------- .nv.info._ZN7cutlass13device_kernelIN5flash19enable_sm80_to_sm89INS1_16FlashAttnFwdSm80INS1_25CollectiveMainloopFwdSm80ILi8ELi1ELb0EN4cute5tupleIJNS5_1CILi128EEENS7_ILi48EEENS7_ILi256EEEEEELi256ENS_6half_tEfNS_4arch4Sm80ELb1ELb0ELb0ELb1ELb0ELb1ELb1ELb1EEENS1_21CollectiveEpilogueFwdINS6_IJS8_SA_S9_EEENS6_IJNS7_ILi1EEESI_SI_EEESC_SE_Li256ELb1ELb1ELb1ELb0EEENS1_36VarlenDynamicPersistentTileSchedulerILi128ELi48ELi256ELi256ELb1ELb1ELb0ELb1ELb1ELb1EEEEEEEEEvNT_6ParamsE --------------------------
	.section	.nv.info._ZN7cutlass13device_kernelIN5flash19enable_sm80_to_sm89INS1_16FlashAttnFwdSm80INS1_25CollectiveMainloopFwdSm80ILi8ELi1ELb0EN4cute5tupleIJNS5_1CILi128EEENS7_ILi48EEENS7_ILi256EEEEEELi256ENS_6half_tEfNS_4arch4Sm80ELb1ELb0ELb0ELb1ELb0ELb1ELb1ELb1EEENS1_21CollectiveEpilogueFwdINS6_IJS8_SA_S9_EEENS6_IJNS7_ILi1EEESI_SI_EEESC_SE_Li256ELb1ELb1ELb1ELb0EEENS1_36VarlenDynamicPersistentTileSchedulerILi128ELi48ELi256ELi256ELb1ELb1ELb0ELb1ELb1ELb1EEEEEEEEEvNT_6ParamsE,"",@"SHT_CUDA_INFO"
	.sectionflags	@""
	.align	4


	//----- nvinfo : EIATTR_CUDA_API_VERSION
	.align		4
        /*0000*/ 	.byte	0x04, 0x37
        /*0002*/ 	.short	(.L_648 - .L_647)
.L_647:
        /*0004*/ 	.word	0x00000082


	//----- nvinfo : EIATTR_KPARAM_INFO
	.align		4
.L_648:
        /*0008*/ 	.byte	0x04, 0x17
        /*000a*/ 	.short	(.L_650 - .L_649)
.L_649:
        /*000c*/ 	.word	0x00000000
        /*0010*/ 	.short	0x0000
        /*0012*/ 	.short	0x0000
        /*0014*/ 	.byte	0x00, 0xf0, 0xe1, 0x10


	//----- nvinfo : EIATTR_SPARSE_MMA_MASK
	.align		4
.L_650:
        /*0018*/ 	.byte	0x03, 0x50
        /*001a*/ 	.short	0x0000


	//----- nvinfo : EIATTR_MAXREG_COUNT
	.align		4
        /*001c*/ 	.byte	0x03, 0x1b
        /*001e*/ 	.short	0x00ff


	//----- nvinfo : EIATTR_MERCURY_ISA_VERSION
	.align		4
        /*0020*/ 	.byte	0x03, 0x5f
        /*0022*/ 	.short	0x0101


	//----- nvinfo : EIATTR_EXIT_INSTR_OFFSETS
	.align		4
        /*0024*/ 	.byte	0x04, 0x1c
        /*0026*/ 	.short	(.L_652 - .L_651)


	//   ....[0]....
.L_651:
        /*0028*/ 	.word	0x00000010


	//----- nvinfo : EIATTR_MAX_THREADS
	.align		4
.L_652:
        /*002c*/ 	.byte	0x04, 0x05
        /*002e*/ 	.short	(.L_654 - .L_653)
.L_653:
        /*0030*/ 	.word	0x00000100
        /*0034*/ 	.word	0x00000001
        /*0038*/ 	.word	0x00000001


	//----- nvinfo : EIATTR_CBANK_PARAM_SIZE
	.align		4
.L_654:
        /*003c*/ 	.byte	0x03, 0x19
        /*003e*/ 	.short	0x0438


	//----- nvinfo : EIATTR_PARAM_CBANK
	.align		4
        /*0040*/ 	.byte	0x04, 0x0a
        /*0042*/ 	.short	(.L_656 - .L_655)
	.align		4
.L_655:
        /*0044*/ 	.word	index@(.nv.constant0._ZN7cutlass13device_kernelIN5flash19enable_sm80_to_sm89INS1_16FlashAttnFwdSm80INS1_25CollectiveMainloopFwdSm80ILi8ELi1ELb0EN4cute5tupleIJNS5_1CILi128EEENS7_ILi48EEENS7_ILi256EEEEEELi256ENS_6half_tEfNS_4arch4Sm80ELb1ELb0ELb0ELb1ELb0ELb1ELb1ELb1EEENS1_21CollectiveEpilogueFwdINS6_IJS8_SA_S9_EEENS6_IJNS7_ILi1EEESI_SI_EEESC_SE_Li256ELb1ELb1ELb1ELb0EEENS1_36VarlenDynamicPersistentTileSchedulerILi128ELi48ELi256ELi256ELb1ELb1ELb0ELb1ELb1ELb1EEEEEEEEEvNT_6ParamsE)
        /*0048*/ 	.short	0x0210
        /*004a*/ 	.short	0x0438


	//----- nvinfo : EIATTR_SW_WAR
	.align		4
.L_656:
        /*004c*/ 	.byte	0x04, 0x36
        /*004e*/ 	.short	(.L_658 - .L_657)
.L_657:
        /*0050*/ 	.word	0x00000008
.L_658:


//--------------------- .nv.callgraph             --------------------------
	.section	.nv.callgraph,"",@"SHT_CUDA_CALLGRAPH"
	.align	4
	.sectionentsize	8
	.align		4
        /*0000*/ 	.word	0x00000000
	.align		4
        /*0004*/ 	.word	0xffffffff
	.align		4
        /*0008*/ 	.word	0x00000000
	.align		4
        /*000c*/ 	.word	0xfffffffe
	.align		4
        /*0010*/ 	.word	0x00000000
	.align		4
        /*0014*/ 	.word	0xfffffffd
	.align		4
        /*0018*/ 	.word	0x00000000
	.align		4
        /*001c*/ 	.word	0xfffffffc


//--------------------- .nv.constant4             --------------------------
	.section	.nv.constant4,"a",@progbits
	.align	8
	.align		8
.nv.constant4:
        /*0000*/ 	.dword	_ZN83_INTERNAL_63ead672_47_flash_fwd_hdim256_fp16_split_softcapall_sm80_cu_8e232a79_44124cuda3std3__45__cpo5beginE
	.align		8
        /*0008*/ 	.dword	_ZN83_INTERNAL_63ead672_47_flash_fwd_hdim256_fp16_split_softcapall_sm80_cu_8e232a79_44124cuda3std3__45__cpo3endE
	.align		8
        /*0010*/ 	.dword	_ZN83_INTERNAL_63ead672_47_flash_fwd_hdim256_fp16_split_softcapall_sm80_cu_8e232a79_44124cuda3std3__45__cpo6cbeginE
	.align		8
        /*0018*/ 	.dword	_ZN83_INTERNAL_63ead672_47_flash_fwd_hdim256_fp16_split_softcapall_sm80_cu_8e232a79_44124cuda3std3__45__cpo4cendE
	.align		8
        /*0020*/ 	.dword	_ZN83_INTERNAL_63ead672_47_flash_fwd_hdim256_fp16_split_softcapall_sm80_cu_8e232a79_44124cuda3std3__485_GLOBAL__N__63ead672_47_flash_fwd_hdim256_fp16_split_softcapall_sm80_cu_8e232a79_44126ignoreE
	.align		8
        /*0028*/ 	.dword	_ZN83_INTERNAL_63ead672_47_flash_fwd_hdim256_fp16_split_softcapall_sm80_cu_8e232a79_44124cuda3std3__419piecewise_constructE
	.align		8
        /*0030*/ 	.dword	_ZN83_INTERNAL_63ead672_47_flash_fwd_hdim256_fp16_split_softcapall_sm80_cu_8e232a79_44124cuda3std3__48in_placeE
	.align		8
        /*0038*/ 	.dword	_ZN83_INTERNAL_63ead672_47_flash_fwd_hdim256_fp16_split_softcapall_sm80_cu_8e232a79_44124cuda3std6ranges3__45__cpo4swapE
	.align		8
        /*0040*/ 	.dword	_ZN83_INTERNAL_63ead672_47_flash_fwd_hdim256_fp16_split_softcapall_sm80_cu_8e232a79_44124cuda3std6ranges3__45__cpo9iter_moveE
	.align		8
        /*0048*/ 	.dword	_ZN83_INTERNAL_63ead672_47_flash_fwd_hdim256_fp16_split_softcapall_sm80_cu_8e232a79_44124cute7productE
	.align		8
        /*0050*/ 	.dword	_ZN83_INTERNAL_63ead672_47_flash_fwd_hdim256_fp16_split_softcapall_sm80_cu_8e232a79_44124cute1_E


//--------------------- .text._ZN7cutlass13device_kernelIN5flash19enable_sm80_to_sm89INS1_16FlashAttnFwdSm80INS1_25CollectiveMainloopFwdSm80ILi8ELi1ELb1EN4cute5tupleIJNS5_1CILi128EEENS7_ILi64EEENS7_ILi256EEEEEELi256ENS_6half_tEfNS_4arch4Sm80ELb0ELb0ELb1ELb0ELb0ELb0ELb1ELb1EEENS1_21CollectiveEpilogueFwdINS6_IJS8_SA_S9_EEENS6_IJNS7_ILi1EEESI_SI_EEESC_SE_Li256ELb0ELb1ELb1ELb0EEENS1_19SingleTileSchedulerILb0ELb1ELb1ELi128EEEEEEEEEvNT_6ParamsE --------------------------
	.section	.text._ZN7cutlass13device_kernelIN5flash19enable_sm80_to_sm89INS1_16FlashAttnFwdSm80INS1_25CollectiveMainloopFwdSm80ILi8ELi1ELb1EN4cute5tupleIJNS5_1CILi128EEENS7_ILi64EEENS7_ILi256EEEEEELi256ENS_6half_tEfNS_4arch4Sm80ELb0ELb0ELb1ELb0ELb0ELb0ELb1ELb1EEENS1_21CollectiveEpilogueFwdINS6_IJS8_SA_S9_EEENS6_IJNS7_ILi1EEESI_SI_EEESC_SE_Li256ELb0ELb1ELb1ELb0EEENS1_19SingleTileSchedulerILb0ELb1ELb1ELi128EEEEEEEEEvNT_6ParamsE,"ax",@progbits
	.align	128
.text._ZN7cutlass13device_kernelIN5flash19enable_sm80_to_sm89INS1_16FlashAttnFwdSm80INS1_25CollectiveMainloopFwdSm80ILi8ELi1ELb1EN4cute5tupleIJNS5_1CILi128EEENS7_ILi64EEENS7_ILi256EEEEEELi256ENS_6half_tEfNS_4arch4Sm80ELb0ELb0ELb1ELb0ELb0ELb0ELb1ELb1EEENS1_21CollectiveEpilogueFwdINS6_IJS8_SA_S9_EEENS6_IJNS7_ILi1EEESI_SI_EEESC_SE_Li256ELb0ELb1ELb1ELb0EEENS1_19SingleTileSchedulerILb0ELb1ELb1ELi128EEEEEEEEEvNT_6ParamsE:
        .type           _ZN7cutlass13device_kernelIN5flash19enable_sm80_to_sm89INS1_16FlashAttnFwdSm80INS1_25CollectiveMainloopFwdSm80ILi8ELi1ELb1EN4cute5tupleIJNS5_1CILi128EEENS7_ILi64EEENS7_ILi256EEEEEELi256ENS_6half_tEfNS_4arch4Sm80ELb0ELb0ELb1ELb0ELb0ELb0ELb1ELb1EEENS1_21CollectiveEpilogueFwdINS6_IJS8_SA_S9_EEENS6_IJNS7_ILi1EEESI_SI_EEESC_SE_Li256ELb0ELb1ELb1ELb0EEENS1_19SingleTileSchedulerILb0ELb1ELb1ELi128EEEEEEEEEvNT_6ParamsE,@function
        .size           _ZN7cutlass13device_kernelIN5flash19enable_sm80_to_sm89INS1_16FlashAttnFwdSm80INS1_25CollectiveMainloopFwdSm80ILi8ELi1ELb1EN4cute5tupleIJNS5_1CILi128EEENS7_ILi64EEENS7_ILi256EEEEEELi256ENS_6half_tEfNS_4arch4Sm80ELb0ELb0ELb1ELb0ELb0ELb0ELb1ELb1EEENS1_21CollectiveEpilogueFwdINS6_IJS8_SA_S9_EEENS6_IJNS7_ILi1EEESI_SI_EEESC_SE_Li256ELb0ELb1ELb1ELb0EEENS1_19SingleTileSchedulerILb0ELb1ELb1ELi128EEEEEEEEEvNT_6ParamsE,(.L_x_36 - _ZN7cutlass13device_kernelIN5flash19enable_sm80_to_sm89INS1_16FlashAttnFwdSm80INS1_25CollectiveMainloopFwdSm80ILi8ELi1ELb1EN4cute5tupleIJNS5_1CILi128EEENS7_ILi64EEENS7_ILi256EEEEEELi256ENS_6half_tEfNS_4arch4Sm80ELb0ELb0ELb1ELb0ELb0ELb0ELb1ELb1EEENS1_21CollectiveEpilogueFwdINS6_IJS8_SA_S9_EEENS6_IJNS7_ILi1EEESI_SI_EEESC_SE_Li256ELb0ELb1ELb1ELb0EEENS1_19SingleTileSchedulerILb0ELb1ELb1ELi128EEEEEEEEEvNT_6ParamsE)
        .other          _ZN7cutlass13device_kernelIN5flash19enable_sm80_to_sm89INS1_16FlashAttnFwdSm80INS1_25CollectiveMainloopFwdSm80ILi8ELi1ELb1EN4cute5tupleIJNS5_1CILi128EEENS7_ILi64EEENS7_ILi256EEEEEELi256ENS_6half_tEfNS_4arch4Sm80ELb0ELb0ELb1ELb0ELb0ELb0ELb1ELb1EEENS1_21CollectiveEpilogueFwdINS6_IJS8_SA_S9_EEENS6_IJNS7_ILi1EEESI_SI_EEESC_SE_Li256ELb0ELb1ELb1ELb0EEENS1_19SingleTileSchedulerILb0ELb1ELb1ELi128EEEEEEEEEvNT_6ParamsE,@"STO_CUDA_ENTRY STV_DEFAULT"
_ZN7cutlass13device_kernelIN5flash19enable_sm80_to_sm89INS1_16FlashAttnFwdSm80INS1_25CollectiveMainloopFwdSm80ILi8ELi1ELb1EN4cute5tupleIJNS5_1CILi128EEENS7_ILi64EEENS7_ILi256EEEEEELi256ENS_6half_tEfNS_4arch4Sm80ELb0ELb0ELb1ELb0ELb0ELb0ELb1ELb1EEENS1_21CollectiveEpilogueFwdINS6_IJS8_SA_S9_EEENS6_IJNS7_ILi1EEESI_SI_EEESC_SE_Li256ELb0ELb1ELb1ELb0EEENS1_19SingleTileSchedulerILb0ELb1ELb1ELi128EEEEEEEEEvNT_6ParamsE:
[----:B------:R-:W-:Y:S01]  /*0000*/  LDC R1, c[0x0][0x28] ;  /* 0x00000a00ff017b82 */ /* 0x000fe20000000800 */
[----:B------:R-:W-:Y:S05]  /*0010*/  EXIT ;  /* 0x000000000000794d */ /* 0x000fea0003800000 */
.L_x_0:
[----:B------:R-:W-:-:S00]  /*0020*/  BRA `(.L_x_0) ;  /* 0xfffffffc00fc7947 */ /* 0x000fc0000383ffff */
[----:B------:R-:W-:-:S00]  /*0030*/  NOP ;  /* 0x0000000000007918 */ /* 0x000fc00000000000 */
        /* <DEDUP_REMOVED lines=12> */
.L_x_36:


//--------------------- .text._ZN7cutlass13device_kernelIN5flash19enable_sm80_to_sm89INS1_16FlashAttnFwdSm80INS1_25CollectiveMainloopFwdSm80ILi8ELi1ELb1EN4cute5tupleIJNS5_1CILi128EEENS7_ILi48EEENS7_ILi256EEEEEELi256ENS_6half_tEfNS_4arch4Sm80ELb0ELb0ELb1ELb1ELb0ELb0ELb1ELb1EEENS1_21CollectiveEpilogueFwdINS6_IJS8_SA_S9_EEENS6_IJNS7_ILi1EEESI_SI_EEESC_SE_Li256ELb1ELb1ELb1ELb0EEENS1_36VarlenDynamicPersistentTileSchedulerILi128ELi48ELi256ELi256ELb1ELb1ELb0ELb0ELb1ELb1EEEEEEEEEvNT_6ParamsE --------------------------
	.section	.text._ZN7cutlass13device_kernelIN5flash19enable_sm80_to_sm89INS1_16FlashAttnFwdSm80INS1_25CollectiveMainloopFwdSm80ILi8ELi1ELb1EN4cute5tupleIJNS5_1CILi128EEENS7_ILi48EEENS7_ILi256EEEEEELi256ENS_6half_tEfNS_4arch4Sm80ELb0ELb0ELb1ELb1ELb0ELb0ELb1ELb1EEENS1_21CollectiveEpilogueFwdINS6_IJS8_SA_S9_EEENS6_IJNS7_ILi1EEESI_SI_EEESC_SE_Li256ELb1ELb1ELb1ELb0EEENS1_36VarlenDynamicPersistentTileSchedulerILi128ELi48ELi256ELi256ELb1ELb1ELb0ELb0ELb1ELb1EEEEEEEEEvNT_6ParamsE,"ax",@progbits
	.align	128
.text._ZN7cutlass13device_kernelIN5flash19enable_sm80_to_sm89INS1_16FlashAttnFwdSm80INS1_25CollectiveMainloopFwdSm80ILi8ELi1ELb1EN4cute5tupleIJNS5_1CILi128EEENS7_ILi48EEENS7_ILi256EEEEEELi256ENS_6half_tEfNS_4arch4Sm80ELb0ELb0ELb1ELb1ELb0ELb0ELb1ELb1EEENS1_21CollectiveEpilogueFwdINS6_IJS8_SA_S9_EEENS6_IJNS7_ILi1EEESI_SI_EEESC_SE_Li256ELb1ELb1ELb1ELb0EEENS1_36VarlenDynamicPersistentTileSchedulerILi128ELi48ELi256ELi256ELb1ELb1ELb0ELb0ELb1ELb1EEEEEEEEEvNT_6ParamsE:
        .type           _ZN7cutlass13device_kernelIN5flash19enable_sm80_to_sm89INS1_16FlashAttnFwdSm80INS1_25CollectiveMainloopFwdSm80ILi8ELi1ELb1EN4cute5tupleIJNS5_1CILi128EEENS7_ILi48EEENS7_ILi256EEEEEELi256ENS_6half_tEfNS_4arch4Sm80ELb0ELb0ELb1ELb1ELb0ELb0ELb1ELb1EEENS1_21CollectiveEpilogueFwdINS6_IJS8_SA_S9_EEENS6_IJNS7_ILi1EEESI_SI_EEESC_SE_Li256ELb1ELb1ELb1ELb0EEENS1_36VarlenDynamicPersistentTileSchedulerILi128ELi48ELi256ELi256ELb1ELb1ELb0ELb0ELb1ELb1EEEEEEEEEvNT_6ParamsE,@function
        .size           _ZN7cutlass13device_kernelIN5flash19enable_sm80_to_sm89INS1_16FlashAttnFwdSm80INS1_25CollectiveMainloopFwdSm80ILi8ELi1ELb1EN4cute5tupleIJNS5_1CILi128EEENS7_ILi48EEENS7_ILi256EEEEEELi256ENS_6half_tEfNS_4arch4Sm80ELb0ELb0ELb1ELb1ELb0ELb0ELb1ELb1EEENS1_21CollectiveEpilogueFwdINS6_IJS8_SA_S9_EEENS6_IJNS7_ILi1EEESI_SI_EEESC_SE_Li256ELb1ELb1ELb1ELb0EEENS1_36VarlenDynamicPersistentTileSchedulerILi128ELi48ELi256ELi256ELb1ELb1ELb0ELb0ELb1ELb1EEEEEEEEEvNT_6ParamsE,(.L_x_37 - _ZN7cutlass13device_kernelIN5flash19enable_sm80_to_sm89INS1_16FlashAttnFwdSm80INS1_25CollectiveMainloopFwdSm80ILi8ELi1ELb1EN4cute5tupleIJNS5_1CILi128EEENS7_ILi48EEENS7_ILi256EEEEEELi256ENS_6half_tEfNS_4arch4Sm80ELb0ELb0ELb1ELb1ELb0ELb0ELb1ELb1EEENS1_21CollectiveEpilogueFwdINS6_IJS8_SA_S9_EEENS6_IJNS7_ILi1EEESI_SI_EEESC_SE_Li256ELb1ELb1ELb1ELb0EEENS1_36VarlenDynamicPersistentTileSchedulerILi128ELi48ELi256ELi256ELb1ELb1ELb0ELb0ELb1ELb1EEEEEEEEEvNT_6ParamsE)
        .other          _ZN7cutlass13device_kernelIN5flash19enable_sm80_to_sm89INS1_16FlashAttnFwdSm80INS1_25CollectiveMainloopFwdSm80ILi8ELi1ELb1EN4cute5tupleIJNS5_1CILi128EEENS7_ILi48EEENS7_ILi256EEEEEELi256ENS_6half_tEfNS_4arch4Sm80ELb0ELb0ELb1ELb1ELb0ELb0ELb1ELb1EEENS1_21CollectiveEpilogueFwdINS6_IJS8_SA_S9_EEENS6_IJNS7_ILi1EEESI_SI_EEESC_SE_Li256ELb1ELb1ELb1ELb0EEENS1_36VarlenDynamicPersistentTileSchedulerILi128ELi48ELi256ELi256ELb1ELb1ELb0ELb0ELb1ELb1EEEEEEEEEvNT_6ParamsE,@"STO_CUDA_ENTRY STV_DEFAULT"
_ZN7cutlass13device_kernelIN5flash19enable_sm80_to_sm89INS1_16FlashAttnFwdSm80INS1_25CollectiveMainloopFwdSm80ILi8ELi1ELb1EN4cute5tupleIJNS5_1CILi128EEENS7_ILi48EEENS7_ILi256EEEEEELi256ENS_6half_tEfNS_4arch4Sm80ELb0ELb0ELb1ELb1ELb0ELb0ELb1ELb1EEENS1_21CollectiveEpilogueFwdINS6_IJS8_SA_S9_EEENS6_IJNS7_ILi1EEESI_SI_EEESC_SE_Li256ELb1ELb1ELb1ELb0EEENS1_36VarlenDynamicPersistentTileSchedulerILi128ELi48ELi256ELi256ELb1ELb1ELb0ELb0ELb1ELb1EEEEEEEEEvNT_6ParamsE:
[----:B------:R-:W-:Y:S01]  /*0000*/  LDC R1, c[0x0][0x28] ;  /* 0x00000a00ff017b82 */ /* 0x000fe20000000800 */
[----:B------:R-:W-:Y:S05]  /*0010*/  EXIT ;  /* 0x000000000000794d */ /* 0x000fea0003800000 */
.L_x_1:
        /* <DEDUP_REMOVED lines=14> */
.L_x_37:


//--------------------- .text._ZN7cutlass13device_kernelIN5flash19enable_sm80_to_sm89INS1_16FlashAttnFwdSm80INS1_25CollectiveMainloopFwdSm80ILi8ELi1ELb0EN4cute5tupleIJNS5_1CILi128EEENS7_ILi32EEENS7_ILi256EEEEEELi256ENS_6half_tEfNS_4arch4Sm80ELb0ELb0ELb1ELb1ELb0ELb1ELb1ELb1EEENS1_21CollectiveEpilogueFwdINS6_IJS8_SA_S9_EEENS6_IJNS7_ILi1EEESI_SI_EEESC_SE_Li256ELb1ELb1ELb1ELb0EEENS1_36VarlenDynamicPersistentTileSchedulerILi128ELi32ELi256ELi256ELb1ELb1ELb0ELb0ELb1ELb1EEEEEEEEEvNT_6ParamsE --------------------------
	.section	.text._ZN7cutlass13device_kernelIN5flash19enable_sm80_to_sm89INS1_16FlashAttnFwdSm80INS1_25CollectiveMainloopFwdSm80ILi8ELi1ELb0EN4cute5tupleIJNS5_1CILi128EEENS7_ILi32EEENS7_ILi256EEEEEELi256ENS_6half_tEfNS_4arch4Sm80ELb0ELb0ELb1ELb1ELb0ELb1ELb1ELb1EEENS1_21CollectiveEpilogueFwdINS6_IJS8_SA_S9_EEENS6_IJNS7_ILi1EEESI_SI_EEESC_SE_Li256ELb1ELb1ELb1ELb0EEENS1_36VarlenDynamicPersistentTileSchedulerILi128ELi32ELi256ELi256ELb1ELb1ELb0ELb0ELb1ELb1EEEEEEEEEvNT_6ParamsE,"ax",@progbits
	.align	128
.text._ZN7cutlass13device_kernelIN5flash19enable_sm80_to_sm89INS1_16FlashAttnFwdSm80INS1_25CollectiveMainloopFwdSm80ILi8ELi1ELb0EN4cute5tupleIJNS5_1CILi128EEENS7_ILi32EEENS7_ILi256EEEEEELi256ENS_6half_tEfNS_4arch4Sm80ELb0ELb0ELb1ELb1ELb0ELb1ELb1ELb1EEENS1_21CollectiveEpilogueFwdINS6_IJS8_SA_S9_EEENS6_IJNS7_ILi1EEESI_SI_EEESC_SE_Li256ELb1ELb1ELb1ELb0EEENS1_36VarlenDynamicPersistentTileSchedulerILi128ELi32ELi256ELi256ELb1ELb1ELb0ELb0ELb1ELb1EEEEEEEEEvNT_6ParamsE:
        .type           _ZN7cutlass13device_kernelIN5flash19enable_sm80_to_sm89INS1_16FlashAttnFwdSm80INS1_25CollectiveMainloopFwdSm80ILi8ELi1ELb0EN4cute5tupleIJNS5_1CILi128EEENS7_ILi32EEENS7_ILi256EEEEEELi256ENS_6half_tEfNS_4arch4Sm80ELb0ELb0ELb1ELb1ELb0ELb1ELb1ELb1EEENS1_21CollectiveEpilogueFwdINS6_IJS8_SA_S9_EEENS6_IJNS7_ILi1EEESI_SI_EEESC_SE_Li256ELb1ELb1ELb1ELb0EEENS1_36VarlenDynamicPersistentTileSchedulerILi128ELi32ELi256ELi256ELb1ELb1ELb0ELb0ELb1ELb1EEEEEEEEEvNT_6ParamsE,@function
        .size           _ZN7cutlass13device_kernelIN5flash19enable_sm80_to_sm89INS1_16FlashAttnFwdSm80INS1_25CollectiveMainloopFwdSm80ILi8ELi1ELb0EN4cute5tupleIJNS5_1CILi128EEENS7_ILi32EEENS7_ILi256EEEEEELi256ENS_6half_tEfNS_4arch4Sm80ELb0ELb0ELb1ELb1ELb0ELb1ELb1ELb1EEENS1_21CollectiveEpilogueFwdINS6_IJS8_SA_S9_EEENS6_IJNS7_ILi1EEESI_SI_EEESC_SE_Li256ELb1ELb1ELb1ELb0EEENS1_36VarlenDynamicPersistentTileSchedulerILi128ELi32ELi256ELi256ELb1ELb1ELb0ELb0ELb1ELb1EEEEEEEEEvNT_6ParamsE,(.L_x_38 - _ZN7cutlass13device_kernelIN5flash19enable_sm80_to_sm89INS1_16FlashAttnFwdSm80INS1_25CollectiveMainloopFwdSm80ILi8ELi1ELb0EN4cute5tupleIJNS5_1CILi128EEENS7_ILi32EEENS7_ILi256EEEEEELi256ENS_6half_tEfNS_4arch4Sm80ELb0ELb0ELb1ELb1ELb0ELb1ELb1ELb1EEENS1_21CollectiveEpilogueFwdINS6_IJS8_SA_S9_EEENS6_IJNS7_ILi1EEESI_SI_EEESC_SE_Li256ELb1ELb1ELb1ELb0EEENS1_36VarlenDynamicPersistentTileSchedulerILi128ELi32ELi256ELi256ELb1ELb1ELb0ELb0ELb1ELb1EEEEEEEEEvNT_6ParamsE)
        .other          _ZN7cutlass13device_kernelIN5flash19enable_sm80_to_sm89INS1_16FlashAttnFwdSm80INS1_25CollectiveMainloopFwdSm80ILi8ELi1ELb0EN4cute5tupleIJNS5_1CILi128EEENS7_ILi32EEENS7_ILi256EEEEEELi256ENS_6half_tEfNS_4arch4Sm80ELb0ELb0ELb1ELb1ELb0ELb1ELb1ELb1EEENS1_21CollectiveEpilogueFwdINS6_IJS8_SA_S9_EEENS6_IJNS7_ILi1EEESI_SI_EEESC_SE_Li256ELb1ELb1ELb1ELb0EEENS1_36VarlenDynamicPersistentTileSchedulerILi128ELi32ELi256ELi256ELb1ELb1ELb0ELb0ELb1ELb1EEEEEEEEEvNT_6ParamsE,@"STO_CUDA_ENTRY STV_DEFAULT"
_ZN7cutlass13device_kernelIN5flash19enable_sm80_to_sm89INS1_16FlashAttnFwdSm80INS1_25CollectiveMainloopFwdSm80ILi8ELi1ELb0EN4cute5tupleIJNS5_1CILi128EEENS7_ILi32EEENS7_ILi256EEEEEELi256ENS_6half_tEfNS_4arch4Sm80ELb0ELb0ELb1ELb1ELb0ELb1ELb1ELb1EEENS1_21CollectiveEpilogueFwdINS6_IJS8_SA_S9_EEENS6_IJNS7_ILi1EEESI_SI_EEESC_SE_Li256ELb1ELb1ELb1ELb0EEENS1_36VarlenDynamicPersistentTileSchedulerILi128ELi32ELi256ELi256ELb1ELb1ELb0ELb0ELb1ELb1EEEEEEEEEvNT_6ParamsE:
[----:B------:R-:W-:Y:S01]  /*0000*/  LDC R1, c[0x0][0x28] ;  /* 0x00000a00ff017b82 */ /* 0x000fe20000000800 */
[----:B------:R-:W-:Y:S05]  /*0010*/  EXIT ;  /* 0x000000000000794d */ /* 0x000fea0003800000 */
.L_x_2:
        /* <DEDUP_REMOVED lines=14> */
.L_x_38:


//--------------------- .text._ZN7cutlass13device_kernelIN5flash19enable_sm80_to_sm89INS1_16FlashAttnFwdSm80INS1_25CollectiveMainloopFwdSm80ILi8ELi1ELb1EN4cute5tupleIJNS5_1CILi128EEENS7_ILi48EEENS7_ILi256EEEEEELi256ENS_6half_tEfNS_4arch4Sm80ELb0ELb1ELb1ELb0ELb0ELb0ELb1ELb1EEENS1_21CollectiveEpilogueFwdINS6_IJS8_SA_S9_EEENS6_IJNS7_ILi1EEESI_SI_EEESC_SE_Li256ELb0ELb1ELb1ELb0EEENS1_19SingleTileSchedulerILb0ELb1ELb1ELi128EEEEEEEEEvNT_6ParamsE --------------------------
	.section	.text._ZN7cutlass13device_kernelIN5flash19enable_sm80_to_sm89INS1_16FlashAttnFwdSm80INS1_25CollectiveMainloopFwdSm80ILi8ELi1ELb1EN4cute5tupleIJNS5_1CILi128EEENS7_ILi48EEENS7_ILi256EEEEEELi256ENS_6half_tEfNS_4arch4Sm80ELb0ELb1ELb1ELb0ELb0ELb0ELb1ELb1EEENS1_21CollectiveEpilogueFwdINS6_IJS8_SA_S9_EEENS6_IJNS7_ILi1EEESI_SI_EEESC_SE_Li256ELb0ELb1ELb1ELb0EEENS1_19SingleTileSchedulerILb0ELb1ELb1ELi128EEEEEEEEEvNT_6ParamsE,"ax",@progbits
	.align	128
.text._ZN7cutlass13device_kernelIN5flash19enable_sm80_to_sm89INS1_16FlashAttnFwdSm80INS1_25CollectiveMainloopFwdSm80ILi8ELi1ELb1EN4cute5tupleIJNS5_1CILi128EEENS7_ILi48EEENS7_ILi256EEEEEELi256ENS_6half_tEfNS_4arch4Sm80ELb0ELb1ELb1ELb0ELb0ELb0ELb1ELb1EEENS1_21CollectiveEpilogueFwdINS6_IJS8_SA_S9_EEENS6_IJNS7_ILi1EEESI_SI_EEESC_SE_Li256ELb0ELb1ELb1ELb0EEENS1_19SingleTileSchedulerILb0ELb1ELb1ELi128EEEEEEEEEvNT_6ParamsE:
        .type           _ZN7cutlass13device_kernelIN5flash19enable_sm80_to_sm89INS1_16FlashAttnFwdSm80INS1_25CollectiveMainloopFwdSm80ILi8ELi1ELb1EN4cute5tupleIJNS5_1CILi128EEENS7_ILi48EEENS7_ILi256EEEEEELi256ENS_6half_tEfNS_4arch4Sm80ELb0ELb1ELb1ELb0ELb0ELb0ELb1ELb1EEENS1_21CollectiveEpilogueFwdINS6_IJS8_SA_S9_EEENS6_IJNS7_ILi1EEESI_SI_EEESC_SE_Li256ELb0ELb1ELb1ELb0EEENS1_19SingleTileSchedulerILb0ELb1ELb1ELi128EEEEEEEEEvNT_6ParamsE,@function
        .size           _ZN7cutlass13device_kernelIN5flash19enable_sm80_to_sm89INS1_16FlashAttnFwdSm80INS1_25CollectiveMainloopFwdSm80ILi8ELi1ELb1EN4cute5tupleIJNS5_1CILi128EEENS7_ILi48EEENS7_ILi256EEEEEELi256ENS_6half_tEfNS_4arch4Sm80ELb0ELb1ELb1ELb0ELb0ELb0ELb1ELb1EEENS1_21CollectiveEpilogueFwdINS6_IJS8_SA_S9_EEENS6_IJNS7_ILi1EEESI_SI_EEESC_SE_Li256ELb0ELb1ELb1ELb0EEENS1_19SingleTileSchedulerILb0ELb1ELb1ELi128EEEEEEEEEvNT_6ParamsE,(.L_x_39 - _ZN7cutlass13device_kernelIN5flash19enable_sm80_to_sm89INS1_16FlashAttnFwdSm80INS1_25CollectiveMainloopFwdSm80ILi8ELi1ELb1EN4cute5tupleIJNS5_1CILi128EEENS7_ILi48EEENS7_ILi256EEEEEELi256ENS_6half_tEfNS_4arch4Sm80ELb0ELb1ELb1ELb0ELb0ELb0ELb1ELb1EEENS1_21CollectiveEpilogueFwdINS6_IJS8_SA_S9_EEENS6_IJNS7_ILi1EEESI_SI_EEESC_SE_Li256ELb0ELb1ELb1ELb0EEENS1_19SingleTileSchedulerILb0ELb1ELb1ELi128EEEEEEEEEvNT_6ParamsE)
        .other          _ZN7cutlass13device_kernelIN5flash19enable_sm80_to_sm89INS1_16FlashAttnFwdSm80INS1_25CollectiveMainloopFwdSm80ILi8ELi1ELb1EN4cute5tupleIJNS5_1CILi128EEENS7_ILi48EEENS7_ILi256EEEEEELi256ENS_6half_tEfNS_4arch4Sm80ELb0ELb1ELb1ELb0ELb0ELb0ELb1ELb1EEENS1_21CollectiveEpilogueFwdINS6_IJS8_SA_S9_EEENS6_IJNS7_ILi1EEESI_SI_EEESC_SE_Li256ELb0ELb1ELb1ELb0EEENS1_19SingleTileSchedulerILb0ELb1ELb1ELi128EEEEEEEEEvNT_6ParamsE,@"STO_CUDA_ENTRY STV_DEFAULT"
_ZN7cutlass13device_kernelIN5flash19enable_sm80_to_sm89INS1_16FlashAttnFwdSm80INS1_25CollectiveMainloopFwdSm80ILi8ELi1ELb1EN4cute5tupleIJNS5_1CILi128EEENS7_ILi48EEENS7_ILi256EEEEEELi256ENS_6half_tEfNS_4arch4Sm80ELb0ELb1ELb1ELb0ELb0ELb0ELb1ELb1EEENS1_21CollectiveEpilogueFwdINS6_IJS8_SA_S9_EEENS6_IJNS7_ILi1EEESI_SI_EEESC_SE_Li256ELb0ELb1ELb1ELb0EEENS1_19SingleTileSchedulerILb0ELb1ELb1ELi128EEEEEEEEEvNT_6ParamsE:
[----:B------:R-:W-:Y:S01]  /*0000*/  LDC R1, c[0x0][0x28] ;  /* 0x00000a00ff017b82 */ /* 0x000fe20000000800 */
[----:B------:R-:W-:Y:S05]  /*0010*/  EXIT ;  /* 0x000000000000794d */ /* 0x000fea0003800000 */
.L_x_3:
        /* <DEDUP_REMOVED lines=14> */
.L_x_39:


//--------------------- .text._ZN7cutlass13device_kernelIN5flash19enable_sm80_to_sm89INS1_16FlashAttnFwdSm80INS1_25CollectiveMainloopFwdSm80ILi8ELi1ELb1EN4cute5tupleIJNS5_1CILi128EEENS7_ILi48EEENS7_ILi256EEEEEELi256ENS_6half_tEfNS_4arch4Sm80ELb0ELb1ELb1ELb1ELb0ELb0ELb1ELb1EEENS1_21CollectiveEpilogueFwdINS6_IJS8_SA_S9_EEENS6_IJNS7_ILi1EEESI_SI_EEESC_SE_Li256ELb1ELb1ELb1ELb0EEENS1_36VarlenDynamicPersistentTileSchedulerILi128ELi48ELi256ELi256ELb1ELb1ELb0ELb1ELb0ELb1EEEEEEEEEvNT_6ParamsE --------------------------
	.section	.text._ZN7cutlass13device_kernelIN5flash19enable_sm80_to_sm89INS1_16FlashAttnFwdSm80INS1_25CollectiveMainloopFwdSm80ILi8ELi1ELb1EN4cute5tupleIJNS5_1CILi128EEENS7_ILi48EEENS7_ILi256EEEEEELi256ENS_6half_tEfNS_4arch4Sm80ELb0ELb1ELb1ELb1ELb0ELb0ELb1ELb1EEENS1_21CollectiveEpilogueFwdINS6_IJS8_SA_S9_EEENS6_IJNS7_ILi1EEESI_SI_EEESC_SE_Li256ELb1ELb1ELb1ELb0EEENS1_36VarlenDynamicPersistentTileSchedulerILi128ELi48ELi256ELi256ELb1ELb1ELb0ELb1ELb0ELb1EEEEEEEEEvNT_6ParamsE,"ax",@progbits
	.align	128
.text._ZN7cutlass13device_kernelIN5flash19enable_sm80_to_sm89INS1_16FlashAttnFwdSm80INS1_25CollectiveMainloopFwdSm80ILi8ELi1ELb1EN4cute5tupleIJNS5_1CILi128EEENS7_ILi48EEENS7_ILi256EEEEEELi256ENS_6half_tEfNS_4arch4Sm80ELb0ELb1ELb1ELb1ELb0ELb0ELb1ELb1EEENS1_21CollectiveEpilogueFwdINS6_IJS8_SA_S9_EEENS6_IJNS7_ILi1EEESI_SI_EEESC_SE_Li256ELb1ELb1ELb1ELb0EEENS1_36VarlenDynamicPersistentTileSchedulerILi128ELi48ELi256ELi256ELb1ELb1ELb0ELb1ELb0ELb1EEEEEEEEEvNT_6ParamsE:
        .type           _ZN7cutlass13device_kernelIN5flash19enable_sm80_to_sm89INS1_16FlashAttnFwdSm80INS1_25CollectiveMainloopFwdSm80ILi8ELi1ELb1EN4cute5tupleIJNS5_1CILi128EEENS7_ILi48EEENS7_ILi256EEEEEELi256ENS_6half_tEfNS_4arch4Sm80ELb0ELb1ELb1ELb1ELb0ELb0ELb1ELb1EEENS1_21CollectiveEpilogueFwdINS6_IJS8_SA_S9_EEENS6_IJNS7_ILi1EEESI_SI_EEESC_SE_Li256ELb1ELb1ELb1ELb0EEENS1_36VarlenDynamicPersistentTileSchedulerILi128ELi48ELi256ELi256ELb1ELb1ELb0ELb1ELb0ELb1EEEEEEEEEvNT_6ParamsE,@function
        .size           _ZN7cutlass13device_kernelIN5flash19enable_sm80_to_sm89INS1_16FlashAttnFwdSm80INS1_25CollectiveMainloopFwdSm80ILi8ELi1ELb1EN4cute5tupleIJNS5_1CILi128EEENS7_ILi48EEENS7_ILi256EEEEEELi256ENS_6half_tEfNS_4arch4Sm80ELb0ELb1ELb1ELb1ELb0ELb0ELb1ELb1EEENS1_21CollectiveEpilogueFwdINS6_IJS8_SA_S9_EEENS6_IJNS7_ILi1EEESI_SI_EEESC_SE_Li256ELb1ELb1ELb1ELb0EEENS1_36VarlenDynamicPersistentTileSchedulerILi128ELi48ELi256ELi256ELb1ELb1ELb0ELb1ELb0ELb1EEEEEEEEEvNT_6ParamsE,(.L_x_40 - _ZN7cutlass13device_kernelIN5flash19enable_sm80_to_sm89INS1_16FlashAttnFwdSm80INS1_25CollectiveMainloopFwdSm80ILi8ELi1ELb1EN4cute5tupleIJNS5_1CILi128EEENS7_ILi48EEENS7_ILi256EEEEEELi256ENS_6half_tEfNS_4arch4Sm80ELb0ELb1ELb1ELb1ELb0ELb0ELb1ELb1EEENS1_21CollectiveEpilogueFwdINS6_IJS8_SA_S9_EEENS6_IJNS7_ILi1EEESI_SI_EEESC_SE_Li256ELb1ELb1ELb1ELb0EEENS1_36VarlenDynamicPersistentTileSchedulerILi128ELi48ELi256ELi256ELb1ELb1ELb0ELb1ELb0ELb1EEEEEEEEEvNT_6ParamsE)
        .other          _ZN7cutlass13device_kernelIN5flash19enable_sm80_to_sm89INS1_16FlashAttnFwdSm80INS1_25CollectiveMainloopFwdSm80ILi8ELi1ELb1EN4cute5tupleIJNS5_1CILi128EEENS7_ILi48EEENS7_ILi256EEEEEELi256ENS_6half_tEfNS_4arch4Sm80ELb0ELb1ELb1ELb1ELb0ELb0ELb1ELb1EEENS1_21CollectiveEpilogueFwdINS6_IJS8_SA_S9_EEENS6_IJNS7_ILi1EEESI_SI_EEESC_SE_Li256ELb1ELb1ELb1ELb0EEENS1_36VarlenDynamicPersistentTileSchedulerILi128ELi48ELi256ELi256ELb1ELb1ELb0ELb1ELb0ELb1EEEEEEEEEvNT_6ParamsE,@"STO_CUDA_ENTRY STV_DEFAULT"
_ZN7cutlass13device_kernelIN5flash19enable_sm80_to_sm89INS1_16FlashAttnFwdSm80INS1_25CollectiveMainloopFwdSm80ILi8ELi1ELb1EN4cute5tupleIJNS5_1CILi128EEENS7_ILi48EEENS7_ILi256EEEEEELi256ENS_6half_tEfNS_4arch4Sm80ELb0ELb1ELb1ELb1ELb0ELb0ELb1ELb1EEENS1_21CollectiveEpilogueFwdINS6_IJS8_SA_S9_EEENS6_IJNS7_ILi1EEESI_SI_EEESC_SE_Li256ELb1ELb1ELb1ELb0EEENS1_36VarlenDynamicPersistentTileSchedulerILi128ELi48ELi256ELi256ELb1ELb1ELb0ELb1ELb0ELb1EEEEEEEEEvNT_6ParamsE:
[----:B------:R-:W-:Y:S01]  /*0000*/  LDC R1, c[0x0][0x28] ;  /* 0x00000a00ff017b82 */ /* 0x000fe20000000800 */
[----:B------:R-:W-:Y:S05]  /*0010*/  EXIT ;  /* 0x000000000000794d */ /* 0x000fea0003800000 */
.L_x_4:
        /* <DEDUP_REMOVED lines=14> */
.L_x_40:


//--------------------- .text._ZN7cutlass13device_kernelIN5flash19enable_sm80_to_sm89INS1_16FlashAttnFwdSm80INS1_25CollectiveMainloopFwdSm80ILi8ELi1ELb0EN4cute5tupleIJNS5_1CILi128EEENS7_ILi32EEENS7_ILi256EEEEEELi256ENS_6half_tEfNS_4arch4Sm80ELb0ELb1ELb1ELb1ELb0ELb1ELb1ELb1EEENS1_21CollectiveEpilogueFwdINS6_IJS8_SA_S9_EEENS6_IJNS7_ILi1EEESI_SI_EEESC_SE_Li256ELb1ELb1ELb1ELb0EEENS1_36VarlenDynamicPersistentTileSchedulerILi128ELi32ELi256ELi256ELb1ELb1ELb0ELb1ELb0ELb1EEEEEEEEEvNT_6ParamsE --------------------------
	.section	.text._ZN7cutlass13device_kernelIN5flash19enable_sm80_to_sm89INS1_16FlashAttnFwdSm80INS1_25CollectiveMainloopFwdSm80ILi8ELi1ELb0EN4cute5tupleIJNS5_1CILi128EEENS7_ILi32EEENS7_ILi256EEEEEELi256ENS_6half_tEfNS_4arch4Sm80ELb0ELb1ELb1ELb1ELb0ELb1ELb1ELb1EEENS1_21CollectiveEpilogueFwdINS6_IJS8_SA_S9_EEENS6_IJNS7_ILi1EEESI_SI_EEESC_SE_Li256ELb1ELb1ELb1ELb0EEENS1_36VarlenDynamicPersistentTileSchedulerILi128ELi32ELi256ELi256ELb1ELb1ELb0ELb1ELb0ELb1EEEEEEEEEvNT_6ParamsE,"ax",@progbits
	.align	128
.text._ZN7cutlass13device_kernelIN5flash19enable_sm80_to_sm89INS1_16FlashAttnFwdSm80INS1_25CollectiveMainloopFwdSm80ILi8ELi1ELb0EN4cute5tupleIJNS5_1CILi128EEENS7_ILi32EEENS7_ILi256EEEEEELi256ENS_6half_tEfNS_4arch4Sm80ELb0ELb1ELb1ELb1ELb0ELb1ELb1ELb1EEENS1_21CollectiveEpilogueFwdINS6_IJS8_SA_S9_EEENS6_IJNS7_ILi1EEESI_SI_EEESC_SE_Li256ELb1ELb1ELb1ELb0EEENS1_36VarlenDynamicPersistentTileSchedulerILi128ELi32ELi256ELi256ELb1ELb1ELb0ELb1ELb0ELb1EEEEEEEEEvNT_6ParamsE:
        .type           _ZN7cutlass13device_kernelIN5flash19enable_sm80_to_sm89INS1_16FlashAttnFwdSm80INS1_25CollectiveMainloopFwdSm80ILi8ELi1ELb0EN4cute5tupleIJNS5_1CILi128EEENS7_ILi32EEENS7_ILi256EEEEEELi256ENS_6half_tEfNS_4arch4Sm80ELb0ELb1ELb1ELb1ELb0ELb1ELb1ELb1EEENS1_21CollectiveEpilogueFwdINS6_IJS8_SA_S9_EEENS6_IJNS7_ILi1EEESI_SI_EEESC_SE_Li256ELb1ELb1ELb1ELb0EEENS1_36VarlenDynamicPersistentTileSchedulerILi128ELi32ELi256ELi256ELb1ELb1ELb0ELb1ELb0ELb1EEEEEEEEEvNT_6ParamsE,@function
        .size           _ZN7cutlass13device_kernelIN5flash19enable_sm80_to_sm89INS1_16FlashAttnFwdSm80INS1_25CollectiveMainloopFwdSm80ILi8ELi1ELb0EN4cute5tupleIJNS5_1CILi128EEENS7_ILi32EEENS7_ILi256EEEEEELi256ENS_6half_tEfNS_4arch4Sm80ELb0ELb1ELb1ELb1ELb0ELb1ELb1ELb1EEENS1_21CollectiveEpilogueFwdINS6_IJS8_SA_S9_EEENS6_IJNS7_ILi1EEESI_SI_EEESC_SE_Li256ELb1ELb1ELb1ELb0EEENS1_36VarlenDynamicPersistentTileSchedulerILi128ELi32ELi256ELi256ELb1ELb1ELb0ELb1ELb0ELb1EEEEEEEEEvNT_6ParamsE,(.L_x_41 - _ZN7cutlass13device_kernelIN5flash19enable_sm80_to_sm89INS1_16FlashAttnFwdSm80INS1_25CollectiveMainloopFwdSm80ILi8ELi1ELb0EN4cute5tupleIJNS5_1CILi128EEENS7_ILi32EEENS7_ILi256EEEEEELi256ENS_6half_tEfNS_4arch4Sm80ELb0ELb1ELb1ELb1ELb0ELb1ELb1ELb1EEENS1_21CollectiveEpilogueFwdINS6_IJS8_SA_S9_EEENS6_IJNS7_ILi1EEESI_SI_EEESC_SE_Li256ELb1ELb1ELb1ELb0EEENS1_36VarlenDynamicPersistentTileSchedulerILi128ELi32ELi256ELi256ELb1ELb1ELb0ELb1ELb0ELb1EEEEEEEEEvNT_6ParamsE)
        .other          _ZN7cutlass13device_kernelIN5flash19enable_sm80_to_sm89INS1_16FlashAttnFwdSm80INS1_25CollectiveMainloopFwdSm80ILi8ELi1ELb0EN4cute5tupleIJNS5_1CILi128EEENS7_ILi32EEENS7_ILi256EEEEEELi256ENS_6half_tEfNS_4arch4Sm80ELb0ELb1ELb1ELb1ELb0ELb1ELb1ELb1EEENS1_21CollectiveEpilogueFwdINS6_IJS8_SA_S9_EEENS6_IJNS7_ILi1EEESI_SI_EEESC_SE_Li256ELb1ELb1ELb1ELb0EEENS1_36VarlenDynamicPersistentTileSchedulerILi128ELi32ELi256ELi256ELb1ELb1ELb0ELb1ELb0ELb1EEEEEEEEEvNT_6ParamsE,@"STO_CUDA_ENTRY STV_DEFAULT"
_ZN7cutlass13device_kernelIN5flash19enable_sm80_to_sm89INS1_16FlashAttnFwdSm80INS1_25CollectiveMainloopFwdSm80ILi8ELi1ELb0EN4cute5tupleIJNS5_1CILi128EEENS7_ILi32EEENS7_ILi256EEEEEELi256ENS_6half_tEfNS_4arch4Sm80ELb0ELb1ELb1ELb1ELb0ELb1ELb1ELb1EEENS1_21CollectiveEpilogueFwdINS6_IJS8_SA_S9_EEENS6_IJNS7_ILi1EEESI_SI_EEESC_SE_Li256ELb1ELb1ELb1ELb0EEENS1_36VarlenDynamicPersistentTileSchedulerILi128ELi32ELi256ELi256ELb1ELb1ELb0ELb1ELb0ELb1EEEEEEEEEvNT_6ParamsE:
[----:B------:R-:W-:Y:S01]  /*0000*/  LDC R1, c[0x0][0x28] ;  /* 0x00000a00ff017b82 */ /* 0x000fe20000000800 */
[----:B------:R-:W-:Y:S05]  /*0010*/  EXIT ;  /* 0x000000000000794d */ /* 0x000fea0003800000 */
.L_x_5:
        /* <DEDUP_REMOVED lines=14> */
.L_x_41:


//--------------------- .text._ZN7cutlass13device_kernelIN5flash19enable_sm80_to_sm89INS1_16FlashAttnFwdSm80INS1_25CollectiveMainloopFwdSm80ILi8ELi1ELb1EN4cute5tupleIJNS5_1CILi128EEENS7_ILi64EEENS7_ILi256EEEEEELi256ENS_6half_tEfNS_4arch4Sm80ELb1ELb0ELb1ELb0ELb0ELb0ELb1ELb1EEENS1_21CollectiveEpilogueFwdINS6_IJS8_SA_S9_EEENS6_IJNS7_ILi1EEESI_SI_EEESC_SE_Li256ELb0ELb1ELb1ELb0EEENS1_30DynamicPersistentTileSchedulerILi256ELi256ELb1ELb1ELb0EEEEEEEEEvNT_6ParamsE --------------------------
	.section	.text._ZN7cutlass13device_kernelIN5flash19enable_sm80_to_sm89INS1_16FlashAttnFwdSm80INS1_25CollectiveMainloopFwdSm80ILi8ELi1ELb1EN4cute5tupleIJNS5_1CILi128EEENS7_ILi64EEENS7_ILi256EEEEEELi256ENS_6half_tEfNS_4arch4Sm80ELb1ELb0ELb1ELb0ELb0ELb0ELb1ELb1EEENS1_21CollectiveEpilogueFwdINS6_IJS8_SA_S9_EEENS6_IJNS7_ILi1EEESI_SI_EEESC_SE_Li256ELb0ELb1ELb1ELb0EEENS1_30DynamicPersistentTileSchedulerILi256ELi256ELb1ELb1ELb0EEEEEEEEEvNT_6ParamsE,"ax",@progbits
	.align	128
.text._ZN7cutlass13device_kernelIN5flash19enable_sm80_to_sm89INS1_16FlashAttnFwdSm80INS1_25CollectiveMainloopFwdSm80ILi8ELi1ELb1EN4cute5tupleIJNS5_1CILi128EEENS7_ILi64EEENS7_ILi256EEEEEELi256ENS_6half_tEfNS_4arch4Sm80ELb1ELb0ELb1ELb0ELb0ELb0ELb1ELb1EEENS1_21CollectiveEpilogueFwdINS6_IJS8_SA_S9_EEENS6_IJNS7_ILi1EEESI_SI_EEESC_SE_Li256ELb0ELb1ELb1ELb0EEENS1_30DynamicPersistentTileSchedulerILi256ELi256ELb1ELb1ELb0EEEEEEEEEvNT_6ParamsE:
        .type           _ZN7cutlass13device_kernelIN5flash19enable_sm80_to_sm89INS1_16FlashAttnFwdSm80INS1_25CollectiveMainloopFwdSm80ILi8ELi1ELb1EN4cute5tupleIJNS5_1CILi128EEENS7_ILi64EEENS7_ILi256EEEEEELi256ENS_6half_tEfNS_4arch4Sm80ELb1ELb0ELb1ELb0ELb0ELb0ELb1ELb1EEENS1_21CollectiveEpilogueFwdINS6_IJS8_SA_S9_EEENS6_IJNS7_ILi1EEESI_SI_EEESC_SE_Li256ELb0ELb1ELb1ELb0EEENS1_30DynamicPersistentTileSchedulerILi256ELi256ELb1ELb1ELb0EEEEEEEEEvNT_6ParamsE,@function
        .size           _ZN7cutlass13device_kernelIN5flash19enable_sm80_to_sm89INS1_16FlashAttnFwdSm80INS1_25CollectiveMainloopFwdSm80ILi8ELi1ELb1EN4cute5tupleIJNS5_1CILi128EEENS7_ILi64EEENS7_ILi256EEEEEELi256ENS_6half_tEfNS_4arch4Sm80ELb1ELb0ELb1ELb0ELb0ELb0ELb1ELb1EEENS1_21CollectiveEpilogueFwdINS6_IJS8_SA_S9_EEENS6_IJNS7_ILi1EEESI_SI_EEESC_SE_Li256ELb0ELb1ELb1ELb0EEENS1_30DynamicPersistentTileSchedulerILi256ELi256ELb1ELb1ELb0EEEEEEEEEvNT_6ParamsE,(.L_x_42 - _ZN7cutlass13device_kernelIN5flash19enable_sm80_to_sm89INS1_16FlashAttnFwdSm80INS1_25CollectiveMainloopFwdSm80ILi8ELi1ELb1EN4cute5tupleIJNS5_1CILi128EEENS7_ILi64EEENS7_ILi256EEEEEELi256ENS_6half_tEfNS_4arch4Sm80ELb1ELb0ELb1ELb0ELb0ELb0ELb1ELb1EEENS1_21CollectiveEpilogueFwdINS6_IJS8_SA_S9_EEENS6_IJNS7_ILi1EEESI_SI_EEESC_SE_Li256ELb0ELb1ELb1ELb0EEENS1_30DynamicPersistentTileSchedulerILi256ELi256ELb1ELb1ELb0EEEEEEEEEvNT_6ParamsE)
        .other          _ZN7cutlass13device_kernelIN5flash19enable_sm80_to_sm89INS1_16FlashAttnFwdSm80INS1_25CollectiveMainloopFwdSm80ILi8ELi1ELb1EN4cute5tupleIJNS5_1CILi128EEENS7_ILi64EEENS7_ILi256EEEEEELi256ENS_6half_tEfNS_4arch4Sm80ELb1ELb0ELb1ELb0ELb0ELb0ELb1ELb1EEENS1_21CollectiveEpilogueFwdINS6_IJS8_SA_S9_EEENS6_IJNS7_ILi1EEESI_SI_EEESC_SE_Li256ELb0ELb1ELb1ELb0EEENS1_30DynamicPersistentTileSchedulerILi256ELi256ELb1ELb1ELb0EEEEEEEEEvNT_6ParamsE,@"STO_CUDA_ENTRY STV_DEFAULT"
_ZN7cutlass13device_kernelIN5flash19enable_sm80_to_sm89INS1_16FlashAttnFwdSm80INS1_25CollectiveMainloopFwdSm80ILi8ELi1ELb1EN4cute5tupleIJNS5_1CILi128EEENS7_ILi64EEENS7_ILi256EEEEEELi256ENS_6half_tEfNS_4arch4Sm80ELb1ELb0ELb1ELb0ELb0ELb0ELb1ELb1EEENS1_21CollectiveEpilogueFwdINS6_IJS8_SA_S9_EEENS6_IJNS7_ILi1EEESI_SI_EEESC_SE_Li256ELb0ELb1ELb1ELb0EEENS1_30DynamicPersistentTileSchedulerILi256ELi256ELb1ELb1ELb0EEEEEEEEEvNT_6ParamsE:
[----:B------:R-:W-:Y:S01]  /*0000*/  LDC R1, c[0x0][0x28] ;  /* 0x00000a00ff017b82 */ /* 0x000fe20000000800 */
[----:B------:R-:W-:Y:S05]  /*0010*/  EXIT ;  /* 0x000000000000794d */ /* 0x000fea0003800000 */
.L_x_6:
        /* <DEDUP_REMOVED lines=14> */
.L_x_42:


//--------------------- .text._ZN7cutlass13device_kernelIN5flash19enable_sm80_to_sm89INS1_16FlashAttnFwdSm80INS1_25CollectiveMainloopFwdSm80ILi8ELi1ELb1EN4cute5tupleIJNS5_1CILi128EEENS7_ILi48EEENS7_ILi256EEEEEELi256ENS_6half_tEfNS_4arch4Sm80ELb1ELb0ELb1ELb1ELb0ELb0ELb1ELb1EEENS1_21CollectiveEpilogueFwdINS6_IJS8_SA_S9_EEENS6_IJNS7_ILi1EEESI_SI_EEESC_SE_Li256ELb1ELb1ELb1ELb0EEENS1_36VarlenDynamicPersistentTileSchedulerILi128ELi48ELi256ELi256ELb1ELb1ELb0ELb1ELb1ELb1EEEEEEEEEvNT_6ParamsE --------------------------
	.section	.text._ZN7cutlass13device_kernelIN5flash19enable_sm80_to_sm89INS1_16FlashAttnFwdSm80INS1_25CollectiveMainloopFwdSm80ILi8ELi1ELb1EN4cute5tupleIJNS5_1CILi128EEENS7_ILi48EEENS7_ILi256EEEEEELi256ENS_6half_tEfNS_4arch4Sm80ELb1ELb0ELb1ELb1ELb0ELb0ELb1ELb1EEENS1_21CollectiveEpilogueFwdINS6_IJS8_SA_S9_EEENS6_IJNS7_ILi1EEESI_SI_EEESC_SE_Li256ELb1ELb1ELb1ELb0EEENS1_36VarlenDynamicPersistentTileSchedulerILi128ELi48ELi256ELi256ELb1ELb1ELb0ELb1ELb1ELb1EEEEEEEEEvNT_6ParamsE,"ax",@progbits
	.align	128
.text._ZN7cutlass13device_kernelIN5flash19enable_sm80_to_sm89INS1_16FlashAttnFwdSm80INS1_25CollectiveMainloopFwdSm80ILi8ELi1ELb1EN4cute5tupleIJNS5_1CILi128EEENS7_ILi48EEENS7_ILi256EEEEEELi256ENS_6half_tEfNS_4arch4Sm80ELb1ELb0ELb1ELb1ELb0ELb0ELb1ELb1EEENS1_21CollectiveEpilogueFwdINS6_IJS8_SA_S9_EEENS6_IJNS7_ILi1EEESI_SI_EEESC_SE_Li256ELb1ELb1ELb1ELb0EEENS1_36VarlenDynamicPersistentTileSchedulerILi128ELi48ELi256ELi256ELb1ELb1ELb0ELb1ELb1ELb1EEEEEEEEEvNT_6ParamsE:
        .type           _ZN7cutlass13device_kernelIN5flash19enable_sm80_to_sm89INS1_16FlashAttnFwdSm80INS1_25CollectiveMainloopFwdSm80ILi8ELi1ELb1EN4cute5tupleIJNS5_1CILi128EEENS7_ILi48EEENS7_ILi256EEEEEELi256ENS_6half_tEfNS_4arch4Sm80ELb1ELb0ELb1ELb1ELb0ELb0ELb1ELb1EEENS1_21CollectiveEpilogueFwdINS6_IJS8_SA_S9_EEENS6_IJNS7_ILi1EEESI_SI_EEESC_SE_Li256ELb1ELb1ELb1ELb0EEENS1_36VarlenDynamicPersistentTileSchedulerILi128ELi48ELi256ELi256ELb1ELb1ELb0ELb1ELb1ELb1EEEEEEEEEvNT_6ParamsE,@function
        .size           _ZN7cutlass13device_kernelIN5flash19enable_sm80_to_sm89INS1_16FlashAttnFwdSm80INS1_25CollectiveMainloopFwdSm80ILi8ELi1ELb1EN4cute5tupleIJNS5_1CILi128EEENS7_ILi48EEENS7_ILi256EEEEEELi256ENS_6half_tEfNS_4arch4Sm80ELb1ELb0ELb1ELb1ELb0ELb0ELb1ELb1EEENS1_21CollectiveEpilogueFwdINS6_IJS8_SA_S9_EEENS6_IJNS7_ILi1EEESI_SI_EEESC_SE_Li256ELb1ELb1ELb1ELb0EEENS1_36VarlenDynamicPersistentTileSchedulerILi128ELi48ELi256ELi256ELb1ELb1ELb0ELb1ELb1ELb1EEEEEEEEEvNT_6ParamsE,(.L_x_43 - _ZN7cutlass13device_kernelIN5flash19enable_sm80_to_sm89INS1_16FlashAttnFwdSm80INS1_25CollectiveMainloopFwdSm80ILi8ELi1ELb1EN4cute5tupleIJNS5_1CILi128EEENS7_ILi48EEENS7_ILi256EEEEEELi256ENS_6half_tEfNS_4arch4Sm80ELb1ELb0ELb1ELb1ELb0ELb0ELb1ELb1EEENS1_21CollectiveEpilogueFwdINS6_IJS8_SA_S9_EEENS6_IJNS7_ILi1EEESI_SI_EEESC_SE_Li256ELb1ELb1ELb1ELb0EEENS1_36VarlenDynamicPersistentTileSchedulerILi128ELi48ELi256ELi256ELb1ELb1ELb0ELb1ELb1ELb1EEEEEEEEEvNT_6ParamsE)
        .other          _ZN7cutlass13device_kernelIN5flash19enable_sm80_to_sm89INS1_16FlashAttnFwdSm80INS1_25CollectiveMainloopFwdSm80ILi8ELi1ELb1EN4cute5tupleIJNS5_1CILi128EEENS7_ILi48EEENS7_ILi256EEEEEELi256ENS_6half_tEfNS_4arch4Sm80ELb1ELb0ELb1ELb1ELb0ELb0ELb1ELb1EEENS1_21CollectiveEpilogueFwdINS6_IJS8_SA_S9_EEENS6_IJNS7_ILi1EEESI_SI_EEESC_SE_Li256ELb1ELb1ELb1ELb0EEENS1_36VarlenDynamicPersistentTileSchedulerILi128ELi48ELi256ELi256ELb1ELb1ELb0ELb1ELb1ELb1EEEEEEEEEvNT_6ParamsE,@"STO_CUDA_ENTRY STV_DEFAULT"
_ZN7cutlass13device_kernelIN5flash19enable_sm80_to_sm89INS1_16FlashAttnFwdSm80INS1_25CollectiveMainloopFwdSm80ILi8ELi1ELb1EN4cute5tupleIJNS5_1CILi128EEENS7_ILi48EEENS7_ILi256EEEEEELi256ENS_6half_tEfNS_4arch4Sm80ELb1ELb0ELb1ELb1ELb0ELb0ELb1ELb1EEENS1_21CollectiveEpilogueFwdINS6_IJS8_SA_S9_EEENS6_IJNS7_ILi1EEESI_SI_EEESC_SE_Li256ELb1ELb1ELb1ELb0EEENS1_36VarlenDynamicPersistentTileSchedulerILi128ELi48ELi256ELi256ELb1ELb1ELb0ELb1ELb1ELb1EEEEEEEEEvNT_6ParamsE:
[----:B------:R-:W-:Y:S01]  /*0000*/  LDC R1, c[0x0][0x28] ;  /* 0x00000a00ff017b82 */ /* 0x000fe20000000800 */
[----:B------:R-:W-:Y:S05]  /*0010*/  EXIT ;  /* 0x000000000000794d */ /* 0x000fea0003800000 */
.L_x_7:
        /* <DEDUP_REMOVED lines=14> */
.L_x_43:


//--------------------- .text._ZN7cutlass13device_kernelIN5flash19enable_sm80_to_sm89INS1_16FlashAttnFwdSm80INS1_25CollectiveMainloopFwdSm80ILi8ELi1ELb0EN4cute5tupleIJNS5_1CILi128EEENS7_ILi32EEENS7_ILi256EEEEEELi256ENS_6half_tEfNS_4arch4Sm80ELb1ELb0ELb1ELb1ELb0ELb1ELb1ELb1EEENS1_21CollectiveEpilogueFwdINS6_IJS8_SA_S9_EEENS6_IJNS7_ILi1EEESI_SI_EEESC_SE_Li256ELb1ELb1ELb1ELb0EEENS1_36VarlenDynamicPersistentTileSchedulerILi128ELi32ELi256ELi256ELb1ELb1ELb0ELb1ELb1ELb1EEEEEEEEEvNT_6ParamsE --------------------------
	.section	.text._ZN7cutlass13device_kernelIN5flash19enable_sm80_to_sm89INS1_16FlashAttnFwdSm80INS1_25CollectiveMainloopFwdSm80ILi8ELi1ELb0EN4cute5tupleIJNS5_1CILi128EEENS7_ILi32EEENS7_ILi256EEEEEELi256ENS_6half_tEfNS_4arch4Sm80ELb1ELb0ELb1ELb1ELb0ELb1ELb1ELb1EEENS1_21CollectiveEpilogueFwdINS6_IJS8_SA_S9_EEENS6_IJNS7_ILi1EEESI_SI_EEESC_SE_Li256ELb1ELb1ELb1ELb0EEENS1_36VarlenDynamicPersistentTileSchedulerILi128ELi32ELi256ELi256ELb1ELb1ELb0ELb1ELb1ELb1EEEEEEEEEvNT_6ParamsE,"ax",@progbits
	.align	128
.text._ZN7cutlass13device_kernelIN5flash19enable_sm80_to_sm89INS1_16FlashAttnFwdSm80INS1_25CollectiveMainloopFwdSm80ILi8ELi1ELb0EN4cute5tupleIJNS5_1CILi128EEENS7_ILi32EEENS7_ILi256EEEEEELi256ENS_6half_tEfNS_4arch4Sm80ELb1ELb0ELb1ELb1ELb0ELb1ELb1ELb1EEENS1_21CollectiveEpilogueFwdINS6_IJS8_SA_S9_EEENS6_IJNS7_ILi1EEESI_SI_EEESC_SE_Li256ELb1ELb1ELb1ELb0EEENS1_36VarlenDynamicPersistentTileSchedulerILi128ELi32ELi256ELi256ELb1ELb1ELb0ELb1ELb1ELb1EEEEEEEEEvNT_6ParamsE:
        .type           _ZN7cutlass13device_kernelIN5flash19enable_sm80_to_sm89INS1_16FlashAttnFwdSm80INS1_25CollectiveMainloopFwdSm80ILi8ELi1ELb0EN4cute5tupleIJNS5_1CILi128EEENS7_ILi32EEENS7_ILi256EEEEEELi256ENS_6half_tEfNS_4arch4Sm80ELb1ELb0ELb1ELb1ELb0ELb1ELb1ELb1EEENS1_21CollectiveEpilogueFwdINS6_IJS8_SA_S9_EEENS6_IJNS7_ILi1EEESI_SI_EEESC_SE_Li256ELb1ELb1ELb1ELb0EEENS1_36VarlenDynamicPersistentTileSchedulerILi128ELi32ELi256ELi256ELb1ELb1ELb0ELb1ELb1ELb1EEEEEEEEEvNT_6ParamsE,@function
        .size           _ZN7cutlass13device_kernelIN5flash19enable_sm80_to_sm89INS1_16FlashAttnFwdSm80INS1_25CollectiveMainloopFwdSm80ILi8ELi1ELb0EN4cute5tupleIJNS5_1CILi128EEENS7_ILi32EEENS7_ILi256EEEEEELi256ENS_6half_tEfNS_4arch4Sm80ELb1ELb0ELb1ELb1ELb0ELb1ELb1ELb1EEENS1_21CollectiveEpilogueFwdINS6_IJS8_SA_S9_EEENS6_IJNS7_ILi1EEESI_SI_EEESC_SE_Li256ELb1ELb1ELb1ELb0EEENS1_36VarlenDynamicPersistentTileSchedulerILi128ELi32ELi256ELi256ELb1ELb1ELb0ELb1ELb1ELb1EEEEEEEEEvNT_6ParamsE,(.L_x_44 - _ZN7cutlass13device_kernelIN5flash19enable_sm80_to_sm89INS1_16FlashAttnFwdSm80INS1_25CollectiveMainloopFwdSm80ILi8ELi1ELb0EN4cute5tupleIJNS5_1CILi128EEENS7_ILi32EEENS7_ILi256EEEEEELi256ENS_6half_tEfNS_4arch4Sm80ELb1ELb0ELb1ELb1ELb0ELb1ELb1ELb1EEENS1_21CollectiveEpilogueFwdINS6_IJS8_SA_S9_EEENS6_IJNS7_ILi1EEESI_SI_EEESC_SE_Li256ELb1ELb1ELb1ELb0EEENS1_36VarlenDynamicPersistentTileSchedulerILi128ELi32ELi256ELi256ELb1ELb1ELb0ELb1ELb1ELb1EEEEEEEEEvNT_6ParamsE)
        .other          _ZN7cutlass13device_kernelIN5flash19enable_sm80_to_sm89INS1_16FlashAttnFwdSm80INS1_25CollectiveMainloopFwdSm80ILi8ELi1ELb0EN4cute5tupleIJNS5_1CILi128EEENS7_ILi32EEENS7_ILi256EEEEEELi256ENS_6half_tEfNS_4arch4Sm80ELb1ELb0ELb1ELb1ELb0ELb1ELb1ELb1EEENS1_21CollectiveEpilogueFwdINS6_IJS8_SA_S9_EEENS6_IJNS7_ILi1EEESI_SI_EEESC_SE_Li256ELb1ELb1ELb1ELb0EEENS1_36VarlenDynamicPersistentTileSchedulerILi128ELi32ELi256ELi256ELb1ELb1ELb0ELb1ELb1ELb1EEEEEEEEEvNT_6ParamsE,@"STO_CUDA_ENTRY STV_DEFAULT"
_ZN7cutlass13device_kernelIN5flash19enable_sm80_to_sm89INS1_16FlashAttnFwdSm80INS1_25CollectiveMainloopFwdSm80ILi8ELi1ELb0EN4cute5tupleIJNS5_1CILi128EEENS7_ILi32EEENS7_ILi256EEEEEELi256ENS_6half_tEfNS_4arch4Sm80ELb1ELb0ELb1ELb1ELb0ELb1ELb1ELb1EEENS1_21CollectiveEpilogueFwdINS6_IJS8_SA_S9_EEENS6_IJNS7_ILi1EEESI_SI_EEESC_SE_Li256ELb1ELb1ELb1ELb0EEENS1_36VarlenDynamicPersistentTileSchedulerILi128ELi32ELi256ELi256ELb1ELb1ELb0ELb1ELb1ELb1EEEEEEEEEvNT_6ParamsE:
[----:B------:R-:W-:Y:S01]  /*0000*/  LDC R1, c[0x0][0x28] ;  /* 0x00000a00ff017b82 */ /* 0x000fe20000000800 */
[----:B------:R-:W-:Y:S05]  /*0010*/  EXIT ;  /* 0x000000000000794d */ /* 0x000fea0003800000 */
.L_x_8:
        /* <DEDUP_REMOVED lines=14> */
.L_x_44:


//--------------------- .text._ZN7cutlass13device_kernelIN5flash19enable_sm80_to_sm89INS1_16FlashAttnFwdSm80INS1_25CollectiveMainloopFwdSm80ILi8ELi1ELb0EN4cute5tupleIJNS5_1CILi128EEENS7_ILi96EEENS7_ILi256EEEEEELi256ENS_6half_tEfNS_4arch4Sm80ELb0ELb0ELb1ELb0ELb0ELb0ELb1ELb1EEENS1_21CollectiveEpilogueFwdINS6_IJS8_SA_S9_EEENS6_IJNS7_ILi1EEESI_SI_EEESC_SE_Li256ELb0ELb1ELb1ELb0EEENS1_19SingleTileSchedulerILb0ELb1ELb1ELi128EEEEEEEEEvNT_6ParamsE --------------------------
	.section	.text._ZN7cutlass13device_kernelIN5flash19enable_sm80_to_sm89INS1_16FlashAttnFwdSm80INS1_25CollectiveMainloopFwdSm80ILi8ELi1ELb0EN4cute5tupleIJNS5_1CILi128EEENS7_ILi96EEENS7_ILi256EEEEEELi256ENS_6half_tEfNS_4arch4Sm80ELb0ELb0ELb1ELb0ELb0ELb0ELb1ELb1EEENS1_21CollectiveEpilogueFwdINS6_IJS8_SA_S9_EEENS6_IJNS7_ILi1EEESI_SI_EEESC_SE_Li256ELb0ELb1ELb1ELb0EEENS1_19SingleTileSchedulerILb0ELb1ELb1ELi128EEEEEEEEEvNT_6ParamsE,"ax",@progbits
	.align	128
.text._ZN7cutlass13device_kernelIN5flash19enable_sm80_to_sm89INS1_16FlashAttnFwdSm80INS1_25CollectiveMainloopFwdSm80ILi8ELi1ELb0EN4cute5tupleIJNS5_1CILi128EEENS7_ILi96EEENS7_ILi256EEEEEELi256ENS_6half_tEfNS_4arch4Sm80ELb0ELb0ELb1ELb0ELb0ELb0ELb1ELb1EEENS1_21CollectiveEpilogueFwdINS6_IJS8_SA_S9_EEENS6_IJNS7_ILi1EEESI_SI_EEESC_SE_Li256ELb0ELb1ELb1ELb0EEENS1_19SingleTileSchedulerILb0ELb1ELb1ELi128EEEEEEEEEvNT_6ParamsE:
        .type           _ZN7cutlass13device_kernelIN5flash19enable_sm80_to_sm89INS1_16FlashAttnFwdSm80INS1_25CollectiveMainloopFwdSm80ILi8ELi1ELb0EN4cute5tupleIJNS5_1CILi128EEENS7_ILi96EEENS7_ILi256EEEEEELi256ENS_6half_tEfNS_4arch4Sm80ELb0ELb0ELb1ELb0ELb0ELb0ELb1ELb1EEENS1_21CollectiveEpilogueFwdINS6_IJS8_SA_S9_EEENS6_IJNS7_ILi1EEESI_SI_EEESC_SE_Li256ELb0ELb1ELb1ELb0EEENS1_19SingleTileSchedulerILb0ELb1ELb1ELi128EEEEEEEEEvNT_6ParamsE,@function
        .size           _ZN7cutlass13device_kernelIN5flash19enable_sm80_to_sm89INS1_16FlashAttnFwdSm80INS1_25CollectiveMainloopFwdSm80ILi8ELi1ELb0EN4cute5tupleIJNS5_1CILi128EEENS7_ILi96EEENS7_ILi256EEEEEELi256ENS_6half_tEfNS_4arch4Sm80ELb0ELb0ELb1ELb0ELb0ELb0ELb1ELb1EEENS1_21CollectiveEpilogueFwdINS6_IJS8_SA_S9_EEENS6_IJNS7_ILi1EEESI_SI_EEESC_SE_Li256ELb0ELb1ELb1ELb0EEENS1_19SingleTileSchedulerILb0ELb1ELb1ELi128EEEEEEEEEvNT_6ParamsE,(.L_x_45 - _ZN7cutlass13device_kernelIN5flash19enable_sm80_to_sm89INS1_16FlashAttnFwdSm80INS1_25CollectiveMainloopFwdSm80ILi8ELi1ELb0EN4cute5tupleIJNS5_1CILi128EEENS7_ILi96EEENS7_ILi256EEEEEELi256ENS_6half_tEfNS_4arch4Sm80ELb0ELb0ELb1ELb0ELb0ELb0ELb1ELb1EEENS1_21CollectiveEpilogueFwdINS6_IJS8_SA_S9_EEENS6_IJNS7_ILi1EEESI_SI_EEESC_SE_Li256ELb0ELb1ELb1ELb0EEENS1_19SingleTileSchedulerILb0ELb1ELb1ELi128EEEEEEEEEvNT_6ParamsE)
        .other          _ZN7cutlass13device_kernelIN5flash19enable_sm80_to_sm89INS1_16FlashAttnFwdSm80INS1_25CollectiveMainloopFwdSm80ILi8ELi1ELb0EN4cute5tupleIJNS5_1CILi128EEENS7_ILi96EEENS7_ILi256EEEEEELi256ENS_6half_tEfNS_4arch4Sm80ELb0ELb0ELb1ELb0ELb0ELb0ELb1ELb1EEENS1_21CollectiveEpilogueFwdINS6_IJS8_SA_S9_EEENS6_IJNS7_ILi1EEESI_SI_EEESC_SE_Li256ELb0ELb1ELb1ELb0EEENS1_19SingleTileSchedulerILb0ELb1ELb1ELi128EEEEEEEEEvNT_6ParamsE,@"STO_CUDA_ENTRY STV_DEFAULT"
_ZN7cutlass13device_kernelIN5flash19enable_sm80_to_sm89INS1_16FlashAttnFwdSm80INS1_25CollectiveMainloopFwdSm80ILi8ELi1ELb0EN4cute5tupleIJNS5_1CILi128EEENS7_ILi96EEENS7_ILi256EEEEEELi256ENS_6half_tEfNS_4arch4Sm80ELb0ELb0ELb1ELb0ELb0ELb0ELb1ELb1EEENS1_21CollectiveEpilogueFwdINS6_IJS8_SA_S9_EEENS6_IJNS7_ILi1EEESI_SI_EEESC_SE_Li256ELb0ELb1ELb1ELb0EEENS1_19SingleTileSchedulerILb0ELb1ELb1ELi128EEEEEEEEEvNT_6ParamsE:
[----:B------:R-:W-:Y:S01]  /*0000*/  LDC R1, c[0x0][0x28] ;  /* 0x00000a00ff017b82 */ /* 0x000fe20000000800 */
[----:B------:R-:W-:Y:S05]  /*0010*/  EXIT ;  /* 0x000000000000794d */ /* 0x000fea0003800000 */
.L_x_9:
        /* <DEDUP_REMOVED lines=14> */
.L_x_45:


//--------------------- .text._ZN7cutlass13device_kernelIN5flash19enable_sm80_to_sm89INS1_16FlashAttnFwdSm80INS1_25CollectiveMainloopFwdSm80ILi8ELi1ELb0EN4cute5tupleIJNS5_1CILi128EEENS7_ILi64EEENS7_ILi256EEEEEELi256ENS_6half_tEfNS_4arch4Sm80ELb0ELb0ELb1ELb1ELb0ELb0ELb1ELb1EEENS1_21CollectiveEpilogueFwdINS6_IJS8_SA_S9_EEENS6_IJNS7_ILi1EEESI_SI_EEESC_SE_Li256ELb1ELb1ELb1ELb0EEENS1_36VarlenDynamicPersistentTileSchedulerILi128ELi64ELi256ELi256ELb1ELb1ELb0ELb0ELb1ELb1EEEEEEEEEvNT_6ParamsE --------------------------
	.section	.text._ZN7cutlass13device_kernelIN5flash19enable_sm80_to_sm89INS1_16FlashAttnFwdSm80INS1_25CollectiveMainloopFwdSm80ILi8ELi1ELb0EN4cute5tupleIJNS5_1CILi128EEENS7_ILi64EEENS7_ILi256EEEEEELi256ENS_6half_tEfNS_4arch4Sm80ELb0ELb0ELb1ELb1ELb0ELb0ELb1ELb1EEENS1_21CollectiveEpilogueFwdINS6_IJS8_SA_S9_EEENS6_IJNS7_ILi1EEESI_SI_EEESC_SE_Li256ELb1ELb1ELb1ELb0EEENS1_36VarlenDynamicPersistentTileSchedulerILi128ELi64ELi256ELi256ELb1ELb1ELb0ELb0ELb1ELb1EEEEEEEEEvNT_6ParamsE,"ax",@progbits
	.align	128
.text._ZN7cutlass13device_kernelIN5flash19enable_sm80_to_sm89INS1_16FlashAttnFwdSm80INS1_25CollectiveMainloopFwdSm80ILi8ELi1ELb0EN4cute5tupleIJNS5_1CILi128EEENS7_ILi64EEENS7_ILi256EEEEEELi256ENS_6half_tEfNS_4arch4Sm80ELb0ELb0ELb1ELb1ELb0ELb0ELb1ELb1EEENS1_21CollectiveEpilogueFwdINS6_IJS8_SA_S9_EEENS6_IJNS7_ILi1EEESI_SI_EEESC_SE_Li256ELb1ELb1ELb1ELb0EEENS1_36VarlenDynamicPersistentTileSchedulerILi128ELi64ELi256ELi256ELb1ELb1ELb0ELb0ELb1ELb1EEEEEEEEEvNT_6ParamsE:
        .type           _ZN7cutlass13device_kernelIN5flash19enable_sm80_to_sm89INS1_16FlashAttnFwdSm80INS1_25CollectiveMainloopFwdSm80ILi8ELi1ELb0EN4cute5tupleIJNS5_1CILi128EEENS7_ILi64EEENS7_ILi256EEEEEELi256ENS_6half_tEfNS_4arch4Sm80ELb0ELb0ELb1ELb1ELb0ELb0ELb1ELb1EEENS1_21CollectiveEpilogueFwdINS6_IJS8_SA_S9_EEENS6_IJNS7_ILi1EEESI_SI_EEESC_SE_Li256ELb1ELb1ELb1ELb0EEENS1_36VarlenDynamicPersistentTileSchedulerILi128ELi64ELi256ELi256ELb1ELb1ELb0ELb0ELb1ELb1EEEEEEEEEvNT_6ParamsE,@function
        .size           _ZN7cutlass13device_kernelIN5flash19enable_sm80_to_sm89INS1_16FlashAttnFwdSm80INS1_25CollectiveMainloopFwdSm80ILi8ELi1ELb0EN4cute5tupleIJNS5_1CILi128EEENS7_ILi64EEENS7_ILi256EEEEEELi256ENS_6half_tEfNS_4arch4Sm80ELb0ELb0ELb1ELb1ELb0ELb0ELb1ELb1EEENS1_21CollectiveEpilogueFwdINS6_IJS8_SA_S9_EEENS6_IJNS7_ILi1EEESI_SI_EEESC_SE_Li256ELb1ELb1ELb1ELb0EEENS1_36VarlenDynamicPersistentTileSchedulerILi128ELi64ELi256ELi256ELb1ELb1ELb0ELb0ELb1ELb1EEEEEEEEEvNT_6ParamsE,(.L_x_46 - _ZN7cutlass13device_kernelIN5flash19enable_sm80_to_sm89INS1_16FlashAttnFwdSm80INS1_25CollectiveMainloopFwdSm80ILi8ELi1ELb0EN4cute5tupleIJNS5_1CILi128EEENS7_ILi64EEENS7_ILi256EEEEEELi256ENS_6half_tEfNS_4arch4Sm80ELb0ELb0ELb1ELb1ELb0ELb0ELb1ELb1EEENS1_21CollectiveEpilogueFwdINS6_IJS8_SA_S9_EEENS6_IJNS7_ILi1EEESI_SI_EEESC_SE_Li256ELb1ELb1ELb1ELb0EEENS1_36VarlenDynamicPersistentTileSchedulerILi128ELi64ELi256ELi256ELb1ELb1ELb0ELb0ELb1ELb1EEEEEEEEEvNT_6ParamsE)
        .other          _ZN7cutlass13device_kernelIN5flash19enable_sm80_to_sm89INS1_16FlashAttnFwdSm80INS1_25CollectiveMainloopFwdSm80ILi8ELi1ELb0EN4cute5tupleIJNS5_1CILi128EEENS7_ILi64EEENS7_ILi256EEEEEELi256ENS_6half_tEfNS_4arch4Sm80ELb0ELb0ELb1ELb1ELb0ELb0ELb1ELb1EEENS1_21CollectiveEpilogueFwdINS6_IJS8_SA_S9_EEENS6_IJNS7_ILi1EEESI_SI_EEESC_SE_Li256ELb1ELb1ELb1ELb0EEENS1_36VarlenDynamicPersistentTileSchedulerILi128ELi64ELi256ELi256ELb1ELb1ELb0ELb0ELb1ELb1EEEEEEEEEvNT_6ParamsE,@"STO_CUDA_ENTRY STV_DEFAULT"
_ZN7cutlass13device_kernelIN5flash19enable_sm80_to_sm89INS1_16FlashAttnFwdSm80INS1_25CollectiveMainloopFwdSm80ILi8ELi1ELb0EN4cute5tupleIJNS5_1CILi128EEENS7_ILi64EEENS7_ILi256EEEEEELi256ENS_6half_tEfNS_4arch4Sm80ELb0ELb0ELb1ELb1ELb0ELb0ELb1ELb1EEENS1_21CollectiveEpilogueFwdINS6_IJS8_SA_S9_EEENS6_IJNS7_ILi1EEESI_SI_EEESC_SE_Li256ELb1ELb1ELb1ELb0EEENS1_36VarlenDynamicPersistentTileSchedulerILi128ELi64ELi256ELi256ELb1ELb1ELb0ELb0ELb1ELb1EEEEEEEEEvNT_6ParamsE:
[----:B------:R-:W-:Y:S01]  /*0000*/  LDC R1, c[0x0][0x28] ;  /* 0x00000a00ff017b82 */ /* 0x000fe20000000800 */
[----:B------:R-:W-:Y:S05]  /*0010*/  EXIT ;  /* 0x000000000000794d */ /* 0x000fea0003800000 */
.L_x_10:
        /* <DEDUP_REMOVED lines=14> */
.L_x_46:


//--------------------- .text._ZN7cutlass13device_kernelIN5flash19enable_sm80_to_sm89INS1_16FlashAttnFwdSm80INS1_25CollectiveMainloopFwdSm80ILi8ELi1ELb0EN4cute5tupleIJNS5_1CILi128EEENS7_ILi48EEENS7_ILi256EEEEEELi256ENS_6half_tEfNS_4arch4Sm80ELb0ELb0ELb1ELb1ELb0ELb1ELb1ELb1EEENS1_21CollectiveEpilogueFwdINS6_IJS8_SA_S9_EEENS6_IJNS7_ILi1EEESI_SI_EEESC_SE_Li256ELb1ELb1ELb1ELb0EEENS1_36VarlenDynamicPersistentTileSchedulerILi128ELi48ELi256ELi256ELb1ELb1ELb0ELb0ELb1ELb1EEEEEEEEEvNT_6ParamsE --------------------------
	.section	.text._ZN7cutlass13device_kernelIN5flash19enable_sm80_to_sm89INS1_16FlashAttnFwdSm80INS1_25CollectiveMainloopFwdSm80ILi8ELi1ELb0EN4cute5tupleIJNS5_1CILi128EEENS7_ILi48EEENS7_ILi256EEEEEELi256ENS_6half_tEfNS_4arch4Sm80ELb0ELb0ELb1ELb1ELb0ELb1ELb1ELb1EEENS1_21CollectiveEpilogueFwdINS6_IJS8_SA_S9_EEENS6_IJNS7_ILi1EEESI_SI_EEESC_SE_Li256ELb1ELb1ELb1ELb0EEENS1_36VarlenDynamicPersistentTileSchedulerILi128ELi48ELi256ELi256ELb1ELb1ELb0ELb0ELb1ELb1EEEEEEEEEvNT_6ParamsE,"ax",@progbits
	.align	128
.text._ZN7cutlass13device_kernelIN5flash19enable_sm80_to_sm89INS1_16FlashAttnFwdSm80INS1_25CollectiveMainloopFwdSm80ILi8ELi1ELb0EN4cute5tupleIJNS5_1CILi128EEENS7_ILi48EEENS7_ILi256EEEEEELi256ENS_6half_tEfNS_4arch4Sm80ELb0ELb0ELb1ELb1ELb0ELb1ELb1ELb1EEENS1_21CollectiveEpilogueFwdINS6_IJS8_SA_S9_EEENS6_IJNS7_ILi1EEESI_SI_EEESC_SE_Li256ELb1ELb1ELb1ELb0EEENS1_36VarlenDynamicPersistentTileSchedulerILi128ELi48ELi256ELi256ELb1ELb1ELb0ELb0ELb1ELb1EEEEEEEEEvNT_6ParamsE:
        .type           _ZN7cutlass13device_kernelIN5flash19enable_sm80_to_sm89INS1_16FlashAttnFwdSm80INS1_25CollectiveMainloopFwdSm80ILi8ELi1ELb0EN4cute5tupleIJNS5_1CILi128EEENS7_ILi48EEENS7_ILi256EEEEEELi256ENS_6half_tEfNS_4arch4Sm80ELb0ELb0ELb1ELb1ELb0ELb1ELb1ELb1EEENS1_21CollectiveEpilogueFwdINS6_IJS8_SA_S9_EEENS6_IJNS7_ILi1EEESI_SI_EEESC_SE_Li256ELb1ELb1ELb1ELb0EEENS1_36VarlenDynamicPersistentTileSchedulerILi128ELi48ELi256ELi256ELb1ELb1ELb0ELb0ELb1ELb1EEEEEEEEEvNT_6ParamsE,@function
        .size           _ZN7cutlass13device_kernelIN5flash19enable_sm80_to_sm89INS1_16FlashAttnFwdSm80INS1_25CollectiveMainloopFwdSm80ILi8ELi1ELb0EN4cute5tupleIJNS5_1CILi128EEENS7_ILi48EEENS7_ILi256EEEEEELi256ENS_6half_tEfNS_4arch4Sm80ELb0ELb0ELb1ELb1ELb0ELb1ELb1ELb1EEENS1_21CollectiveEpilogueFwdINS6_IJS8_SA_S9_EEENS6_IJNS7_ILi1EEESI_SI_EEESC_SE_Li256ELb1ELb1ELb1ELb0EEENS1_36VarlenDynamicPersistentTileSchedulerILi128ELi48ELi256ELi256ELb1ELb1ELb0ELb0ELb1ELb1EEEEEEEEEvNT_6ParamsE,(.L_x_47 - _ZN7cutlass13device_kernelIN5flash19enable_sm80_to_sm89INS1_16FlashAttnFwdSm80INS1_25CollectiveMainloopFwdSm80ILi8ELi1ELb0EN4cute5tupleIJNS5_1CILi128EEENS7_ILi48EEENS7_ILi256EEEEEELi256ENS_6half_tEfNS_4arch4Sm80ELb0ELb0ELb1ELb1ELb0ELb1ELb1ELb1EEENS1_21CollectiveEpilogueFwdINS6_IJS8_SA_S9_EEENS6_IJNS7_ILi1EEESI_SI_EEESC_SE_Li256ELb1ELb1ELb1ELb0EEENS1_36VarlenDynamicPersistentTileSchedulerILi128ELi48ELi256ELi256ELb1ELb1ELb0ELb0ELb1ELb1EEEEEEEEEvNT_6ParamsE)
        .other          _ZN7cutlass13device_kernelIN5flash19enable_sm80_to_sm89INS1_16FlashAttnFwdSm80INS1_25CollectiveMainloopFwdSm80ILi8ELi1ELb0EN4cute5tupleIJNS5_1CILi128EEENS7_ILi48EEENS7_ILi256EEEEEELi256ENS_6half_tEfNS_4arch4Sm80ELb0ELb0ELb1ELb1ELb0ELb1ELb1ELb1EEENS1_21CollectiveEpilogueFwdINS6_IJS8_SA_S9_EEENS6_IJNS7_ILi1EEESI_SI_EEESC_SE_Li256ELb1ELb1ELb1ELb0EEENS1_36VarlenDynamicPersistentTileSchedulerILi128ELi48ELi256ELi256ELb1ELb1ELb0ELb0ELb1ELb1EEEEEEEEEvNT_6ParamsE,@"STO_CUDA_ENTRY STV_DEFAULT"
_ZN7cutlass13device_kernelIN5flash19enable_sm80_to_sm89INS1_16FlashAttnFwdSm80INS1_25CollectiveMainloopFwdSm80ILi8ELi1ELb0EN4cute5tupleIJNS5_1CILi128EEENS7_ILi48EEENS7_ILi256EEEEEELi256ENS_6half_tEfNS_4arch4Sm80ELb0ELb0ELb1ELb1ELb0ELb1ELb1ELb1EEENS1_21CollectiveEpilogueFwdINS6_IJS8_SA_S9_EEENS6_IJNS7_ILi1EEESI_SI_EEESC_SE_Li256ELb1ELb1ELb1ELb0EEENS1_36VarlenDynamicPersistentTileSchedulerILi128ELi48ELi256ELi256ELb1ELb1ELb0ELb0ELb1ELb1EEEEEEEEEvNT_6ParamsE:
[----:B------:R-:W-:Y:S01]  /*0000*/  LDC R1, c[0x0][0x28] ;  /* 0x00000a00ff017b82 */ /* 0x000fe20000000800 */
[----:B------:R-:W-:Y:S05]  /*0010*/  EXIT ;  /* 0x000000000000794d */ /* 0x000fea0003800000 */
.L_x_11:
        /* <DEDUP_REMOVED lines=14> */
.L_x_47:


//--------------------- .text._ZN7cutlass13device_kernelIN5flash19enable_sm80_to_sm89INS1_16FlashAttnFwdSm80INS1_25CollectiveMainloopFwdSm80ILi8ELi1ELb0EN4cute5tupleIJNS5_1CILi128EEENS7_ILi64EEENS7_ILi256EEEEEELi256ENS_6half_tEfNS_4arch4Sm80ELb0ELb1ELb1ELb0ELb0ELb0ELb1ELb1EEENS1_21CollectiveEpilogueFwdINS6_IJS8_SA_S9_EEENS6_IJNS7_ILi1EEESI_SI_EEESC_SE_Li256ELb0ELb1ELb1ELb0EEENS1_19SingleTileSchedulerILb0ELb1ELb1ELi128EEEEEEEEEvNT_6ParamsE --------------------------
	.section	.text._ZN7cutlass13device_kernelIN5flash19enable_sm80_to_sm89INS1_16FlashAttnFwdSm80INS1_25CollectiveMainloopFwdSm80ILi8ELi1ELb0EN4cute5tupleIJNS5_1CILi128EEENS7_ILi64EEENS7_ILi256EEEEEELi256ENS_6half_tEfNS_4arch4Sm80ELb0ELb1ELb1ELb0ELb0ELb0ELb1ELb1EEENS1_21CollectiveEpilogueFwdINS6_IJS8_SA_S9_EEENS6_IJNS7_ILi1EEESI_SI_EEESC_SE_Li256ELb0ELb1ELb1ELb0EEENS1_19SingleTileSchedulerILb0ELb1ELb1ELi128EEEEEEEEEvNT_6ParamsE,"ax",@progbits
	.align	128
.text._ZN7cutlass13device_kernelIN5flash19enable_sm80_to_sm89INS1_16FlashAttnFwdSm80INS1_25CollectiveMainloopFwdSm80ILi8ELi1ELb0EN4cute5tupleIJNS5_1CILi128EEENS7_ILi64EEENS7_ILi256EEEEEELi256ENS_6half_tEfNS_4arch4Sm80ELb0ELb1ELb1ELb0ELb0ELb0ELb1ELb1EEENS1_21CollectiveEpilogueFwdINS6_IJS8_SA_S9_EEENS6_IJNS7_ILi1EEESI_SI_EEESC_SE_Li256ELb0ELb1ELb1ELb0EEENS1_19SingleTileSchedulerILb0ELb1ELb1ELi128EEEEEEEEEvNT_6ParamsE:
        .type           _ZN7cutlass13device_kernelIN5flash19enable_sm80_to_sm89INS1_16FlashAttnFwdSm80INS1_25CollectiveMainloopFwdSm80ILi8ELi1ELb0EN4cute5tupleIJNS5_1CILi128EEENS7_ILi64EEENS7_ILi256EEEEEELi256ENS_6half_tEfNS_4arch4Sm80ELb0ELb1ELb1ELb0ELb0ELb0ELb1ELb1EEENS1_21CollectiveEpilogueFwdINS6_IJS8_SA_S9_EEENS6_IJNS7_ILi1EEESI_SI_EEESC_SE_Li256ELb0ELb1ELb1ELb0EEENS1_19SingleTileSchedulerILb0ELb1ELb1ELi128EEEEEEEEEvNT_6ParamsE,@function
        .size           _ZN7cutlass13device_kernelIN5flash19enable_sm80_to_sm89INS1_16FlashAttnFwdSm80INS1_25CollectiveMainloopFwdSm80ILi8ELi1ELb0EN4cute5tupleIJNS5_1CILi128EEENS7_ILi64EEENS7_ILi256EEEEEELi256ENS_6half_tEfNS_4arch4Sm80ELb0ELb1ELb1ELb0ELb0ELb0ELb1ELb1EEENS1_21CollectiveEpilogueFwdINS6_IJS8_SA_S9_EEENS6_IJNS7_ILi1EEESI_SI_EEESC_SE_Li256ELb0ELb1ELb1ELb0EEENS1_19SingleTileSchedulerILb0ELb1ELb1ELi128EEEEEEEEEvNT_6ParamsE,(.L_x_48 - _ZN7cutlass13device_kernelIN5flash19enable_sm80_to_sm89INS1_16FlashAttnFwdSm80INS1_25CollectiveMainloopFwdSm80ILi8ELi1ELb0EN4cute5tupleIJNS5_1CILi128EEENS7_ILi64EEENS7_ILi256EEEEEELi256ENS_6half_tEfNS_4arch4Sm80ELb0ELb1ELb1ELb0ELb0ELb0ELb1ELb1EEENS1_21CollectiveEpilogueFwdINS6_IJS8_SA_S9_EEENS6_IJNS7_ILi1EEESI_SI_EEESC_SE_Li256ELb0ELb1ELb1ELb0EEENS1_19SingleTileSchedulerILb0ELb1ELb1ELi128EEEEEEEEEvNT_6ParamsE)
        .other          _ZN7cutlass13device_kernelIN5flash19enable_sm80_to_sm89INS1_16FlashAttnFwdSm80INS1_25CollectiveMainloopFwdSm80ILi8ELi1ELb0EN4cute5tupleIJNS5_1CILi128EEENS7_ILi64EEENS7_ILi256EEEEEELi256ENS_6half_tEfNS_4arch4Sm80ELb0ELb1ELb1ELb0ELb0ELb0ELb1ELb1EEENS1_21CollectiveEpilogueFwdINS6_IJS8_SA_S9_EEENS6_IJNS7_ILi1EEESI_SI_EEESC_SE_Li256ELb0ELb1ELb1ELb0EEENS1_19SingleTileSchedulerILb0ELb1ELb1ELi128EEEEEEEEEvNT_6ParamsE,@"STO_CUDA_ENTRY STV_DEFAULT"
_ZN7cutlass13device_kernelIN5flash19enable_sm80_to_sm89INS1_16FlashAttnFwdSm80INS1_25CollectiveMainloopFwdSm80ILi8ELi1ELb0EN4cute5tupleIJNS5_1CILi128EEENS7_ILi64EEENS7_ILi256EEEEEELi256ENS_6half_tEfNS_4arch4Sm80ELb0ELb1ELb1ELb0ELb0ELb0ELb1ELb1EEENS1_21CollectiveEpilogueFwdINS6_IJS8_SA_S9_EEENS6_IJNS7_ILi1EEESI_SI_EEESC_SE_Li256ELb0ELb1ELb1ELb0EEENS1_19SingleTileSchedulerILb0ELb1ELb1ELi128EEEEEEEEEvNT_6ParamsE:
[----:B------:R-:W-:Y:S01]  /*0000*/  LDC R1, c[0x0][0x28] ;  /* 0x00000a00ff017b82 */ /* 0x000fe20000000800 */
[----:B------:R-:W-:Y:S05]  /*0010*/  EXIT ;  /* 0x000000000000794d */ /* 0x000fea0003800000 */
.L_x_12:
        /* <DEDUP_REMOVED lines=14> */
.L_x_48:


//--------------------- .text._ZN7cutlass13device_kernelIN5flash19enable_sm80_to_sm89INS1_16FlashAttnFwdSm80INS1_25CollectiveMainloopFwdSm80ILi8ELi1ELb0EN4cute5tupleIJNS5_1CILi128EEENS7_ILi64EEENS7_ILi256EEEEEELi256ENS_6half_tEfNS_4arch4Sm80ELb0ELb1ELb1ELb1ELb0ELb0ELb1ELb1EEENS1_21CollectiveEpilogueFwdINS6_IJS8_SA_S9_EEENS6_IJNS7_ILi1EEESI_SI_EEESC_SE_Li256ELb1ELb1ELb1ELb0EEENS1_36VarlenDynamicPersistentTileSchedulerILi128ELi64ELi256ELi256ELb1ELb1ELb0ELb1ELb0ELb1EEEEEEEEEvNT_6ParamsE --------------------------
	.section	.text._ZN7cutlass13device_kernelIN5flash19enable_sm80_to_sm89INS1_16FlashAttnFwdSm80INS1_25CollectiveMainloopFwdSm80ILi8ELi1ELb0EN4cute5tupleIJNS5_1CILi128EEENS7_ILi64EEENS7_ILi256EEEEEELi256ENS_6half_tEfNS_4arch4Sm80ELb0ELb1ELb1ELb1ELb0ELb0ELb1ELb1EEENS1_21CollectiveEpilogueFwdINS6_IJS8_SA_S9_EEENS6_IJNS7_ILi1EEESI_SI_EEESC_SE_Li256ELb1ELb1ELb1ELb0EEENS1_36VarlenDynamicPersistentTileSchedulerILi128ELi64ELi256ELi256ELb1ELb1ELb0ELb1ELb0ELb1EEEEEEEEEvNT_6ParamsE,"ax",@progbits
	.align	128
.text._ZN7cutlass13device_kernelIN5flash19enable_sm80_to_sm89INS1_16FlashAttnFwdSm80INS1_25CollectiveMainloopFwdSm80ILi8ELi1ELb0EN4cute5tupleIJNS5_1CILi128EEENS7_ILi64EEENS7_ILi256EEEEEELi256ENS_6half_tEfNS_4arch4Sm80ELb0ELb1ELb1ELb1ELb0ELb0ELb1ELb1EEENS1_21CollectiveEpilogueFwdINS6_IJS8_SA_S9_EEENS6_IJNS7_ILi1EEESI_SI_EEESC_SE_Li256ELb1ELb1ELb1ELb0EEENS1_36VarlenDynamicPersistentTileSchedulerILi128ELi64ELi256ELi256ELb1ELb1ELb0ELb1ELb0ELb1EEEEEEEEEvNT_6ParamsE:
        .type           _ZN7cutlass13device_kernelIN5flash19enable_sm80_to_sm89INS1_16FlashAttnFwdSm80INS1_25CollectiveMainloopFwdSm80ILi8ELi1ELb0EN4cute5tupleIJNS5_1CILi128EEENS7_ILi64EEENS7_ILi256EEEEEELi256ENS_6half_tEfNS_4arch4Sm80ELb0ELb1ELb1ELb1ELb0ELb0ELb1ELb1EEENS1_21CollectiveEpilogueFwdINS6_IJS8_SA_S9_EEENS6_IJNS7_ILi1EEESI_SI_EEESC_SE_Li256ELb1ELb1ELb1ELb0EEENS1_36VarlenDynamicPersistentTileSchedulerILi128ELi64ELi256ELi256ELb1ELb1ELb0ELb1ELb0ELb1EEEEEEEEEvNT_6ParamsE,@function
        .size           _ZN7cutlass13device_kernelIN5flash19enable_sm80_to_sm89INS1_16FlashAttnFwdSm80INS1_25CollectiveMainloopFwdSm80ILi8ELi1ELb0EN4cute5tupleIJNS5_1CILi128EEENS7_ILi64EEENS7_ILi256EEEEEELi256ENS_6half_tEfNS_4arch4Sm80ELb0ELb1ELb1ELb1ELb0ELb0ELb1ELb1EEENS1_21CollectiveEpilogueFwdINS6_IJS8_SA_S9_EEENS6_IJNS7_ILi1EEESI_SI_EEESC_SE_Li256ELb1ELb1ELb1ELb0EEENS1_36VarlenDynamicPersistentTileSchedulerILi128ELi64ELi256ELi256ELb1ELb1ELb0ELb1ELb0ELb1EEEEEEEEEvNT_6ParamsE,(.L_x_49 - _ZN7cutlass13device_kernelIN5flash19enable_sm80_to_sm89INS1_16FlashAttnFwdSm80INS1_25CollectiveMainloopFwdSm80ILi8ELi1ELb0EN4cute5tupleIJNS5_1CILi128EEENS7_ILi64EEENS7_ILi256EEEEEELi256ENS_6half_tEfNS_4arch4Sm80ELb0ELb1ELb1ELb1ELb0ELb0ELb1ELb1EEENS1_21CollectiveEpilogueFwdINS6_IJS8_SA_S9_EEENS6_IJNS7_ILi1EEESI_SI_EEESC_SE_Li256ELb1ELb1ELb1ELb0EEENS1_36VarlenDynamicPersistentTileSchedulerILi128ELi64ELi256ELi256ELb1ELb1ELb0ELb1ELb0ELb1EEEEEEEEEvNT_6ParamsE)
        .other          _ZN7cutlass13device_kernelIN5flash19enable_sm80_to_sm89INS1_16FlashAttnFwdSm80INS1_25CollectiveMainloopFwdSm80ILi8ELi1ELb0EN4cute5tupleIJNS5_1CILi128EEENS7_ILi64EEENS7_ILi256EEEEEELi256ENS_6half_tEfNS_4arch4Sm80ELb0ELb1ELb1ELb1ELb0ELb0ELb1ELb1EEENS1_21CollectiveEpilogueFwdINS6_IJS8_SA_S9_EEENS6_IJNS7_ILi1EEESI_SI_EEESC_SE_Li256ELb1ELb1ELb1ELb0EEENS1_36VarlenDynamicPersistentTileSchedulerILi128ELi64ELi256ELi256ELb1ELb1ELb0ELb1ELb0ELb1EEEEEEEEEvNT_6ParamsE,@"STO_CUDA_ENTRY STV_DEFAULT"
_ZN7cutlass13device_kernelIN5flash19enable_sm80_to_sm89INS1_16FlashAttnFwdSm80INS1_25CollectiveMainloopFwdSm80ILi8ELi1ELb0EN4cute5tupleIJNS5_1CILi128EEENS7_ILi64EEENS7_ILi256EEEEEELi256ENS_6half_tEfNS_4arch4Sm80ELb0ELb1ELb1ELb1ELb0ELb0ELb1ELb1EEENS1_21CollectiveEpilogueFwdINS6_IJS8_SA_S9_EEENS6_IJNS7_ILi1EEESI_SI_EEESC_SE_Li256ELb1ELb1ELb1ELb0EEENS1_36VarlenDynamicPersistentTileSchedulerILi128ELi64ELi256ELi256ELb1ELb1ELb0ELb1ELb0ELb1EEEEEEEEEvNT_6ParamsE:
[----:B------:R-:W-:Y:S01]  /*0000*/  LDC R1, c[0x0][0x28] ;  /* 0x00000a00ff017b82 */ /* 0x000fe20000000800 */
[----:B------:R-:W-:Y:S05]  /*0010*/  EXIT ;  /* 0x000000000000794d */ /* 0x000fea0003800000 */
.L_x_13:
        /* <DEDUP_REMOVED lines=14> */
.L_x_49:


//--------------------- .text._ZN7cutlass13device_kernelIN5flash19enable_sm80_to_sm89INS1_16FlashAttnFwdSm80INS1_25CollectiveMainloopFwdSm80ILi8ELi1ELb0EN4cute5tupleIJNS5_1CILi128EEENS7_ILi48EEENS7_ILi256EEEEEELi256ENS_6half_tEfNS_4arch4Sm80ELb0ELb1ELb1ELb1ELb0ELb1ELb1ELb1EEENS1_21CollectiveEpilogueFwdINS6_IJS8_SA_S9_EEENS6_IJNS7_ILi1EEESI_SI_EEESC_SE_Li256ELb1ELb1ELb1ELb0EEENS1_36VarlenDynamicPersistentTileSchedulerILi128ELi48ELi256ELi256ELb1ELb1ELb0ELb1ELb0ELb1EEEEEEEEEvNT_6ParamsE --------------------------
	.section	.text._ZN7cutlass13device_kernelIN5flash19enable_sm80_to_sm89INS1_16FlashAttnFwdSm80INS1_25CollectiveMainloopFwdSm80ILi8ELi1ELb0EN4cute5tupleIJNS5_1CILi128EEENS7_ILi48EEENS7_ILi256EEEEEELi256ENS_6half_tEfNS_4arch4Sm80ELb0ELb1ELb1ELb1ELb0ELb1ELb1ELb1EEENS1_21CollectiveEpilogueFwdINS6_IJS8_SA_S9_EEENS6_IJNS7_ILi1EEESI_SI_EEESC_SE_Li256ELb1ELb1ELb1ELb0EEENS1_36VarlenDynamicPersistentTileSchedulerILi128ELi48ELi256ELi256ELb1ELb1ELb0ELb1ELb0ELb1EEEEEEEEEvNT_6ParamsE,"ax",@progbits
	.align	128
.text._ZN7cutlass13device_kernelIN5flash19enable_sm80_to_sm89INS1_16FlashAttnFwdSm80INS1_25CollectiveMainloopFwdSm80ILi8ELi1ELb0EN4cute5tupleIJNS5_1CILi128EEENS7_ILi48EEENS7_ILi256EEEEEELi256ENS_6half_tEfNS_4arch4Sm80ELb0ELb1ELb1ELb1ELb0ELb1ELb1ELb1EEENS1_21CollectiveEpilogueFwdINS6_IJS8_SA_S9_EEENS6_IJNS7_ILi1EEESI_SI_EEESC_SE_Li256ELb1ELb1ELb1ELb0EEENS1_36VarlenDynamicPersistentTileSchedulerILi128ELi48ELi256ELi256ELb1ELb1ELb0ELb1ELb0ELb1EEEEEEEEEvNT_6ParamsE:
        .type           _ZN7cutlass13device_kernelIN5flash19enable_sm80_to_sm89INS1_16FlashAttnFwdSm80INS1_25CollectiveMainloopFwdSm80ILi8ELi1ELb0EN4cute5tupleIJNS5_1CILi128EEENS7_ILi48EEENS7_ILi256EEEEEELi256ENS_6half_tEfNS_4arch4Sm80ELb0ELb1ELb1ELb1ELb0ELb1ELb1ELb1EEENS1_21CollectiveEpilogueFwdINS6_IJS8_SA_S9_EEENS6_IJNS7_ILi1EEESI_SI_EEESC_SE_Li256ELb1ELb1ELb1ELb0EEENS1_36VarlenDynamicPersistentTileSchedulerILi128ELi48ELi256ELi256ELb1ELb1ELb0ELb1ELb0ELb1EEEEEEEEEvNT_6ParamsE,@function
        .size           _ZN7cutlass13device_kernelIN5flash19enable_sm80_to_sm89INS1_16FlashAttnFwdSm80INS1_25CollectiveMainloopFwdSm80ILi8ELi1ELb0EN4cute5tupleIJNS5_1CILi128EEENS7_ILi48EEENS7_ILi256EEEEEELi256ENS_6half_tEfNS_4arch4Sm80ELb0ELb1ELb1ELb1ELb0ELb1ELb1ELb1EEENS1_21CollectiveEpilogueFwdINS6_IJS8_SA_S9_EEENS6_IJNS7_ILi1EEESI_SI_EEESC_SE_Li256ELb1ELb1ELb1ELb0EEENS1_36VarlenDynamicPersistentTileSchedulerILi128ELi48ELi256ELi256ELb1ELb1ELb0ELb1ELb0ELb1EEEEEEEEEvNT_6ParamsE,(.L_x_50 - _ZN7cutlass13device_kernelIN5flash19enable_sm80_to_sm89INS1_16FlashAttnFwdSm80INS1_25CollectiveMainloopFwdSm80ILi8ELi1ELb0EN4cute5tupleIJNS5_1CILi128EEENS7_ILi48EEENS7_ILi256EEEEEELi256ENS_6half_tEfNS_4arch4Sm80ELb0ELb1ELb1ELb1ELb0ELb1ELb1ELb1EEENS1_21CollectiveEpilogueFwdINS6_IJS8_SA_S9_EEENS6_IJNS7_ILi1EEESI_SI_EEESC_SE_Li256ELb1ELb1ELb1ELb0EEENS1_36VarlenDynamicPersistentTileSchedulerILi128ELi48ELi256ELi256ELb1ELb1ELb0ELb1ELb0ELb1EEEEEEEEEvNT_6ParamsE)
        .other          _ZN7cutlass13device_kernelIN5flash19enable_sm80_to_sm89INS1_16FlashAttnFwdSm80INS1_25CollectiveMainloopFwdSm80ILi8ELi1ELb0EN4cute5tupleIJNS5_1CILi128EEENS7_ILi48EEENS7_ILi256EEEEEELi256ENS_6half_tEfNS_4arch4Sm80ELb0ELb1ELb1ELb1ELb0ELb1ELb1ELb1EEENS1_21CollectiveEpilogueFwdINS6_IJS8_SA_S9_EEENS6_IJNS7_ILi1EEESI_SI_EEESC_SE_Li256ELb1ELb1ELb1ELb0EEENS1_36VarlenDynamicPersistentTileSchedulerILi128ELi48ELi256ELi256ELb1ELb1ELb0ELb1ELb0ELb1EEEEEEEEEvNT_6ParamsE,@"STO_CUDA_ENTRY STV_DEFAULT"
_ZN7cutlass13device_kernelIN5flash19enable_sm80_to_sm89INS1_16FlashAttnFwdSm80INS1_25CollectiveMainloopFwdSm80ILi8ELi1ELb0EN4cute5tupleIJNS5_1CILi128EEENS7_ILi48EEENS7_ILi256EEEEEELi256ENS_6half_tEfNS_4arch4Sm80ELb0ELb1ELb1ELb1ELb0ELb1ELb1ELb1EEENS1_21CollectiveEpilogueFwdINS6_IJS8_SA_S9_EEENS6_IJNS7_ILi1EEESI_SI_EEESC_SE_Li256ELb1ELb1ELb1ELb0EEENS1_36VarlenDynamicPersistentTileSchedulerILi128ELi48ELi256ELi256ELb1ELb1ELb0ELb1ELb0ELb1EEEEEEEEEvNT_6ParamsE:
[----:B------:R-:W-:Y:S01]  /*0000*/  LDC R1, c[0x0][0x28] ;  /* 0x00000a00ff017b82 */ /* 0x000fe20000000800 */
[----:B------:R-:W-:Y:S05]  /*0010*/  EXIT ;  /* 0x000000000000794d */ /* 0x000fea0003800000 */
.L_x_14:
        /* <DEDUP_REMOVED lines=14> */
.L_x_50:


//--------------------- .text._ZN7cutlass13device_kernelIN5flash19enable_sm80_to_sm89INS1_16FlashAttnFwdSm80INS1_25CollectiveMainloopFwdSm80ILi8ELi1ELb0EN4cute5tupleIJNS5_1CILi128EEENS7_ILi96EEENS7_ILi256EEEEEELi256ENS_6half_tEfNS_4arch4Sm80ELb1ELb0ELb1ELb0ELb0ELb0ELb1ELb1EEENS1_21CollectiveEpilogueFwdINS6_IJS8_SA_S9_EEENS6_IJNS7_ILi1EEESI_SI_EEESC_SE_Li256ELb0ELb1ELb1ELb0EEENS1_30DynamicPersistentTileSchedulerILi256ELi256ELb1ELb1ELb0EEEEEEEEEvNT_6ParamsE --------------------------
	.section	.text._ZN7cutlass13device_kernelIN5flash19enable_sm80_to_sm89INS1_16FlashAttnFwdSm80INS1_25CollectiveMainloopFwdSm80ILi8ELi1ELb0EN4cute5tupleIJNS5_1CILi128EEENS7_ILi96EEENS7_ILi256EEEEEELi256ENS_6half_tEfNS_4arch4Sm80ELb1ELb0ELb1ELb0ELb0ELb0ELb1ELb1EEENS1_21CollectiveEpilogueFwdINS6_IJS8_SA_S9_EEENS6_IJNS7_ILi1EEESI_SI_EEESC_SE_Li256ELb0ELb1ELb1ELb0EEENS1_30DynamicPersistentTileSchedulerILi256ELi256ELb1ELb1ELb0EEEEEEEEEvNT_6ParamsE,"ax",@progbits
	.align	128
.text._ZN7cutlass13device_kernelIN5flash19enable_sm80_to_sm89INS1_16FlashAttnFwdSm80INS1_25CollectiveMainloopFwdSm80ILi8ELi1ELb0EN4cute5tupleIJNS5_1CILi128EEENS7_ILi96EEENS7_ILi256EEEEEELi256ENS_6half_tEfNS_4arch4Sm80ELb1ELb0ELb1ELb0ELb0ELb0ELb1ELb1EEENS1_21CollectiveEpilogueFwdINS6_IJS8_SA_S9_EEENS6_IJNS7_ILi1EEESI_SI_EEESC_SE_Li256ELb0ELb1ELb1ELb0EEENS1_30DynamicPersistentTileSchedulerILi256ELi256ELb1ELb1ELb0EEEEEEEEEvNT_6ParamsE:
        .type           _ZN7cutlass13device_kernelIN5flash19enable_sm80_to_sm89INS1_16FlashAttnFwdSm80INS1_25CollectiveMainloopFwdSm80ILi8ELi1ELb0EN4cute5tupleIJNS5_1CILi128EEENS7_ILi96EEENS7_ILi256EEEEEELi256ENS_6half_tEfNS_4arch4Sm80ELb1ELb0ELb1ELb0ELb0ELb0ELb1ELb1EEENS1_21CollectiveEpilogueFwdINS6_IJS8_SA_S9_EEENS6_IJNS7_ILi1EEESI_SI_EEESC_SE_Li256ELb0ELb1ELb1ELb0EEENS1_30DynamicPersistentTileSchedulerILi256ELi256ELb1ELb1ELb0EEEEEEEEEvNT_6ParamsE,@function
        .size           _ZN7cutlass13device_kernelIN5flash19enable_sm80_to_sm89INS1_16FlashAttnFwdSm80INS1_25CollectiveMainloopFwdSm80ILi8ELi1ELb0EN4cute5tupleIJNS5_1CILi128EEENS7_ILi96EEENS7_ILi256EEEEEELi256ENS_6half_tEfNS_4arch4Sm80ELb1ELb0ELb1ELb0ELb0ELb0ELb1ELb1EEENS1_21CollectiveEpilogueFwdINS6_IJS8_SA_S9_EEENS6_IJNS7_ILi1EEESI_SI_EEESC_SE_Li256ELb0ELb1ELb1ELb0EEENS1_30DynamicPersistentTileSchedulerILi256ELi256ELb1ELb1ELb0EEEEEEEEEvNT_6ParamsE,(.L_x_51 - _ZN7cutlass13device_kernelIN5flash19enable_sm80_to_sm89INS1_16FlashAttnFwdSm80INS1_25CollectiveMainloopFwdSm80ILi8ELi1ELb0EN4cute5tupleIJNS5_1CILi128EEENS7_ILi96EEENS7_ILi256EEEEEELi256ENS_6half_tEfNS_4arch4Sm80ELb1ELb0ELb1ELb0ELb0ELb0ELb1ELb1EEENS1_21CollectiveEpilogueFwdINS6_IJS8_SA_S9_EEENS6_IJNS7_ILi1EEESI_SI_EEESC_SE_Li256ELb0ELb1ELb1ELb0EEENS1_30DynamicPersistentTileSchedulerILi256ELi256ELb1ELb1ELb0EEEEEEEEEvNT_6ParamsE)
        .other          _ZN7cutlass13device_kernelIN5flash19enable_sm80_to_sm89INS1_16FlashAttnFwdSm80INS1_25CollectiveMainloopFwdSm80ILi8ELi1ELb0EN4cute5tupleIJNS5_1CILi128EEENS7_ILi96EEENS7_ILi256EEEEEELi256ENS_6half_tEfNS_4arch4Sm80ELb1ELb0ELb1ELb0ELb0ELb0ELb1ELb1EEENS1_21CollectiveEpilogueFwdINS6_IJS8_SA_S9_EEENS6_IJNS7_ILi1EEESI_SI_EEESC_SE_Li256ELb0ELb1ELb1ELb0EEENS1_30DynamicPersistentTileSchedulerILi256ELi256ELb1ELb1ELb0EEEEEEEEEvNT_6ParamsE,@"STO_CUDA_ENTRY STV_DEFAULT"
_ZN7cutlass13device_kernelIN5flash19enable_sm80_to_sm89INS1_16FlashAttnFwdSm80INS1_25CollectiveMainloopFwdSm80ILi8ELi1ELb0EN4cute5tupleIJNS5_1CILi128EEENS7_ILi96EEENS7_ILi256EEEEEELi256ENS_6half_tEfNS_4arch4Sm80ELb1ELb0ELb1ELb0ELb0ELb0ELb1ELb1EEENS1_21CollectiveEpilogueFwdINS6_IJS8_SA_S9_EEENS6_IJNS7_ILi1EEESI_SI_EEESC_SE_Li256ELb0ELb1ELb1ELb0EEENS1_30DynamicPersistentTileSchedulerILi256ELi256ELb1ELb1ELb0EEEEEEEEEvNT_6ParamsE:
[----:B------:R-:W-:Y:S01]  /*0000*/  LDC R1, c[0x0][0x28] ;  /* 0x00000a00ff017b82 */ /* 0x000fe20000000800 */
[----:B------:R-:W-:Y:S05]  /*0010*/  EXIT ;  /* 0x000000000000794d */ /* 0x000fea0003800000 */
.L_x_15:
        /* <DEDUP_REMOVED lines=14> */
.L_x_51:


//--------------------- .text._ZN7cutlass13device_kernelIN5flash19enable_sm80_to_sm89INS1_16FlashAttnFwdSm80INS1_25CollectiveMainloopFwdSm80ILi8ELi1ELb0EN4cute5tupleIJNS5_1CILi128EEENS7_ILi64EEENS7_ILi256EEEEEELi256ENS_6half_tEfNS_4arch4Sm80ELb1ELb0ELb1ELb1ELb0ELb0ELb1ELb1EEENS1_21CollectiveEpilogueFwdINS6_IJS8_SA_S9_EEENS6_IJNS7_ILi1EEESI_SI_EEESC_SE_Li256ELb1ELb1ELb1ELb0EEENS1_36VarlenDynamicPersistentTileSchedulerILi128ELi64ELi256ELi256ELb1ELb1ELb0ELb1ELb1ELb1EEEEEEEEEvNT_6ParamsE --------------------------
	.section	.text._ZN7cutlass13device_kernelIN5flash19enable_sm80_to_sm89INS1_16FlashAttnFwdSm80INS1_25CollectiveMainloopFwdSm80ILi8ELi1ELb0EN4cute5tupleIJNS5_1CILi128EEENS7_ILi64EEENS7_ILi256EEEEEELi256ENS_6half_tEfNS_4arch4Sm80ELb1ELb0ELb1ELb1ELb0ELb0ELb1ELb1EEENS1_21CollectiveEpilogueFwdINS6_IJS8_SA_S9_EEENS6_IJNS7_ILi1EEESI_SI_EEESC_SE_Li256ELb1ELb1ELb1ELb0EEENS1_36VarlenDynamicPersistentTileSchedulerILi128ELi64ELi256ELi256ELb1ELb1ELb0ELb1ELb1ELb1EEEEEEEEEvNT_6ParamsE,"ax",@progbits
	.align	128
.text._ZN7cutlass13device_kernelIN5flash19enable_sm80_to_sm89INS1_16FlashAttnFwdSm80INS1_25CollectiveMainloopFwdSm80ILi8ELi1ELb0EN4cute5tupleIJNS5_1CILi128EEENS7_ILi64EEENS7_ILi256EEEEEELi256ENS_6half_tEfNS_4arch4Sm80ELb1ELb0ELb1ELb1ELb0ELb0ELb1ELb1EEENS1_21CollectiveEpilogueFwdINS6_IJS8_SA_S9_EEENS6_IJNS7_ILi1EEESI_SI_EEESC_SE_Li256ELb1ELb1ELb1ELb0EEENS1_36VarlenDynamicPersistentTileSchedulerILi128ELi64ELi256ELi256ELb1ELb1ELb0ELb1ELb1ELb1EEEEEEEEEvNT_6ParamsE:
        .type           _ZN7cutlass13device_kernelIN5flash19enable_sm80_to_sm89INS1_16FlashAttnFwdSm80INS1_25CollectiveMainloopFwdSm80ILi8ELi1ELb0EN4cute5tupleIJNS5_1CILi128EEENS7_ILi64EEENS7_ILi256EEEEEELi256ENS_6half_tEfNS_4arch4Sm80ELb1ELb0ELb1ELb1ELb0ELb0ELb1ELb1EEENS1_21CollectiveEpilogueFwdINS6_IJS8_SA_S9_EEENS6_IJNS7_ILi1EEESI_SI_EEESC_SE_Li256ELb1ELb1ELb1ELb0EEENS1_36VarlenDynamicPersistentTileSchedulerILi128ELi64ELi256ELi256ELb1ELb1ELb0ELb1ELb1ELb1EEEEEEEEEvNT_6ParamsE,@function
        .size           _ZN7cutlass13device_kernelIN5flash19enable_sm80_to_sm89INS1_16FlashAttnFwdSm80INS1_25CollectiveMainloopFwdSm80ILi8ELi1ELb0EN4cute5tupleIJNS5_1CILi128EEENS7_ILi64EEENS7_ILi256EEEEEELi256ENS_6half_tEfNS_4arch4Sm80ELb1ELb0ELb1ELb1ELb0ELb0ELb1ELb1EEENS1_21CollectiveEpilogueFwdINS6_IJS8_SA_S9_EEENS6_IJNS7_ILi1EEESI_SI_EEESC_SE_Li256ELb1ELb1ELb1ELb0EEENS1_36VarlenDynamicPersistentTileSchedulerILi128ELi64ELi256ELi256ELb1ELb1ELb0ELb1ELb1ELb1EEEEEEEEEvNT_6ParamsE,(.L_x_52 - _ZN7cutlass13device_kernelIN5flash19enable_sm80_to_sm89INS1_16FlashAttnFwdSm80INS1_25CollectiveMainloopFwdSm80ILi8ELi1ELb0EN4cute5tupleIJNS5_1CILi128EEENS7_ILi64EEENS7_ILi256EEEEEELi256ENS_6half_tEfNS_4arch4Sm80ELb1ELb0ELb1ELb1ELb0ELb0ELb1ELb1EEENS1_21CollectiveEpilogueFwdINS6_IJS8_SA_S9_EEENS6_IJNS7_ILi1EEESI_SI_EEESC_SE_Li256ELb1ELb1ELb1ELb0EEENS1_36VarlenDynamicPersistentTileSchedulerILi128ELi64ELi256ELi256ELb1ELb1ELb0ELb1ELb1ELb1EEEEEEEEEvNT_6ParamsE)
        .other          _ZN7cutlass13device_kernelIN5flash19enable_sm80_to_sm89INS1_16FlashAttnFwdSm80INS1_25CollectiveMainloopFwdSm80ILi8ELi1ELb0EN4cute5tupleIJNS5_1CILi128EEENS7_ILi64EEENS7_ILi256EEEEEELi256ENS_6half_tEfNS_4arch4Sm80ELb1ELb0ELb1ELb1ELb0ELb0ELb1ELb1EEENS1_21CollectiveEpilogueFwdINS6_IJS8_SA_S9_EEENS6_IJNS7_ILi1EEESI_SI_EEESC_SE_Li256ELb1ELb1ELb1ELb0EEENS1_36VarlenDynamicPersistentTileSchedulerILi128ELi64ELi256ELi256ELb1ELb1ELb0ELb1ELb1ELb1EEEEEEEEEvNT_6ParamsE,@"STO_CUDA_ENTRY STV_DEFAULT"
_ZN7cutlass13device_kernelIN5flash19enable_sm80_to_sm89INS1_16FlashAttnFwdSm80INS1_25CollectiveMainloopFwdSm80ILi8ELi1ELb0EN4cute5tupleIJNS5_1CILi128EEENS7_ILi64EEENS7_ILi256EEEEEELi256ENS_6half_tEfNS_4arch4Sm80ELb1ELb0ELb1ELb1ELb0ELb0ELb1ELb1EEENS1_21CollectiveEpilogueFwdINS6_IJS8_SA_S9_EEENS6_IJNS7_ILi1EEESI_SI_EEESC_SE_Li256ELb1ELb1ELb1ELb0EEENS1_36VarlenDynamicPersistentTileSchedulerILi128ELi64ELi256ELi256ELb1ELb1ELb0ELb1ELb1ELb1EEEEEEEEEvNT_6ParamsE:
[----:B------:R-:W-:Y:S01]  /*0000*/  LDC R1, c[0x0][0x28] ;  /* 0x00000a00ff017b82 */ /* 0x000fe20000000800 */
[----:B------:R-:W-:Y:S05]  /*0010*/  EXIT ;  /* 0x000000000000794d */ /* 0x000fea0003800000 */
.L_x_16:
        /* <DEDUP_REMOVED lines=14> */
.L_x_52:


//--------------------- .text._ZN7cutlass13device_kernelIN5flash19enable_sm80_to_sm89INS1_16FlashAttnFwdSm80INS1_25CollectiveMainloopFwdSm80ILi8ELi1ELb0EN4cute5tupleIJNS5_1CILi128EEENS7_ILi48EEENS7_ILi256EEEEEELi256ENS_6half_tEfNS_4arch4Sm80ELb1ELb0ELb1ELb1ELb0ELb1ELb1ELb1EEENS1_21CollectiveEpilogueFwdINS6_IJS8_SA_S9_EEENS6_IJNS7_ILi1EEESI_SI_EEESC_SE_Li256ELb1ELb1ELb1ELb0EEENS1_36VarlenDynamicPersistentTileSchedulerILi128ELi48ELi256ELi256ELb1ELb1ELb0ELb1ELb1ELb1EEEEEEEEEvNT_6ParamsE --------------------------
	.section	.text._ZN7cutlass13device_kernelIN5flash19enable_sm80_to_sm89INS1_16FlashAttnFwdSm80INS1_25CollectiveMainloopFwdSm80ILi8ELi1ELb0EN4cute5tupleIJNS5_1CILi128EEENS7_ILi48EEENS7_ILi256EEEEEELi256ENS_6half_tEfNS_4arch4Sm80ELb1ELb0ELb1ELb1ELb0ELb1ELb1ELb1EEENS1_21CollectiveEpilogueFwdINS6_IJS8_SA_S9_EEENS6_IJNS7_ILi1EEESI_SI_EEESC_SE_Li256ELb1ELb1ELb1ELb0EEENS1_36VarlenDynamicPersistentTileSchedulerILi128ELi48ELi256ELi256ELb1ELb1ELb0ELb1ELb1ELb1EEEEEEEEEvNT_6ParamsE,"ax",@progbits
	.align	128
.text._ZN7cutlass13device_kernelIN5flash19enable_sm80_to_sm89INS1_16FlashAttnFwdSm80INS1_25CollectiveMainloopFwdSm80ILi8ELi1ELb0EN4cute5tupleIJNS5_1CILi128EEENS7_ILi48EEENS7_ILi256EEEEEELi256ENS_6half_tEfNS_4arch4Sm80ELb1ELb0ELb1ELb1ELb0ELb1ELb1ELb1EEENS1_21CollectiveEpilogueFwdINS6_IJS8_SA_S9_EEENS6_IJNS7_ILi1EEESI_SI_EEESC_SE_Li256ELb1ELb1ELb1ELb0EEENS1_36VarlenDynamicPersistentTileSchedulerILi128ELi48ELi256ELi256ELb1ELb1ELb0ELb1ELb1ELb1EEEEEEEEEvNT_6ParamsE:
        .type           _ZN7cutlass13device_kernelIN5flash19enable_sm80_to_sm89INS1_16FlashAttnFwdSm80INS1_25CollectiveMainloopFwdSm80ILi8ELi1ELb0EN4cute5tupleIJNS5_1CILi128EEENS7_ILi48EEENS7_ILi256EEEEEELi256ENS_6half_tEfNS_4arch4Sm80ELb1ELb0ELb1ELb1ELb0ELb1ELb1ELb1EEENS1_21CollectiveEpilogueFwdINS6_IJS8_SA_S9_EEENS6_IJNS7_ILi1EEESI_SI_EEESC_SE_Li256ELb1ELb1ELb1ELb0EEENS1_36VarlenDynamicPersistentTileSchedulerILi128ELi48ELi256ELi256ELb1ELb1ELb0ELb1ELb1ELb1EEEEEEEEEvNT_6ParamsE,@function
        .size           _ZN7cutlass13device_kernelIN5flash19enable_sm80_to_sm89INS1_16FlashAttnFwdSm80INS1_25CollectiveMainloopFwdSm80ILi8ELi1ELb0EN4cute5tupleIJNS5_1CILi128EEENS7_ILi48EEENS7_ILi256EEEEEELi256ENS_6half_tEfNS_4arch4Sm80ELb1ELb0ELb1ELb1ELb0ELb1ELb1ELb1EEENS1_21CollectiveEpilogueFwdINS6_IJS8_SA_S9_EEENS6_IJNS7_ILi1EEESI_SI_EEESC_SE_Li256ELb1ELb1ELb1ELb0EEENS1_36VarlenDynamicPersistentTileSchedulerILi128ELi48ELi256ELi256ELb1ELb1ELb0ELb1ELb1ELb1EEEEEEEEEvNT_6ParamsE,(.L_x_53 - _ZN7cutlass13device_kernelIN5flash19enable_sm80_to_sm89INS1_16FlashAttnFwdSm80INS1_25CollectiveMainloopFwdSm80ILi8ELi1ELb0EN4cute5tupleIJNS5_1CILi128EEENS7_ILi48EEENS7_ILi256EEEEEELi256ENS_6half_tEfNS_4arch4Sm80ELb1ELb0ELb1ELb1ELb0ELb1ELb1ELb1EEENS1_21CollectiveEpilogueFwdINS6_IJS8_SA_S9_EEENS6_IJNS7_ILi1EEESI_SI_EEESC_SE_Li256ELb1ELb1ELb1ELb0EEENS1_36VarlenDynamicPersistentTileSchedulerILi128ELi48ELi256ELi256ELb1ELb1ELb0ELb1ELb1ELb1EEEEEEEEEvNT_6ParamsE)
        .other          _ZN7cutlass13device_kernelIN5flash19enable_sm80_to_sm89INS1_16FlashAttnFwdSm80INS1_25CollectiveMainloopFwdSm80ILi8ELi1ELb0EN4cute5tupleIJNS5_1CILi128EEENS7_ILi48EEENS7_ILi256EEEEEELi256ENS_6half_tEfNS_4arch4Sm80ELb1ELb0ELb1ELb1ELb0ELb1ELb1ELb1EEENS1_21CollectiveEpilogueFwdINS6_IJS8_SA_S9_EEENS6_IJNS7_ILi1EEESI_SI_EEESC_SE_Li256ELb1ELb1ELb1ELb0EEENS1_36VarlenDynamicPersistentTileSchedulerILi128ELi48ELi256ELi256ELb1ELb1ELb0ELb1ELb1ELb1EEEEEEEEEvNT_6ParamsE,@"STO_CUDA_ENTRY STV_DEFAULT"
_ZN7cutlass13device_kernelIN5flash19enable_sm80_to_sm89INS1_16FlashAttnFwdSm80INS1_25CollectiveMainloopFwdSm80ILi8ELi1ELb0EN4cute5tupleIJNS5_1CILi128EEENS7_ILi48EEENS7_ILi256EEEEEELi256ENS_6half_tEfNS_4arch4Sm80ELb1ELb0ELb1ELb1ELb0ELb1ELb1ELb1EEENS1_21CollectiveEpilogueFwdINS6_IJS8_SA_S9_EEENS6_IJNS7_ILi1EEESI_SI_EEESC_SE_Li256ELb1ELb1ELb1ELb0EEENS1_36VarlenDynamicPersistentTileSchedulerILi128ELi48ELi256ELi256ELb1ELb1ELb0ELb1ELb1ELb1EEEEEEEEEvNT_6ParamsE:
[----:B------:R-:W-:Y:S01]  /*0000*/  LDC R1, c[0x0][0x28] ;  /* 0x00000a00ff017b82 */ /* 0x000fe20000000800 */
[----:B------:R-:W-:Y:S05]  /*0010*/  EXIT ;  /* 0x000000000000794d */ /* 0x000fea0003800000 */
.L_x_17:
        /* <DEDUP_REMOVED lines=14> */
.L_x_53:


//--------------------- .text._ZN7cutlass13device_kernelIN5flash19enable_sm80_to_sm89INS1_16FlashAttnFwdSm80INS1_25CollectiveMainloopFwdSm80ILi8ELi1ELb1EN4cute5tupleIJNS5_1CILi128EEENS7_ILi64EEENS7_ILi256EEEEEELi256ENS_6half_tEfNS_4arch4Sm80ELb0ELb0ELb0ELb0ELb0ELb0ELb1ELb1EEENS1_21CollectiveEpilogueFwdINS6_IJS8_SA_S9_EEENS6_IJNS7_ILi1EEESI_SI_EEESC_SE_Li256ELb0ELb1ELb1ELb0EEENS1_19SingleTileSchedulerILb0ELb1ELb1ELi128EEEEEEEEEvNT_6ParamsE --------------------------
	.section	.text._ZN7cutlass13device_kernelIN5flash19enable_sm80_to_sm89INS1_16FlashAttnFwdSm80INS1_25CollectiveMainloopFwdSm80ILi8ELi1ELb1EN4cute5tupleIJNS5_1CILi128EEENS7_ILi64EEENS7_ILi256EEEEEELi256ENS_6half_tEfNS_4arch4Sm80ELb0ELb0ELb0ELb0ELb0ELb0ELb1ELb1EEENS1_21CollectiveEpilogueFwdINS6_IJS8_SA_S9_EEENS6_IJNS7_ILi1EEESI_SI_EEESC_SE_Li256ELb0ELb1ELb1ELb0EEENS1_19SingleTileSchedulerILb0ELb1ELb1ELi128EEEEEEEEEvNT_6ParamsE,"ax",@progbits
	.align	128
.text._ZN7cutlass13device_kernelIN5flash19enable_sm80_to_sm89INS1_16FlashAttnFwdSm80INS1_25CollectiveMainloopFwdSm80ILi8ELi1ELb1EN4cute5tupleIJNS5_1CILi128EEENS7_ILi64EEENS7_ILi256EEEEEELi256ENS_6half_tEfNS_4arch4Sm80ELb0ELb0ELb0ELb0ELb0ELb0ELb1ELb1EEENS1_21CollectiveEpilogueFwdINS6_IJS8_SA_S9_EEENS6_IJNS7_ILi1EEESI_SI_EEESC_SE_Li256ELb0ELb1ELb1ELb0EEENS1_19SingleTileSchedulerILb0ELb1ELb1ELi128EEEEEEEEEvNT_6ParamsE:
        .type           _ZN7cutlass13device_kernelIN5flash19enable_sm80_to_sm89INS1_16FlashAttnFwdSm80INS1_25CollectiveMainloopFwdSm80ILi8ELi1ELb1EN4cute5tupleIJNS5_1CILi128EEENS7_ILi64EEENS7_ILi256EEEEEELi256ENS_6half_tEfNS_4arch4Sm80ELb0ELb0ELb0ELb0ELb0ELb0ELb1ELb1EEENS1_21CollectiveEpilogueFwdINS6_IJS8_SA_S9_EEENS6_IJNS7_ILi1EEESI_SI_EEESC_SE_Li256ELb0ELb1ELb1ELb0EEENS1_19SingleTileSchedulerILb0ELb1ELb1ELi128EEEEEEEEEvNT_6ParamsE,@function
        .size           _ZN7cutlass13device_kernelIN5flash19enable_sm80_to_sm89INS1_16FlashAttnFwdSm80INS1_25CollectiveMainloopFwdSm80ILi8ELi1ELb1EN4cute5tupleIJNS5_1CILi128EEENS7_ILi64EEENS7_ILi256EEEEEELi256ENS_6half_tEfNS_4arch4Sm80ELb0ELb0ELb0ELb0ELb0ELb0ELb1ELb1EEENS1_21CollectiveEpilogueFwdINS6_IJS8_SA_S9_EEENS6_IJNS7_ILi1EEESI_SI_EEESC_SE_Li256ELb0ELb1ELb1ELb0EEENS1_19SingleTileSchedulerILb0ELb1ELb1ELi128EEEEEEEEEvNT_6ParamsE,(.L_x_54 - _ZN7cutlass13device_kernelIN5flash19enable_sm80_to_sm89INS1_16FlashAttnFwdSm80INS1_25CollectiveMainloopFwdSm80ILi8ELi1ELb1EN4cute5tupleIJNS5_1CILi128EEENS7_ILi64EEENS7_ILi256EEEEEELi256ENS_6half_tEfNS_4arch4Sm80ELb0ELb0ELb0ELb0ELb0ELb0ELb1ELb1EEENS1_21CollectiveEpilogueFwdINS6_IJS8_SA_S9_EEENS6_IJNS7_ILi1EEESI_SI_EEESC_SE_Li256ELb0ELb1ELb1ELb0EEENS1_19SingleTileSchedulerILb0ELb1ELb1ELi128EEEEEEEEEvNT_6ParamsE)
        .other          _ZN7cutlass13device_kernelIN5flash19enable_sm80_to_sm89INS1_16FlashAttnFwdSm80INS1_25CollectiveMainloopFwdSm80ILi8ELi1ELb1EN4cute5tupleIJNS5_1CILi128EEENS7_ILi64EEENS7_ILi256EEEEEELi256ENS_6half_tEfNS_4arch4Sm80ELb0ELb0ELb0ELb0ELb0ELb0ELb1ELb1EEENS1_21CollectiveEpilogueFwdINS6_IJS8_SA_S9_EEENS6_IJNS7_ILi1EEESI_SI_EEESC_SE_Li256ELb0ELb1ELb1ELb0EEENS1_19SingleTileSchedulerILb0ELb1ELb1ELi128EEEEEEEEEvNT_6ParamsE,@"STO_CUDA_ENTRY STV_DEFAULT"
_ZN7cutlass13device_kernelIN5flash19enable_sm80_to_sm89INS1_16FlashAttnFwdSm80INS1_25CollectiveMainloopFwdSm80ILi8ELi1ELb1EN4cute5tupleIJNS5_1CILi128EEENS7_ILi64EEENS7_ILi256EEEEEELi256ENS_6half_tEfNS_4arch4Sm80ELb0ELb0ELb0ELb0ELb0ELb0ELb1ELb1EEENS1_21CollectiveEpilogueFwdINS6_IJS8_SA_S9_EEENS6_IJNS7_ILi1EEESI_SI_EEESC_SE_Li256ELb0ELb1ELb1ELb0EEENS1_19SingleTileSchedulerILb0ELb1ELb1ELi128EEEEEEEEEvNT_6ParamsE:
[----:B------:R-:W-:Y:S01]  /*0000*/  LDC R1, c[0x0][0x28] ;  /* 0x00000a00ff017b82 */ /* 0x000fe20000000800 */
[----:B------:R-:W-:Y:S05]  /*0010*/  EXIT ;  /* 0x000000000000794d */ /* 0x000fea0003800000 */
.L_x_18:
        /* <DEDUP_REMOVED lines=14> */
.L_x_54:


//--------------------- .text._ZN7cutlass13device_kernelIN5flash19enable_sm80_to_sm89INS1_16FlashAttnFwdSm80INS1_25CollectiveMainloopFwdSm80ILi8ELi1ELb1EN4cute5tupleIJNS5_1CILi128EEENS7_ILi48EEENS7_ILi256EEEEEELi256ENS_6half_tEfNS_4arch4Sm80ELb0ELb0ELb0ELb1ELb0ELb0ELb1ELb1EEENS1_21CollectiveEpilogueFwdINS6_IJS8_SA_S9_EEENS6_IJNS7_ILi1EEESI_SI_EEESC_SE_Li256ELb1ELb1ELb1ELb0EEENS1_36VarlenDynamicPersistentTileSchedulerILi128ELi48ELi256ELi256ELb1ELb1ELb0ELb0ELb1ELb1EEEEEEEEEvNT_6ParamsE --------------------------
	.section	.text._ZN7cutlass13device_kernelIN5flash19enable_sm80_to_sm89INS1_16FlashAttnFwdSm80INS1_25CollectiveMainloopFwdSm80ILi8ELi1ELb1EN4cute5tupleIJNS5_1CILi128EEENS7_ILi48EEENS7_ILi256EEEEEELi256ENS_6half_tEfNS_4arch4Sm80ELb0ELb0ELb0ELb1ELb0ELb0ELb1ELb1EEENS1_21CollectiveEpilogueFwdINS6_IJS8_SA_S9_EEENS6_IJNS7_ILi1EEESI_SI_EEESC_SE_Li256ELb1ELb1ELb1ELb0EEENS1_36VarlenDynamicPersistentTileSchedulerILi128ELi48ELi256ELi256ELb1ELb1ELb0ELb0ELb1ELb1EEEEEEEEEvNT_6ParamsE,"ax",@progbits
	.align	128
.text._ZN7cutlass13device_kernelIN5flash19enable_sm80_to_sm89INS1_16FlashAttnFwdSm80INS1_25CollectiveMainloopFwdSm80ILi8ELi1ELb1EN4cute5tupleIJNS5_1CILi128EEENS7_ILi48EEENS7_ILi256EEEEEELi256ENS_6half_tEfNS_4arch4Sm80ELb0ELb0ELb0ELb1ELb0ELb0ELb1ELb1EEENS1_21CollectiveEpilogueFwdINS6_IJS8_SA_S9_EEENS6_IJNS7_ILi1EEESI_SI_EEESC_SE_Li256ELb1ELb1ELb1ELb0EEENS1_36VarlenDynamicPersistentTileSchedulerILi128ELi48ELi256ELi256ELb1ELb1ELb0ELb0ELb1ELb1EEEEEEEEEvNT_6ParamsE:
        .type           _ZN7cutlass13device_kernelIN5flash19enable_sm80_to_sm89INS1_16FlashAttnFwdSm80INS1_25CollectiveMainloopFwdSm80ILi8ELi1ELb1EN4cute5tupleIJNS5_1CILi128EEENS7_ILi48EEENS7_ILi256EEEEEELi256ENS_6half_tEfNS_4arch4Sm80ELb0ELb0ELb0ELb1ELb0ELb0ELb1ELb1EEENS1_21CollectiveEpilogueFwdINS6_IJS8_SA_S9_EEENS6_IJNS7_ILi1EEESI_SI_EEESC_SE_Li256ELb1ELb1ELb1ELb0EEENS1_36VarlenDynamicPersistentTileSchedulerILi128ELi48ELi256ELi256ELb1ELb1ELb0ELb0ELb1ELb1EEEEEEEEEvNT_6ParamsE,@function
        .size           _ZN7cutlass13device_kernelIN5flash19enable_sm80_to_sm89INS1_16FlashAttnFwdSm80INS1_25CollectiveMainloopFwdSm80ILi8ELi1ELb1EN4cute5tupleIJNS5_1CILi128EEENS7_ILi48EEENS7_ILi256EEEEEELi256ENS_6half_tEfNS_4arch4Sm80ELb0ELb0ELb0ELb1ELb0ELb0ELb1ELb1EEENS1_21CollectiveEpilogueFwdINS6_IJS8_SA_S9_EEENS6_IJNS7_ILi1EEESI_SI_EEESC_SE_Li256ELb1ELb1ELb1ELb0EEENS1_36VarlenDynamicPersistentTileSchedulerILi128ELi48ELi256ELi256ELb1ELb1ELb0ELb0ELb1ELb1EEEEEEEEEvNT_6ParamsE,(.L_x_55 - _ZN7cutlass13device_kernelIN5flash19enable_sm80_to_sm89INS1_16FlashAttnFwdSm80INS1_25CollectiveMainloopFwdSm80ILi8ELi1ELb1EN4cute5tupleIJNS5_1CILi128EEENS7_ILi48EEENS7_ILi256EEEEEELi256ENS_6half_tEfNS_4arch4Sm80ELb0ELb0ELb0ELb1ELb0ELb0ELb1ELb1EEENS1_21CollectiveEpilogueFwdINS6_IJS8_SA_S9_EEENS6_IJNS7_ILi1EEESI_SI_EEESC_SE_Li256ELb1ELb1ELb1ELb0EEENS1_36VarlenDynamicPersistentTileSchedulerILi128ELi48ELi256ELi256ELb1ELb1ELb0ELb0ELb1ELb1EEEEEEEEEvNT_6ParamsE)
        .other          _ZN7cutlass13device_kernelIN5flash19enable_sm80_to_sm89INS1_16FlashAttnFwdSm80INS1_25CollectiveMainloopFwdSm80ILi8ELi1ELb1EN4cute5tupleIJNS5_1CILi128EEENS7_ILi48EEENS7_ILi256EEEEEELi256ENS_6half_tEfNS_4arch4Sm80ELb0ELb0ELb0ELb1ELb0ELb0ELb1ELb1EEENS1_21CollectiveEpilogueFwdINS6_IJS8_SA_S9_EEENS6_IJNS7_ILi1EEESI_SI_EEESC_SE_Li256ELb1ELb1ELb1ELb0EEENS1_36VarlenDynamicPersistentTileSchedulerILi128ELi48ELi256ELi256ELb1ELb1ELb0ELb0ELb1ELb1EEEEEEEEEvNT_6ParamsE,@"STO_CUDA_ENTRY STV_DEFAULT"
_ZN7cutlass13device_kernelIN5flash19enable_sm80_to_sm89INS1_16FlashAttnFwdSm80INS1_25CollectiveMainloopFwdSm80ILi8ELi1ELb1EN4cute5tupleIJNS5_1CILi128EEENS7_ILi48EEENS7_ILi256EEEEEELi256ENS_6half_tEfNS_4arch4Sm80ELb0ELb0ELb0ELb1ELb0ELb0ELb1ELb1EEENS1_21CollectiveEpilogueFwdINS6_IJS8_SA_S9_EEENS6_IJNS7_ILi1EEESI_SI_EEESC_SE_Li256ELb1ELb1ELb1ELb0EEENS1_36VarlenDynamicPersistentTileSchedulerILi128ELi48ELi256ELi256ELb1ELb1ELb0ELb0ELb1ELb1EEEEEEEEEvNT_6ParamsE:
[----:B------:R-:W-:Y:S01]  /*0000*/  LDC R1, c[0x0][0x28] ;  /* 0x00000a00ff017b82 */ /* 0x000fe20000000800 */
[----:B------:R-:W-:Y:S05]  /*0010*/  EXIT ;  /* 0x000000000000794d */ /* 0x000fea0003800000 */
.L_x_19:
        /* <DEDUP_REMOVED lines=14> */
.L_x_55:


//--------------------- .text._ZN7cutlass13device_kernelIN5flash19enable_sm80_to_sm89INS1_16FlashAttnFwdSm80INS1_25CollectiveMainloopFwdSm80ILi8ELi1ELb0EN4cute5tupleIJNS5_1CILi128EEENS7_ILi32EEENS7_ILi256EEEEEELi256ENS_6half_tEfNS_4arch4Sm80ELb0ELb0ELb0ELb1ELb0ELb1ELb1ELb1EEENS1_21CollectiveEpilogueFwdINS6_IJS8_SA_S9_EEENS6_IJNS7_ILi1EEESI_SI_EEESC_SE_Li256ELb1ELb1ELb1ELb0EEENS1_36VarlenDynamicPersistentTileSchedulerILi128ELi32ELi256ELi256ELb1ELb1ELb0ELb0ELb1ELb1EEEEEEEEEvNT_6ParamsE --------------------------
	.section	.text._ZN7cutlass13device_kernelIN5flash19enable_sm80_to_sm89INS1_16FlashAttnFwdSm80INS1_25CollectiveMainloopFwdSm80ILi8ELi1ELb0EN4cute5tupleIJNS5_1CILi128EEENS7_ILi32EEENS7_ILi256EEEEEELi256ENS_6half_tEfNS_4arch4Sm80ELb0ELb0ELb0ELb1ELb0ELb1ELb1ELb1EEENS1_21CollectiveEpilogueFwdINS6_IJS8_SA_S9_EEENS6_IJNS7_ILi1EEESI_SI_EEESC_SE_Li256ELb1ELb1ELb1ELb0EEENS1_36VarlenDynamicPersistentTileSchedulerILi128ELi32ELi256ELi256ELb1ELb1ELb0ELb0ELb1ELb1EEEEEEEEEvNT_6ParamsE,"ax",@progbits
	.align	128
.text._ZN7cutlass13device_kernelIN5flash19enable_sm80_to_sm89INS1_16FlashAttnFwdSm80INS1_25CollectiveMainloopFwdSm80ILi8ELi1ELb0EN4cute5tupleIJNS5_1CILi128EEENS7_ILi32EEENS7_ILi256EEEEEELi256ENS_6half_tEfNS_4arch4Sm80ELb0ELb0ELb0ELb1ELb0ELb1ELb1ELb1EEENS1_21CollectiveEpilogueFwdINS6_IJS8_SA_S9_EEENS6_IJNS7_ILi1EEESI_SI_EEESC_SE_Li256ELb1ELb1ELb1ELb0EEENS1_36VarlenDynamicPersistentTileSchedulerILi128ELi32ELi256ELi256ELb1ELb1ELb0ELb0ELb1ELb1EEEEEEEEEvNT_6ParamsE:
        .type           _ZN7cutlass13device_kernelIN5flash19enable_sm80_to_sm89INS1_16FlashAttnFwdSm80INS1_25CollectiveMainloopFwdSm80ILi8ELi1ELb0EN4cute5tupleIJNS5_1CILi128EEENS7_ILi32EEENS7_ILi256EEEEEELi256ENS_6half_tEfNS_4arch4Sm80ELb0ELb0ELb0ELb1ELb0ELb1ELb1ELb1EEENS1_21CollectiveEpilogueFwdINS6_IJS8_SA_S9_EEENS6_IJNS7_ILi1EEESI_SI_EEESC_SE_Li256ELb1ELb1ELb1ELb0EEENS1_36VarlenDynamicPersistentTileSchedulerILi128ELi32ELi256ELi256ELb1ELb1ELb0ELb0ELb1ELb1EEEEEEEEEvNT_6ParamsE,@function
        .size           _ZN7cutlass13device_kernelIN5flash19enable_sm80_to_sm89INS1_16FlashAttnFwdSm80INS1_25CollectiveMainloopFwdSm80ILi8ELi1ELb0EN4cute5tupleIJNS5_1CILi128EEENS7_ILi32EEENS7_ILi256EEEEEELi256ENS_6half_tEfNS_4arch4Sm80ELb0ELb0ELb0ELb1ELb0ELb1ELb1ELb1EEENS1_21CollectiveEpilogueFwdINS6_IJS8_SA_S9_EEENS6_IJNS7_ILi1EEESI_SI_EEESC_SE_Li256ELb1ELb1ELb1ELb0EEENS1_36VarlenDynamicPersistentTileSchedulerILi128ELi32ELi256ELi256ELb1ELb1ELb0ELb0ELb1ELb1EEEEEEEEEvNT_6ParamsE,(.L_x_56 - _ZN7cutlass13device_kernelIN5flash19enable_sm80_to_sm89INS1_16FlashAttnFwdSm80INS1_25CollectiveMainloopFwdSm80ILi8ELi1ELb0EN4cute5tupleIJNS5_1CILi128EEENS7_ILi32EEENS7_ILi256EEEEEELi256ENS_6half_tEfNS_4arch4Sm80ELb0ELb0ELb0ELb1ELb0ELb1ELb1ELb1EEENS1_21CollectiveEpilogueFwdINS6_IJS8_SA_S9_EEENS6_IJNS7_ILi1EEESI_SI_EEESC_SE_Li256ELb1ELb1ELb1ELb0EEENS1_36VarlenDynamicPersistentTileSchedulerILi128ELi32ELi256ELi256ELb1ELb1ELb0ELb0ELb1ELb1EEEEEEEEEvNT_6ParamsE)
        .other          _ZN7cutlass13device_kernelIN5flash19enable_sm80_to_sm89INS1_16FlashAttnFwdSm80INS1_25CollectiveMainloopFwdSm80ILi8ELi1ELb0EN4cute5tupleIJNS5_1CILi128EEENS7_ILi32EEENS7_ILi256EEEEEELi256ENS_6half_tEfNS_4arch4Sm80ELb0ELb0ELb0ELb1ELb0ELb1ELb1ELb1EEENS1_21CollectiveEpilogueFwdINS6_IJS8_SA_S9_EEENS6_IJNS7_ILi1EEESI_SI_EEESC_SE_Li256ELb1ELb1ELb1ELb0EEENS1_36VarlenDynamicPersistentTileSchedulerILi128ELi32ELi256ELi256ELb1ELb1ELb0ELb0ELb1ELb1EEEEEEEEEvNT_6ParamsE,@"STO_CUDA_ENTRY STV_DEFAULT"
_ZN7cutlass13device_kernelIN5flash19enable_sm80_to_sm89INS1_16FlashAttnFwdSm80INS1_25CollectiveMainloopFwdSm80ILi8ELi1ELb0EN4cute5tupleIJNS5_1CILi128EEENS7_ILi32EEENS7_ILi256EEEEEELi256ENS_6half_tEfNS_4arch4Sm80ELb0ELb0ELb0ELb1ELb0ELb1ELb1ELb1EEENS1_21CollectiveEpilogueFwdINS6_IJS8_SA_S9_EEENS6_IJNS7_ILi1EEESI_SI_EEESC_SE_Li256ELb1ELb1ELb1ELb0EEENS1_36VarlenDynamicPersistentTileSchedulerILi128ELi32ELi256ELi256ELb1ELb1ELb0ELb0ELb1ELb1EEEEEEEEEvNT_6ParamsE:
[----:B------:R-:W-:Y:S01]  /*0000*/  LDC R1, c[0x0][0x28] ;  /* 0x00000a00ff017b82 */ /* 0x000fe20000000800 */
[----:B------:R-:W-:Y:S05]  /*0010*/  EXIT ;  /* 0x000000000000794d */ /* 0x000fea0003800000 */
.L_x_20:
        /* <DEDUP_REMOVED lines=14> */
.L_x_56:


//--------------------- .text._ZN7cutlass13device_kernelIN5flash19enable_sm80_to_sm89INS1_16FlashAttnFwdSm80INS1_25CollectiveMainloopFwdSm80ILi8ELi1ELb1EN4cute5tupleIJNS5_1CILi128EEENS7_ILi48EEENS7_ILi256EEEEEELi256ENS_6half_tEfNS_4arch4Sm80ELb0ELb1ELb0ELb0ELb0ELb0ELb1ELb1EEENS1_21CollectiveEpilogueFwdINS6_IJS8_SA_S9_EEENS6_IJNS7_ILi1EEESI_SI_EEESC_SE_Li256ELb0ELb1ELb1ELb0EEENS1_19SingleTileSchedulerILb0ELb1ELb1ELi128EEEEEEEEEvNT_6ParamsE --------------------------
	.section	.text._ZN7cutlass13device_kernelIN5flash19enable_sm80_to_sm89INS1_16FlashAttnFwdSm80INS1_25CollectiveMainloopFwdSm80ILi8ELi1ELb1EN4cute5tupleIJNS5_1CILi128EEENS7_ILi48EEENS7_ILi256EEEEEELi256ENS_6half_tEfNS_4arch4Sm80ELb0ELb1ELb0ELb0ELb0ELb0ELb1ELb1EEENS1_21CollectiveEpilogueFwdINS6_IJS8_SA_S9_EEENS6_IJNS7_ILi1EEESI_SI_EEESC_SE_Li256ELb0ELb1ELb1ELb0EEENS1_19SingleTileSchedulerILb0ELb1ELb1ELi128EEEEEEEEEvNT_6ParamsE,"ax",@progbits
	.align	128
.text._ZN7cutlass13device_kernelIN5flash19enable_sm80_to_sm89INS1_16FlashAttnFwdSm80INS1_25CollectiveMainloopFwdSm80ILi8ELi1ELb1EN4cute5tupleIJNS5_1CILi128EEENS7_ILi48EEENS7_ILi256EEEEEELi256ENS_6half_tEfNS_4arch4Sm80ELb0ELb1ELb0ELb0ELb0ELb0ELb1ELb1EEENS1_21CollectiveEpilogueFwdINS6_IJS8_SA_S9_EEENS6_IJNS7_ILi1EEESI_SI_EEESC_SE_Li256ELb0ELb1ELb1ELb0EEENS1_19SingleTileSchedulerILb0ELb1ELb1ELi128EEEEEEEEEvNT_6ParamsE:
        .type           _ZN7cutlass13device_kernelIN5flash19enable_sm80_to_sm89INS1_16FlashAttnFwdSm80INS1_25CollectiveMainloopFwdSm80ILi8ELi1ELb1EN4cute5tupleIJNS5_1CILi128EEENS7_ILi48EEENS7_ILi256EEEEEELi256ENS_6half_tEfNS_4arch4Sm80ELb0ELb1ELb0ELb0ELb0ELb0ELb1ELb1EEENS1_21CollectiveEpilogueFwdINS6_IJS8_SA_S9_EEENS6_IJNS7_ILi1EEESI_SI_EEESC_SE_Li256ELb0ELb1ELb1ELb0EEENS1_19SingleTileSchedulerILb0ELb1ELb1ELi128EEEEEEEEEvNT_6ParamsE,@function
        .size           _ZN7cutlass13device_kernelIN5flash19enable_sm80_to_sm89INS1_16FlashAttnFwdSm80INS1_25CollectiveMainloopFwdSm80ILi8ELi1ELb1EN4cute5tupleIJNS5_1CILi128EEENS7_ILi48EEENS7_ILi256EEEEEELi256ENS_6half_tEfNS_4arch4Sm80ELb0ELb1ELb0ELb0ELb0ELb0ELb1ELb1EEENS1_21CollectiveEpilogueFwdINS6_IJS8_SA_S9_EEENS6_IJNS7_ILi1EEESI_SI_EEESC_SE_Li256ELb0ELb1ELb1ELb0EEENS1_19SingleTileSchedulerILb0ELb1ELb1ELi128EEEEEEEEEvNT_6ParamsE,(.L_x_57 - _ZN7cutlass13device_kernelIN5flash19enable_sm80_to_sm89INS1_16FlashAttnFwdSm80INS1_25CollectiveMainloopFwdSm80ILi8ELi1ELb1EN4cute5tupleIJNS5_1CILi128EEENS7_ILi48EEENS7_ILi256EEEEEELi256ENS_6half_tEfNS_4arch4Sm80ELb0ELb1ELb0ELb0ELb0ELb0ELb1ELb1EEENS1_21CollectiveEpilogueFwdINS6_IJS8_SA_S9_EEENS6_IJNS7_ILi1EEESI_SI_EEESC_SE_Li256ELb0ELb1ELb1ELb0EEENS1_19SingleTileSchedulerILb0ELb1ELb1ELi128EEEEEEEEEvNT_6ParamsE)
        .other          _ZN7cutlass13device_kernelIN5flash19enable_sm80_to_sm89INS1_16FlashAttnFwdSm80INS1_25CollectiveMainloopFwdSm80ILi8ELi1ELb1EN4cute5tupleIJNS5_1CILi128EEENS7_ILi48EEENS7_ILi256EEEEEELi256ENS_6half_tEfNS_4arch4Sm80ELb0ELb1ELb0ELb0ELb0ELb0ELb1ELb1EEENS1_21CollectiveEpilogueFwdINS6_IJS8_SA_S9_EEENS6_IJNS7_ILi1EEESI_SI_EEESC_SE_Li256ELb0ELb1ELb1ELb0EEENS1_19SingleTileSchedulerILb0ELb1ELb1ELi128EEEEEEEEEvNT_6ParamsE,@"STO_CUDA_ENTRY STV_DEFAULT"
_ZN7cutlass13device_kernelIN5flash19enable_sm80_to_sm89INS1_16FlashAttnFwdSm80INS1_25CollectiveMainloopFwdSm80ILi8ELi1ELb1EN4cute5tupleIJNS5_1CILi128EEENS7_ILi48EEENS7_ILi256EEEEEELi256ENS_6half_tEfNS_4arch4Sm80ELb0ELb1ELb0ELb0ELb0ELb0ELb1ELb1EEENS1_21CollectiveEpilogueFwdINS6_IJS8_SA_S9_EEENS6_IJNS7_ILi1EEESI_SI_EEESC_SE_Li256ELb0ELb1ELb1ELb0EEENS1_19SingleTileSchedulerILb0ELb1ELb1ELi128EEEEEEEEEvNT_6ParamsE:
[----:B------:R-:W-:Y:S01]  /*0000*/  LDC R1, c[0x0][0x28] ;  /* 0x00000a00ff017b82 */ /* 0x000fe20000000800 */
[----:B------:R-:W-:Y:S05]  /*0010*/  EXIT ;  /* 0x000000000000794d */ /* 0x000fea0003800000 */
.L_x_21:
        /* <DEDUP_REMOVED lines=14> */
.L_x_57:


//--------------------- .text._ZN7cutlass13device_kernelIN5flash19enable_sm80_to_sm89INS1_16FlashAttnFwdSm80INS1_25CollectiveMainloopFwdSm80ILi8ELi1ELb1EN4cute5tupleIJNS5_1CILi128EEENS7_ILi48EEENS7_ILi256EEEEEELi256ENS_6half_tEfNS_4arch4Sm80ELb0ELb1ELb0ELb1ELb0ELb0ELb1ELb1EEENS1_21CollectiveEpilogueFwdINS6_IJS8_SA_S9_EEENS6_IJNS7_ILi1EEESI_SI_EEESC_SE_Li256ELb1ELb1ELb1ELb0EEENS1_36VarlenDynamicPersistentTileSchedulerILi128ELi48ELi256ELi256ELb1ELb1ELb0ELb1ELb0ELb1EEEEEEEEEvNT_6ParamsE --------------------------
	.section	.text._ZN7cutlass13device_kernelIN5flash19enable_sm80_to_sm89INS1_16FlashAttnFwdSm80INS1_25CollectiveMainloopFwdSm80ILi8ELi1ELb1EN4cute5tupleIJNS5_1CILi128EEENS7_ILi48EEENS7_ILi256EEEEEELi256ENS_6half_tEfNS_4arch4Sm80ELb0ELb1ELb0ELb1ELb0ELb0ELb1ELb1EEENS1_21CollectiveEpilogueFwdINS6_IJS8_SA_S9_EEENS6_IJNS7_ILi1EEESI_SI_EEESC_SE_Li256ELb1ELb1ELb1ELb0EEENS1_36VarlenDynamicPersistentTileSchedulerILi128ELi48ELi256ELi256ELb1ELb1ELb0ELb1ELb0ELb1EEEEEEEEEvNT_6ParamsE,"ax",@progbits
	.align	128
.text._ZN7cutlass13device_kernelIN5flash19enable_sm80_to_sm89INS1_16FlashAttnFwdSm80INS1_25CollectiveMainloopFwdSm80ILi8ELi1ELb1EN4cute5tupleIJNS5_1CILi128EEENS7_ILi48EEENS7_ILi256EEEEEELi256ENS_6half_tEfNS_4arch4Sm80ELb0ELb1ELb0ELb1ELb0ELb0ELb1ELb1EEENS1_21CollectiveEpilogueFwdINS6_IJS8_SA_S9_EEENS6_IJNS7_ILi1EEESI_SI_EEESC_SE_Li256ELb1ELb1ELb1ELb0EEENS1_36VarlenDynamicPersistentTileSchedulerILi128ELi48ELi256ELi256ELb1ELb1ELb0ELb1ELb0ELb1EEEEEEEEEvNT_6ParamsE:
        .type           _ZN7cutlass13device_kernelIN5flash19enable_sm80_to_sm89INS1_16FlashAttnFwdSm80INS1_25CollectiveMainloopFwdSm80ILi8ELi1ELb1EN4cute5tupleIJNS5_1CILi128EEENS7_ILi48EEENS7_ILi256EEEEEELi256ENS_6half_tEfNS_4arch4Sm80ELb0ELb1ELb0ELb1ELb0ELb0ELb1ELb1EEENS1_21CollectiveEpilogueFwdINS6_IJS8_SA_S9_EEENS6_IJNS7_ILi1EEESI_SI_EEESC_SE_Li256ELb1ELb1ELb1ELb0EEENS1_36VarlenDynamicPersistentTileSchedulerILi128ELi48ELi256ELi256ELb1ELb1ELb0ELb1ELb0ELb1EEEEEEEEEvNT_6ParamsE,@function
        .size           _ZN7cutlass13device_kernelIN5flash19enable_sm80_to_sm89INS1_16FlashAttnFwdSm80INS1_25CollectiveMainloopFwdSm80ILi8ELi1ELb1EN4cute5tupleIJNS5_1CILi128EEENS7_ILi48EEENS7_ILi256EEEEEELi256ENS_6half_tEfNS_4arch4Sm80ELb0ELb1ELb0ELb1ELb0ELb0ELb1ELb1EEENS1_21CollectiveEpilogueFwdINS6_IJS8_SA_S9_EEENS6_IJNS7_ILi1EEESI_SI_EEESC_SE_Li256ELb1ELb1ELb1ELb0EEENS1_36VarlenDynamicPersistentTileSchedulerILi128ELi48ELi256ELi256ELb1ELb1ELb0ELb1ELb0ELb1EEEEEEEEEvNT_6ParamsE,(.L_x_58 - _ZN7cutlass13device_kernelIN5flash19enable_sm80_to_sm89INS1_16FlashAttnFwdSm80INS1_25CollectiveMainloopFwdSm80ILi8ELi1ELb1EN4cute5tupleIJNS5_1CILi128EEENS7_ILi48EEENS7_ILi256EEEEEELi256ENS_6half_tEfNS_4arch4Sm80ELb0ELb1ELb0ELb1ELb0ELb0ELb1ELb1EEENS1_21CollectiveEpilogueFwdINS6_IJS8_SA_S9_EEENS6_IJNS7_ILi1EEESI_SI_EEESC_SE_Li256ELb1ELb1ELb1ELb0EEENS1_36VarlenDynamicPersistentTileSchedulerILi128ELi48ELi256ELi256ELb1ELb1ELb0ELb1ELb0ELb1EEEEEEEEEvNT_6ParamsE)
        .other          _ZN7cutlass13device_kernelIN5flash19enable_sm80_to_sm89INS1_16FlashAttnFwdSm80INS1_25CollectiveMainloopFwdSm80ILi8ELi1ELb1EN4cute5tupleIJNS5_1CILi128EEENS7_ILi48EEENS7_ILi256EEEEEELi256ENS_6half_tEfNS_4arch4Sm80ELb0ELb1ELb0ELb1ELb0ELb0ELb1ELb1EEENS1_21CollectiveEpilogueFwdINS6_IJS8_SA_S9_EEENS6_IJNS7_ILi1EEESI_SI_EEESC_SE_Li256ELb1ELb1ELb1ELb0EEENS1_36VarlenDynamicPersistentTileSchedulerILi128ELi48ELi256ELi256ELb1ELb1ELb0ELb1ELb0ELb1EEEEEEEEEvNT_6ParamsE,@"STO_CUDA_ENTRY STV_DEFAULT"
_ZN7cutlass13device_kernelIN5flash19enable_sm80_to_sm89INS1_16FlashAttnFwdSm80INS1_25CollectiveMainloopFwdSm80ILi8ELi1ELb1EN4cute5tupleIJNS5_1CILi128EEENS7_ILi48EEENS7_ILi256EEEEEELi256ENS_6half_tEfNS_4arch4Sm80ELb0ELb1ELb0ELb1ELb0ELb0ELb1ELb1EEENS1_21CollectiveEpilogueFwdINS6_IJS8_SA_S9_EEENS6_IJNS7_ILi1EEESI_SI_EEESC_SE_Li256ELb1ELb1ELb1ELb0EEENS1_36VarlenDynamicPersistentTileSchedulerILi128ELi48ELi256ELi256ELb1ELb1ELb0ELb1ELb0ELb1EEEEEEEEEvNT_6ParamsE:
[----:B------:R-:W-:Y:S01]  /*0000*/  LDC R1, c[0x0][0x28] ;  /* 0x00000a00ff017b82 */ /* 0x000fe20000000800 */
[----:B------:R-:W-:Y:S05]  /*0010*/  EXIT ;  /* 0x000000000000794d */ /* 0x000fea0003800000 */
.L_x_22:
        /* <DEDUP_REMOVED lines=14> */
.L_x_58:


//--------------------- .text._ZN7cutlass13device_kernelIN5flash19enable_sm80_to_sm89INS1_16FlashAttnFwdSm80INS1_25CollectiveMainloopFwdSm80ILi8ELi1ELb0EN4cute5tupleIJNS5_1CILi128EEENS7_ILi32EEENS7_ILi256EEEEEELi256ENS_6half_tEfNS_4arch4Sm80ELb0ELb1ELb0ELb1ELb0ELb1ELb1ELb1EEENS1_21CollectiveEpilogueFwdINS6_IJS8_SA_S9_EEENS6_IJNS7_ILi1EEESI_SI_EEESC_SE_Li256ELb1ELb1ELb1ELb0EEENS1_36VarlenDynamicPersistentTileSchedulerILi128ELi32ELi256ELi256ELb1ELb1ELb0ELb1ELb0ELb1EEEEEEEEEvNT_6ParamsE --------------------------
	.section	.text._ZN7cutlass13device_kernelIN5flash19enable_sm80_to_sm89INS1_16FlashAttnFwdSm80INS1_25CollectiveMainloopFwdSm80ILi8ELi1ELb0EN4cute5tupleIJNS5_1CILi128EEENS7_ILi32EEENS7_ILi256EEEEEELi256ENS_6half_tEfNS_4arch4Sm80ELb0ELb1ELb0ELb1ELb0ELb1ELb1ELb1EEENS1_21CollectiveEpilogueFwdINS6_IJS8_SA_S9_EEENS6_IJNS7_ILi1EEESI_SI_EEESC_SE_Li256ELb1ELb1ELb1ELb0EEENS1_36VarlenDynamicPersistentTileSchedulerILi128ELi32ELi256ELi256ELb1ELb1ELb0ELb1ELb0ELb1EEEEEEEEEvNT_6ParamsE,"ax",@progbits
	.align	128
.text._ZN7cutlass13device_kernelIN5flash19enable_sm80_to_sm89INS1_16FlashAttnFwdSm80INS1_25CollectiveMainloopFwdSm80ILi8ELi1ELb0EN4cute5tupleIJNS5_1CILi128EEENS7_ILi32EEENS7_ILi256EEEEEELi256ENS_6half_tEfNS_4arch4Sm80ELb0ELb1ELb0ELb1ELb0ELb1ELb1ELb1EEENS1_21CollectiveEpilogueFwdINS6_IJS8_SA_S9_EEENS6_IJNS7_ILi1EEESI_SI_EEESC_SE_Li256ELb1ELb1ELb1ELb0EEENS1_36VarlenDynamicPersistentTileSchedulerILi128ELi32ELi256ELi256ELb1ELb1ELb0ELb1ELb0ELb1EEEEEEEEEvNT_6ParamsE:
        .type           _ZN7cutlass13device_kernelIN5flash19enable_sm80_to_sm89INS1_16FlashAttnFwdSm80INS1_25CollectiveMainloopFwdSm80ILi8ELi1ELb0EN4cute5tupleIJNS5_1CILi128EEENS7_ILi32EEENS7_ILi256EEEEEELi256ENS_6half_tEfNS_4arch4Sm80ELb0ELb1ELb0ELb1ELb0ELb1ELb1ELb1EEENS1_21CollectiveEpilogueFwdINS6_IJS8_SA_S9_EEENS6_IJNS7_ILi1EEESI_SI_EEESC_SE_Li256ELb1ELb1ELb1ELb0EEENS1_36VarlenDynamicPersistentTileSchedulerILi128ELi32ELi256ELi256ELb1ELb1ELb0ELb1ELb0ELb1EEEEEEEEEvNT_6ParamsE,@function
        .size           _ZN7cutlass13device_kernelIN5flash19enable_sm80_to_sm89INS1_16FlashAttnFwdSm80INS1_25CollectiveMainloopFwdSm80ILi8ELi1ELb0EN4cute5tupleIJNS5_1CILi128EEENS7_ILi32EEENS7_ILi256EEEEEELi256ENS_6half_tEfNS_4arch4Sm80ELb0ELb1ELb0ELb1ELb0ELb1ELb1ELb1EEENS1_21CollectiveEpilogueFwdINS6_IJS8_SA_S9_EEENS6_IJNS7_ILi1EEESI_SI_EEESC_SE_Li256ELb1ELb1ELb1ELb0EEENS1_36VarlenDynamicPersistentTileSchedulerILi128ELi32ELi256ELi256ELb1ELb1ELb0ELb1ELb0ELb1EEEEEEEEEvNT_6ParamsE,(.L_x_59 - _ZN7cutlass13device_kernelIN5flash19enable_sm80_to_sm89INS1_16FlashAttnFwdSm80INS1_25CollectiveMainloopFwdSm80ILi8ELi1ELb0EN4cute5tupleIJNS5_1CILi128EEENS7_ILi32EEENS7_ILi256EEEEEELi256ENS_6half_tEfNS_4arch4Sm80ELb0ELb1ELb0ELb1ELb0ELb1ELb1ELb1EEENS1_21CollectiveEpilogueFwdINS6_IJS8_SA_S9_EEENS6_IJNS7_ILi1EEESI_SI_EEESC_SE_Li256ELb1ELb1ELb1ELb0EEENS1_36VarlenDynamicPersistentTileSchedulerILi128ELi32ELi256ELi256ELb1ELb1ELb0ELb1ELb0ELb1EEEEEEEEEvNT_6ParamsE)
        .other          _ZN7cutlass13device_kernelIN5flash19enable_sm80_to_sm89INS1_16FlashAttnFwdSm80INS1_25CollectiveMainloopFwdSm80ILi8ELi1ELb0EN4cute5tupleIJNS5_1CILi128EEENS7_ILi32EEENS7_ILi256EEEEEELi256ENS_6half_tEfNS_4arch4Sm80ELb0ELb1ELb0ELb1ELb0ELb1ELb1ELb1EEENS1_21CollectiveEpilogueFwdINS6_IJS8_SA_S9_EEENS6_IJNS7_ILi1EEESI_SI_EEESC_SE_Li256ELb1ELb1ELb1ELb0EEENS1_36VarlenDynamicPersistentTileSchedulerILi128ELi32ELi256ELi256ELb1ELb1ELb0ELb1ELb0ELb1EEEEEEEEEvNT_6ParamsE,@"STO_CUDA_ENTRY STV_DEFAULT"
_ZN7cutlass13device_kernelIN5flash19enable_sm80_to_sm89INS1_16FlashAttnFwdSm80INS1_25CollectiveMainloopFwdSm80ILi8ELi1ELb0EN4cute5tupleIJNS5_1CILi128EEENS7_ILi32EEENS7_ILi256EEEEEELi256ENS_6half_tEfNS_4arch4Sm80ELb0ELb1ELb0ELb1ELb0ELb1ELb1ELb1EEENS1_21CollectiveEpilogueFwdINS6_IJS8_SA_S9_EEENS6_IJNS7_ILi1EEESI_SI_EEESC_SE_Li256ELb1ELb1ELb1ELb0EEENS1_36VarlenDynamicPersistentTileSchedulerILi128ELi32ELi256ELi256ELb1ELb1ELb0ELb1ELb0ELb1EEEEEEEEEvNT_6ParamsE:
[----:B------:R-:W-:Y:S01]  /*0000*/  LDC R1, c[0x0][0x28] ;  /* 0x00000a00ff017b82 */ /* 0x000fe20000000800 */
[----:B------:R-:W-:Y:S05]  /*0010*/  EXIT ;  /* 0x000000000000794d */ /* 0x000fea0003800000 */
.L_x_23:
        /* <DEDUP_REMOVED lines=14> */
.L_x_59:


//--------------------- .text._ZN7cutlass13device_kernelIN5flash19enable_sm80_to_sm89INS1_16FlashAttnFwdSm80INS1_25CollectiveMainloopFwdSm80ILi8ELi1ELb1EN4cute5tupleIJNS5_1CILi128EEENS7_ILi64EEENS7_ILi256EEEEEELi256ENS_6half_tEfNS_4arch4Sm80ELb1ELb0ELb0ELb0ELb0ELb0ELb1ELb1EEENS1_21CollectiveEpilogueFwdINS6_IJS8_SA_S9_EEENS6_IJNS7_ILi1EEESI_SI_EEESC_SE_Li256ELb0ELb1ELb1ELb0EEENS1_30DynamicPersistentTileSchedulerILi256ELi256ELb1ELb1ELb0EEEEEEEEEvNT_6ParamsE --------------------------
	.section	.text._ZN7cutlass13device_kernelIN5flash19enable_sm80_to_sm89INS1_16FlashAttnFwdSm80INS1_25CollectiveMainloopFwdSm80ILi8ELi1ELb1EN4cute5tupleIJNS5_1CILi128EEENS7_ILi64EEENS7_ILi256EEEEEELi256ENS_6half_tEfNS_4arch4Sm80ELb1ELb0ELb0ELb0ELb0ELb0ELb1ELb1EEENS1_21CollectiveEpilogueFwdINS6_IJS8_SA_S9_EEENS6_IJNS7_ILi1EEESI_SI_EEESC_SE_Li256ELb0ELb1ELb1ELb0EEENS1_30DynamicPersistentTileSchedulerILi256ELi256ELb1ELb1ELb0EEEEEEEEEvNT_6ParamsE,"ax",@progbits
	.align	128
.text._ZN7cutlass13device_kernelIN5flash19enable_sm80_to_sm89INS1_16FlashAttnFwdSm80INS1_25CollectiveMainloopFwdSm80ILi8ELi1ELb1EN4cute5tupleIJNS5_1CILi128EEENS7_ILi64EEENS7_ILi256EEEEEELi256ENS_6half_tEfNS_4arch4Sm80ELb1ELb0ELb0ELb0ELb0ELb0ELb1ELb1EEENS1_21CollectiveEpilogueFwdINS6_IJS8_SA_S9_EEENS6_IJNS7_ILi1EEESI_SI_EEESC_SE_Li256ELb0ELb1ELb1ELb0EEENS1_30DynamicPersistentTileSchedulerILi256ELi256ELb1ELb1ELb0EEEEEEEEEvNT_6ParamsE:
        .type           _ZN7cutlass13device_kernelIN5flash19enable_sm80_to_sm89INS1_16FlashAttnFwdSm80INS1_25CollectiveMainloopFwdSm80ILi8ELi1ELb1EN4cute5tupleIJNS5_1CILi128EEENS7_ILi64EEENS7_ILi256EEEEEELi256ENS_6half_tEfNS_4arch4Sm80ELb1ELb0ELb0ELb0ELb0ELb0ELb1ELb1EEENS1_21CollectiveEpilogueFwdINS6_IJS8_SA_S9_EEENS6_IJNS7_ILi1EEESI_SI_EEESC_SE_Li256ELb0ELb1ELb1ELb0EEENS1_30DynamicPersistentTileSchedulerILi256ELi256ELb1ELb1ELb0EEEEEEEEEvNT_6ParamsE,@function
        .size           _ZN7cutlass13device_kernelIN5flash19enable_sm80_to_sm89INS1_16FlashAttnFwdSm80INS1_25CollectiveMainloopFwdSm80ILi8ELi1ELb1EN4cute5tupleIJNS5_1CILi128EEENS7_ILi64EEENS7_ILi256EEEEEELi256ENS_6half_tEfNS_4arch4Sm80ELb1ELb0ELb0ELb0ELb0ELb0ELb1ELb1EEENS1_21CollectiveEpilogueFwdINS6_IJS8_SA_S9_EEENS6_IJNS7_ILi1EEESI_SI_EEESC_SE_Li256ELb0ELb1ELb1ELb0EEENS1_30DynamicPersistentTileSchedulerILi256ELi256ELb1ELb1ELb0EEEEEEEEEvNT_6ParamsE,(.L_x_60 - _ZN7cutlass13device_kernelIN5flash19enable_sm80_to_sm89INS1_16FlashAttnFwdSm80INS1_25CollectiveMainloopFwdSm80ILi8ELi1ELb1EN4cute5tupleIJNS5_1CILi128EEENS7_ILi64EEENS7_ILi256EEEEEELi256ENS_6half_tEfNS_4arch4Sm80ELb1ELb0ELb0ELb0ELb0ELb0ELb1ELb1EEENS1_21CollectiveEpilogueFwdINS6_IJS8_SA_S9_EEENS6_IJNS7_ILi1EEESI_SI_EEESC_SE_Li256ELb0ELb1ELb1ELb0EEENS1_30DynamicPersistentTileSchedulerILi256ELi256ELb1ELb1ELb0EEEEEEEEEvNT_6ParamsE)
        .other          _ZN7cutlass13device_kernelIN5flash19enable_sm80_to_sm89INS1_16FlashAttnFwdSm80INS1_25CollectiveMainloopFwdSm80ILi8ELi1ELb1EN4cute5tupleIJNS5_1CILi128EEENS7_ILi64EEENS7_ILi256EEEEEELi256ENS_6half_tEfNS_4arch4Sm80ELb1ELb0ELb0ELb0ELb0ELb0ELb1ELb1EEENS1_21CollectiveEpilogueFwdINS6_IJS8_SA_S9_EEENS6_IJNS7_ILi1EEESI_SI_EEESC_SE_Li256ELb0ELb1ELb1ELb0EEENS1_30DynamicPersistentTileSchedulerILi256ELi256ELb1ELb1ELb0EEEEEEEEEvNT_6ParamsE,@"STO_CUDA_ENTRY STV_DEFAULT"
_ZN7cutlass13device_kernelIN5flash19enable_sm80_to_sm89INS1_16FlashAttnFwdSm80INS1_25CollectiveMainloopFwdSm80ILi8ELi1ELb1EN4cute5tupleIJNS5_1CILi128EEENS7_ILi64EEENS7_ILi256EEEEEELi256ENS_6half_tEfNS_4arch4Sm80ELb1ELb0ELb0ELb0ELb0ELb0ELb1ELb1EEENS1_21CollectiveEpilogueFwdINS6_IJS8_SA_S9_EEENS6_IJNS7_ILi1EEESI_SI_EEESC_SE_Li256ELb0ELb1ELb1ELb0EEENS1_30DynamicPersistentTileSchedulerILi256ELi256ELb1ELb1ELb0EEEEEEEEEvNT_6ParamsE:
[----:B------:R-:W-:Y:S01]  /*0000*/  LDC R1, c[0x0][0x28] ;  /* 0x00000a00ff017b82 */ /* 0x000fe20000000800 */
[----:B------:R-:W-:Y:S05]  /*0010*/  EXIT ;  /* 0x000000000000794d */ /* 0x000fea0003800000 */
.L_x_24:
        /* <DEDUP_REMOVED lines=14> */
.L_x_60:


//--------------------- .text._ZN7cutlass13device_kernelIN5flash19enable_sm80_to_sm89INS1_16FlashAttnFwdSm80INS1_25CollectiveMainloopFwdSm80ILi8ELi1ELb1EN4cute5tupleIJNS5_1CILi128EEENS7_ILi48EEENS7_ILi256EEEEEELi256ENS_6half_tEfNS_4arch4Sm80ELb1ELb0ELb0ELb1ELb0ELb0ELb1ELb1EEENS1_21CollectiveEpilogueFwdINS6_IJS8_SA_S9_EEENS6_IJNS7_ILi1EEESI_SI_EEESC_SE_Li256ELb1ELb1ELb1ELb0EEENS1_36VarlenDynamicPersistentTileSchedulerILi128ELi48ELi256ELi256ELb1ELb1ELb0ELb1ELb1ELb1EEEEEEEEEvNT_6ParamsE --------------------------
	.section	.text._ZN7cutlass13device_kernelIN5flash19enable_sm80_to_sm89INS1_16FlashAttnFwdSm80INS1_25CollectiveMainloopFwdSm80ILi8ELi1ELb1EN4cute5tupleIJNS5_1CILi128EEENS7_ILi48EEENS7_ILi256EEEEEELi256ENS_6half_tEfNS_4arch4Sm80ELb1ELb0ELb0ELb1ELb0ELb0ELb1ELb1EEENS1_21CollectiveEpilogueFwdINS6_IJS8_SA_S9_EEENS6_IJNS7_ILi1EEESI_SI_EEESC_SE_Li256ELb1ELb1ELb1ELb0EEENS1_36VarlenDynamicPersistentTileSchedulerILi128ELi48ELi256ELi256ELb1ELb1ELb0ELb1ELb1ELb1EEEEEEEEEvNT_6ParamsE,"ax",@progbits
	.align	128
.text._ZN7cutlass13device_kernelIN5flash19enable_sm80_to_sm89INS1_16FlashAttnFwdSm80INS1_25CollectiveMainloopFwdSm80ILi8ELi1ELb1EN4cute5tupleIJNS5_1CILi128EEENS7_ILi48EEENS7_ILi256EEEEEELi256ENS_6half_tEfNS_4arch4Sm80ELb1ELb0ELb0ELb1ELb0ELb0ELb1ELb1EEENS1_21CollectiveEpilogueFwdINS6_IJS8_SA_S9_EEENS6_IJNS7_ILi1EEESI_SI_EEESC_SE_Li256ELb1ELb1ELb1ELb0EEENS1_36VarlenDynamicPersistentTileSchedulerILi128ELi48ELi256ELi256ELb1ELb1ELb0ELb1ELb1ELb1EEEEEEEEEvNT_6ParamsE:
        .type           _ZN7cutlass13device_kernelIN5flash19enable_sm80_to_sm89INS1_16FlashAttnFwdSm80INS1_25CollectiveMainloopFwdSm80ILi8ELi1ELb1EN4cute5tupleIJNS5_1CILi128EEENS7_ILi48EEENS7_ILi256EEEEEELi256ENS_6half_tEfNS_4arch4Sm80ELb1ELb0ELb0ELb1ELb0ELb0ELb1ELb1EEENS1_21CollectiveEpilogueFwdINS6_IJS8_SA_S9_EEENS6_IJNS7_ILi1EEESI_SI_EEESC_SE_Li256ELb1ELb1ELb1ELb0EEENS1_36VarlenDynamicPersistentTileSchedulerILi128ELi48ELi256ELi256ELb1ELb1ELb0ELb1ELb1ELb1EEEEEEEEEvNT_6ParamsE,@function
        .size           _ZN7cutlass13device_kernelIN5flash19enable_sm80_to_sm89INS1_16FlashAttnFwdSm80INS1_25CollectiveMainloopFwdSm80ILi8ELi1ELb1EN4cute5tupleIJNS5_1CILi128EEENS7_ILi48EEENS7_ILi256EEEEEELi256ENS_6half_tEfNS_4arch4Sm80ELb1ELb0ELb0ELb1ELb0ELb0ELb1ELb1EEENS1_21CollectiveEpilogueFwdINS6_IJS8_SA_S9_EEENS6_IJNS7_ILi1EEESI_SI_EEESC_SE_Li256ELb1ELb1ELb1ELb0EEENS1_36VarlenDynamicPersistentTileSchedulerILi128ELi48ELi256ELi256ELb1ELb1ELb0ELb1ELb1ELb1EEEEEEEEEvNT_6ParamsE,(.L_x_61 - _ZN7cutlass13device_kernelIN5flash19enable_sm80_to_sm89INS1_16FlashAttnFwdSm80INS1_25CollectiveMainloopFwdSm80ILi8ELi1ELb1EN4cute5tupleIJNS5_1CILi128EEENS7_ILi48EEENS7_ILi256EEEEEELi256ENS_6half_tEfNS_4arch4Sm80ELb1ELb0ELb0ELb1ELb0ELb0ELb1ELb1EEENS1_21CollectiveEpilogueFwdINS6_IJS8_SA_S9_EEENS6_IJNS7_ILi1EEESI_SI_EEESC_SE_Li256ELb1ELb1ELb1ELb0EEENS1_36VarlenDynamicPersistentTileSchedulerILi128ELi48ELi256ELi256ELb1ELb1ELb0ELb1ELb1ELb1EEEEEEEEEvNT_6ParamsE)
        .other          _ZN7cutlass13device_kernelIN5flash19enable_sm80_to_sm89INS1_16FlashAttnFwdSm80INS1_25CollectiveMainloopFwdSm80ILi8ELi1ELb1EN4cute5tupleIJNS5_1CILi128EEENS7_ILi48EEENS7_ILi256EEEEEELi256ENS_6half_tEfNS_4arch4Sm80ELb1ELb0ELb0ELb1ELb0ELb0ELb1ELb1EEENS1_21CollectiveEpilogueFwdINS6_IJS8_SA_S9_EEENS6_IJNS7_ILi1EEESI_SI_EEESC_SE_Li256ELb1ELb1ELb1ELb0EEENS1_36VarlenDynamicPersistentTileSchedulerILi128ELi48ELi256ELi256ELb1ELb1ELb0ELb1ELb1ELb1EEEEEEEEEvNT_6ParamsE,@"STO_CUDA_ENTRY STV_DEFAULT"
_ZN7cutlass13device_kernelIN5flash19enable_sm80_to_sm89INS1_16FlashAttnFwdSm80INS1_25CollectiveMainloopFwdSm80ILi8ELi1ELb1EN4cute5tupleIJNS5_1CILi128EEENS7_ILi48EEENS7_ILi256EEEEEELi256ENS_6half_tEfNS_4arch4Sm80ELb1ELb0ELb0ELb1ELb0ELb0ELb1ELb1EEENS1_21CollectiveEpilogueFwdINS6_IJS8_SA_S9_EEENS6_IJNS7_ILi1EEESI_SI_EEESC_SE_Li256ELb1ELb1ELb1ELb0EEENS1_36VarlenDynamicPersistentTileSchedulerILi128ELi48ELi256ELi256ELb1ELb1ELb0ELb1ELb1ELb1EEEEEEEEEvNT_6ParamsE:
[----:B------:R-:W-:Y:S01]  /*0000*/  LDC R1, c[0x0][0x28] ;  /* 0x00000a00ff017b82 */ /* 0x000fe20000000800 */
[----:B------:R-:W-:Y:S05]  /*0010*/  EXIT ;  /* 0x000000000000794d */ /* 0x000fea0003800000 */
.L_x_25:
        /* <DEDUP_REMOVED lines=14> */
.L_x_61:


//--------------------- .text._ZN7cutlass13device_kernelIN5flash19enable_sm80_to_sm89INS1_16FlashAttnFwdSm80INS1_25CollectiveMainloopFwdSm80ILi8ELi1ELb0EN4cute5tupleIJNS5_1CILi128EEENS7_ILi32EEENS7_ILi256EEEEEELi256ENS_6half_tEfNS_4arch4Sm80ELb1ELb0ELb0ELb1ELb0ELb1ELb1ELb1EEENS1_21CollectiveEpilogueFwdINS6_IJS8_SA_S9_EEENS6_IJNS7_ILi1EEESI_SI_EEESC_SE_Li256ELb1ELb1ELb1ELb0EEENS1_36VarlenDynamicPersistentTileSchedulerILi128ELi32ELi256ELi256ELb1ELb1ELb0ELb1ELb1ELb1EEEEEEEEEvNT_6ParamsE --------------------------
	.section	.text._ZN7cutlass13device_kernelIN5flash19enable_sm80_to_sm89INS1_16FlashAttnFwdSm80INS1_25CollectiveMainloopFwdSm80ILi8ELi1ELb0EN4cute5tupleIJNS5_1CILi128EEENS7_ILi32EEENS7_ILi256EEEEEELi256ENS_6half_tEfNS_4arch4Sm80ELb1ELb0ELb0ELb1ELb0ELb1ELb1ELb1EEENS1_21CollectiveEpilogueFwdINS6_IJS8_SA_S9_EEENS6_IJNS7_ILi1EEESI_SI_EEESC_SE_Li256ELb1ELb1ELb1ELb0EEENS1_36VarlenDynamicPersistentTileSchedulerILi128ELi32ELi256ELi256ELb1ELb1ELb0ELb1ELb1ELb1EEEEEEEEEvNT_6ParamsE,"ax",@progbits
	.align	128
.text._ZN7cutlass13device_kernelIN5flash19enable_sm80_to_sm89INS1_16FlashAttnFwdSm80INS1_25CollectiveMainloopFwdSm80ILi8ELi1ELb0EN4cute5tupleIJNS5_1CILi128EEENS7_ILi32EEENS7_ILi256EEEEEELi256ENS_6half_tEfNS_4arch4Sm80ELb1ELb0ELb0ELb1ELb0ELb1ELb1ELb1EEENS1_21CollectiveEpilogueFwdINS6_IJS8_SA_S9_EEENS6_IJNS7_ILi1EEESI_SI_EEESC_SE_Li256ELb1ELb1ELb1ELb0EEENS1_36VarlenDynamicPersistentTileSchedulerILi128ELi32ELi256ELi256ELb1ELb1ELb0ELb1ELb1ELb1EEEEEEEEEvNT_6ParamsE:
        .type           _ZN7cutlass13device_kernelIN5flash19enable_sm80_to_sm89INS1_16FlashAttnFwdSm80INS1_25CollectiveMainloopFwdSm80ILi8ELi1ELb0EN4cute5tupleIJNS5_1CILi128EEENS7_ILi32EEENS7_ILi256EEEEEELi256ENS_6half_tEfNS_4arch4Sm80ELb1ELb0ELb0ELb1ELb0ELb1ELb1ELb1EEENS1_21CollectiveEpilogueFwdINS6_IJS8_SA_S9_EEENS6_IJNS7_ILi1EEESI_SI_EEESC_SE_Li256ELb1ELb1ELb1ELb0EEENS1_36VarlenDynamicPersistentTileSchedulerILi128ELi32ELi256ELi256ELb1ELb1ELb0ELb1ELb1ELb1EEEEEEEEEvNT_6ParamsE,@function
        .size           _ZN7cutlass13device_kernelIN5flash19enable_sm80_to_sm89INS1_16FlashAttnFwdSm80INS1_25CollectiveMainloopFwdSm80ILi8ELi1ELb0EN4cute5tupleIJNS5_1CILi128EEENS7_ILi32EEENS7_ILi256EEEEEELi256ENS_6half_tEfNS_4arch4Sm80ELb1ELb0ELb0ELb1ELb0ELb1ELb1ELb1EEENS1_21CollectiveEpilogueFwdINS6_IJS8_SA_S9_EEENS6_IJNS7_ILi1EEESI_SI_EEESC_SE_Li256ELb1ELb1ELb1ELb0EEENS1_36VarlenDynamicPersistentTileSchedulerILi128ELi32ELi256ELi256ELb1ELb1ELb0ELb1ELb1ELb1EEEEEEEEEvNT_6ParamsE,(.L_x_62 - _ZN7cutlass13device_kernelIN5flash19enable_sm80_to_sm89INS1_16FlashAttnFwdSm80INS1_25CollectiveMainloopFwdSm80ILi8ELi1ELb0EN4cute5tupleIJNS5_1CILi128EEENS7_ILi32EEENS7_ILi256EEEEEELi256ENS_6half_tEfNS_4arch4Sm80ELb1ELb0ELb0ELb1ELb0ELb1ELb1ELb1EEENS1_21CollectiveEpilogueFwdINS6_IJS8_SA_S9_EEENS6_IJNS7_ILi1EEESI_SI_EEESC_SE_Li256ELb1ELb1ELb1ELb0EEENS1_36VarlenDynamicPersistentTileSchedulerILi128ELi32ELi256ELi256ELb1ELb1ELb0ELb1ELb1ELb1EEEEEEEEEvNT_6ParamsE)
        .other          _ZN7cutlass13device_kernelIN5flash19enable_sm80_to_sm89INS1_16FlashAttnFwdSm80INS1_25CollectiveMainloopFwdSm80ILi8ELi1ELb0EN4cute5tupleIJNS5_1CILi128EEENS7_ILi32EEENS7_ILi256EEEEEELi256ENS_6half_tEfNS_4arch4Sm80ELb1ELb0ELb0ELb1ELb0ELb1ELb1ELb1EEENS1_21CollectiveEpilogueFwdINS6_IJS8_SA_S9_EEENS6_IJNS7_ILi1EEESI_SI_EEESC_SE_Li256ELb1ELb1ELb1ELb0EEENS1_36VarlenDynamicPersistentTileSchedulerILi128ELi32ELi256ELi256ELb1ELb1ELb0ELb1ELb1ELb1EEEEEEEEEvNT_6ParamsE,@"STO_CUDA_ENTRY STV_DEFAULT"
_ZN7cutlass13device_kernelIN5flash19enable_sm80_to_sm89INS1_16FlashAttnFwdSm80INS1_25CollectiveMainloopFwdSm80ILi8ELi1ELb0EN4cute5tupleIJNS5_1CILi128EEENS7_ILi32EEENS7_ILi256EEEEEELi256ENS_6half_tEfNS_4arch4Sm80ELb1ELb0ELb0ELb1ELb0ELb1ELb1ELb1EEENS1_21CollectiveEpilogueFwdINS6_IJS8_SA_S9_EEENS6_IJNS7_ILi1EEESI_SI_EEESC_SE_Li256ELb1ELb1ELb1ELb0EEENS1_36VarlenDynamicPersistentTileSchedulerILi128ELi32ELi256ELi256ELb1ELb1ELb0ELb1ELb1ELb1EEEEEEEEEvNT_6ParamsE:
[----:B------:R-:W-:Y:S01]  /*0000*/  LDC R1, c[0x0][0x28] ;  /* 0x00000a00ff017b82 */ /* 0x000fe20000000800 */
[----:B------:R-:W-:Y:S05]  /*0010*/  EXIT ;  /* 0x000000000000794d */ /* 0x000fea0003800000 */
.L_x_26:
        /* <DEDUP_REMOVED lines=14> */
.L_x_62:


//--------------------- .text._ZN7cutlass13device_kernelIN5flash19enable_sm80_to_sm89INS1_16FlashAttnFwdSm80INS1_25CollectiveMainloopFwdSm80ILi8ELi1ELb0EN4cute5tupleIJNS5_1CILi128EEENS7_ILi96EEENS7_ILi256EEEEEELi256ENS_6half_tEfNS_4arch4Sm80ELb0ELb0ELb0ELb0ELb0ELb0ELb1ELb1EEENS1_21CollectiveEpilogueFwdINS6_IJS8_SA_S9_EEENS6_IJNS7_ILi1EEESI_SI_EEESC_SE_Li256ELb0ELb1ELb1ELb0EEENS1_19SingleTileSchedulerILb0ELb1ELb1ELi128EEEEEEEEEvNT_6ParamsE --------------------------
	.section	.text._ZN7cutlass13device_kernelIN5flash19enable_sm80_to_sm89INS1_16FlashAttnFwdSm80INS1_25CollectiveMainloopFwdSm80ILi8ELi1ELb0EN4cute5tupleIJNS5_1CILi128EEENS7_ILi96EEENS7_ILi256EEEEEELi256ENS_6half_tEfNS_4arch4Sm80ELb0ELb0ELb0ELb0ELb0ELb0ELb1ELb1EEENS1_21CollectiveEpilogueFwdINS6_IJS8_SA_S9_EEENS6_IJNS7_ILi1EEESI_SI_EEESC_SE_Li256ELb0ELb1ELb1ELb0EEENS1_19SingleTileSchedulerILb0ELb1ELb1ELi128EEEEEEEEEvNT_6ParamsE,"ax",@progbits
	.align	128
.text._ZN7cutlass13device_kernelIN5flash19enable_sm80_to_sm89INS1_16FlashAttnFwdSm80INS1_25CollectiveMainloopFwdSm80ILi8ELi1ELb0EN4cute5tupleIJNS5_1CILi128EEENS7_ILi96EEENS7_ILi256EEEEEELi256ENS_6half_tEfNS_4arch4Sm80ELb0ELb0ELb0ELb0ELb0ELb0ELb1ELb1EEENS1_21CollectiveEpilogueFwdINS6_IJS8_SA_S9_EEENS6_IJNS7_ILi1EEESI_SI_EEESC_SE_Li256ELb0ELb1ELb1ELb0EEENS1_19SingleTileSchedulerILb0ELb1ELb1ELi128EEEEEEEEEvNT_6ParamsE:
        .type           _ZN7cutlass13device_kernelIN5flash19enable_sm80_to_sm89INS1_16FlashAttnFwdSm80INS1_25CollectiveMainloopFwdSm80ILi8ELi1ELb0EN4cute5tupleIJNS5_1CILi128EEENS7_ILi96EEENS7_ILi256EEEEEELi256ENS_6half_tEfNS_4arch4Sm80ELb0ELb0ELb0ELb0ELb0ELb0ELb1ELb1EEENS1_21CollectiveEpilogueFwdINS6_IJS8_SA_S9_EEENS6_IJNS7_ILi1EEESI_SI_EEESC_SE_Li256ELb0ELb1ELb1ELb0EEENS1_19SingleTileSchedulerILb0ELb1ELb1ELi128EEEEEEEEEvNT_6ParamsE,@function
        .size           _ZN7cutlass13device_kernelIN5flash19enable_sm80_to_sm89INS1_16FlashAttnFwdSm80INS1_25CollectiveMainloopFwdSm80ILi8ELi1ELb0EN4cute5tupleIJNS5_1CILi128EEENS7_ILi96EEENS7_ILi256EEEEEELi256ENS_6half_tEfNS_4arch4Sm80ELb0ELb0ELb0ELb0ELb0ELb0ELb1ELb1EEENS1_21CollectiveEpilogueFwdINS6_IJS8_SA_S9_EEENS6_IJNS7_ILi1EEESI_SI_EEESC_SE_Li256ELb0ELb1ELb1ELb0EEENS1_19SingleTileSchedulerILb0ELb1ELb1ELi128EEEEEEEEEvNT_6ParamsE,(.L_x_63 - _ZN7cutlass13device_kernelIN5flash19enable_sm80_to_sm89INS1_16FlashAttnFwdSm80INS1_25CollectiveMainloopFwdSm80ILi8ELi1ELb0EN4cute5tupleIJNS5_1CILi128EEENS7_ILi96EEENS7_ILi256EEEEEELi256ENS_6half_tEfNS_4arch4Sm80ELb0ELb0ELb0ELb0ELb0ELb0ELb1ELb1EEENS1_21CollectiveEpilogueFwdINS6_IJS8_SA_S9_EEENS6_IJNS7_ILi1EEESI_SI_EEESC_SE_Li256ELb0ELb1ELb1ELb0EEENS1_19SingleTileSchedulerILb0ELb1ELb1ELi128EEEEEEEEEvNT_6ParamsE)
        .other          _ZN7cutlass13device_kernelIN5flash19enable_sm80_to_sm89INS1_16FlashAttnFwdSm80INS1_25CollectiveMainloopFwdSm80ILi8ELi1ELb0EN4cute5tupleIJNS5_1CILi128EEENS7_ILi96EEENS7_ILi256EEEEEELi256ENS_6half_tEfNS_4arch4Sm80ELb0ELb0ELb0ELb0ELb0ELb0ELb1ELb1EEENS1_21CollectiveEpilogueFwdINS6_IJS8_SA_S9_EEENS6_IJNS7_ILi1EEESI_SI_EEESC_SE_Li256ELb0ELb1ELb1ELb0EEENS1_19SingleTileSchedulerILb0ELb1ELb1ELi128EEEEEEEEEvNT_6ParamsE,@"STO_CUDA_ENTRY STV_DEFAULT"
_ZN7cutlass13device_kernelIN5flash19enable_sm80_to_sm89INS1_16FlashAttnFwdSm80INS1_25CollectiveMainloopFwdSm80ILi8ELi1ELb0EN4cute5tupleIJNS5_1CILi128EEENS7_ILi96EEENS7_ILi256EEEEEELi256ENS_6half_tEfNS_4arch4Sm80ELb0ELb0ELb0ELb0ELb0ELb0ELb1ELb1EEENS1_21CollectiveEpilogueFwdINS6_IJS8_SA_S9_EEENS6_IJNS7_ILi1EEESI_SI_EEESC_SE_Li256ELb0ELb1ELb1ELb0EEENS1_19SingleTileSchedulerILb0ELb1ELb1ELi128EEEEEEEEEvNT_6ParamsE:
[----:B------:R-:W-:Y:S01]  /*0000*/  LDC R1, c[0x0][0x28] ;  /* 0x00000a00ff017b82 */ /* 0x000fe20000000800 */
[----:B------:R-:W-:Y:S05]  /*0010*/  EXIT ;  /* 0x000000000000794d */ /* 0x000fea0003800000 */
.L_x_27:
        /* <DEDUP_REMOVED lines=14> */
.L_x_63:


//--------------------- .text._ZN7cutlass13device_kernelIN5flash19enable_sm80_to_sm89INS1_16FlashAttnFwdSm80INS1_25CollectiveMainloopFwdSm80ILi8ELi1ELb0EN4cute5tupleIJNS5_1CILi128EEENS7_ILi64EEENS7_ILi256EEEEEELi256ENS_6half_tEfNS_4arch4Sm80ELb0ELb0ELb0ELb1ELb0ELb0ELb1ELb1EEENS1_21CollectiveEpilogueFwdINS6_IJS8_SA_S9_EEENS6_IJNS7_ILi1EEESI_SI_EEESC_SE_Li256ELb1ELb1ELb1ELb0EEENS1_36VarlenDynamicPersistentTileSchedulerILi128ELi64ELi256ELi256ELb1ELb1ELb0ELb0ELb1ELb1EEEEEEEEEvNT_6ParamsE --------------------------
	.section	.text._ZN7cutlass13device_kernelIN5flash19enable_sm80_to_sm89INS1_16FlashAttnFwdSm80INS1_25CollectiveMainloopFwdSm80ILi8ELi1ELb0EN4cute5tupleIJNS5_1CILi128EEENS7_ILi64EEENS7_ILi256EEEEEELi256ENS_6half_tEfNS_4arch4Sm80ELb0ELb0ELb0ELb1ELb0ELb0ELb1ELb1EEENS1_21CollectiveEpilogueFwdINS6_IJS8_SA_S9_EEENS6_IJNS7_ILi1EEESI_SI_EEESC_SE_Li256ELb1ELb1ELb1ELb0EEENS1_36VarlenDynamicPersistentTileSchedulerILi128ELi64ELi256ELi256ELb1ELb1ELb0ELb0ELb1ELb1EEEEEEEEEvNT_6ParamsE,"ax",@progbits
	.align	128
.text._ZN7cutlass13device_kernelIN5flash19enable_sm80_to_sm89INS1_16FlashAttnFwdSm80INS1_25CollectiveMainloopFwdSm80ILi8ELi1ELb0EN4cute5tupleIJNS5_1CILi128EEENS7_ILi64EEENS7_ILi256EEEEEELi256ENS_6half_tEfNS_4arch4Sm80ELb0ELb0ELb0ELb1ELb0ELb0ELb1ELb1EEENS1_21CollectiveEpilogueFwdINS6_IJS8_SA_S9_EEENS6_IJNS7_ILi1EEESI_SI_EEESC_SE_Li256ELb1ELb1ELb1ELb0EEENS1_36VarlenDynamicPersistentTileSchedulerILi128ELi64ELi256ELi256ELb1ELb1ELb0ELb0ELb1ELb1EEEEEEEEEvNT_6ParamsE:
        .type           _ZN7cutlass13device_kernelIN5flash19enable_sm80_to_sm89INS1_16FlashAttnFwdSm80INS1_25CollectiveMainloopFwdSm80ILi8ELi1ELb0EN4cute5tupleIJNS5_1CILi128EEENS7_ILi64EEENS7_ILi256EEEEEELi256ENS_6half_tEfNS_4arch4Sm80ELb0ELb0ELb0ELb1ELb0ELb0ELb1ELb1EEENS1_21CollectiveEpilogueFwdINS6_IJS8_SA_S9_EEENS6_IJNS7_ILi1EEESI_SI_EEESC_SE_Li256ELb1ELb1ELb1ELb0EEENS1_36VarlenDynamicPersistentTileSchedulerILi128ELi64ELi256ELi256ELb1ELb1ELb0ELb0ELb1ELb1EEEEEEEEEvNT_6ParamsE,@function
        .size           _ZN7cutlass13device_kernelIN5flash19enable_sm80_to_sm89INS1_16FlashAttnFwdSm80INS1_25CollectiveMainloopFwdSm80ILi8ELi1ELb0EN4cute5tupleIJNS5_1CILi128EEENS7_ILi64EEENS7_ILi256EEEEEELi256ENS_6half_tEfNS_4arch4Sm80ELb0ELb0ELb0ELb1ELb0ELb0ELb1ELb1EEENS1_21CollectiveEpilogueFwdINS6_IJS8_SA_S9_EEENS6_IJNS7_ILi1EEESI_SI_EEESC_SE_Li256ELb1ELb1ELb1ELb0EEENS1_36VarlenDynamicPersistentTileSchedulerILi128ELi64ELi256ELi256ELb1ELb1ELb0ELb0ELb1ELb1EEEEEEEEEvNT_6ParamsE,(.L_x_64 - _ZN7cutlass13device_kernelIN5flash19enable_sm80_to_sm89INS1_16FlashAttnFwdSm80INS1_25CollectiveMainloopFwdSm80ILi8ELi1ELb0EN4cute5tupleIJNS5_1CILi128EEENS7_ILi64EEENS7_ILi256EEEEEELi256ENS_6half_tEfNS_4arch4Sm80ELb0ELb0ELb0ELb1ELb0ELb0ELb1ELb1EEENS1_21CollectiveEpilogueFwdINS6_IJS8_SA_S9_EEENS6_IJNS7_ILi1EEESI_SI_EEESC_SE_Li256ELb1ELb1ELb1ELb0EEENS1_36VarlenDynamicPersistentTileSchedulerILi128ELi64ELi256ELi256ELb1ELb1ELb0ELb0ELb1ELb1EEEEEEEEEvNT_6ParamsE)
        .other          _ZN7cutlass13device_kernelIN5flash19enable_sm80_to_sm89INS1_16FlashAttnFwdSm80INS1_25CollectiveMainloopFwdSm80ILi8ELi1ELb0EN4cute5tupleIJNS5_1CILi128EEENS7_ILi64EEENS7_ILi256EEEEEELi256ENS_6half_tEfNS_4arch4Sm80ELb0ELb0ELb0ELb1ELb0ELb0ELb1ELb1EEENS1_21CollectiveEpilogueFwdINS6_IJS8_SA_S9_EEENS6_IJNS7_ILi1EEESI_SI_EEESC_SE_Li256ELb1ELb1ELb1ELb0EEENS1_36VarlenDynamicPersistentTileSchedulerILi128ELi64ELi256ELi256ELb1ELb1ELb0ELb0ELb1ELb1EEEEEEEEEvNT_6ParamsE,@"STO_CUDA_ENTRY STV_DEFAULT"
_ZN7cutlass13device_kernelIN5flash19enable_sm80_to_sm89INS1_16FlashAttnFwdSm80INS1_25CollectiveMainloopFwdSm80ILi8ELi1ELb0EN4cute5tupleIJNS5_1CILi128EEENS7_ILi64EEENS7_ILi256EEEEEELi256ENS_6half_tEfNS_4arch4Sm80ELb0ELb0ELb0ELb1ELb0ELb0ELb1ELb1EEENS1_21CollectiveEpilogueFwdINS6_IJS8_SA_S9_EEENS6_IJNS7_ILi1EEESI_SI_EEESC_SE_Li256ELb1ELb1ELb1ELb0EEENS1_36VarlenDynamicPersistentTileSchedulerILi128ELi64ELi256ELi256ELb1ELb1ELb0ELb0ELb1ELb1EEEEEEEEEvNT_6ParamsE:
[----:B------:R-:W-:Y:S01]  /*0000*/  LDC R1, c[0x0][0x28] ;  /* 0x00000a00ff017b82 */ /* 0x000fe20000000800 */
[----:B------:R-:W-:Y:S05]  /*0010*/  EXIT ;  /* 0x000000000000794d */ /* 0x000fea0003800000 */
.L_x_28:
        /* <DEDUP_REMOVED lines=14> */
.L_x_64:


//--------------------- .text._ZN7cutlass13device_kernelIN5flash19enable_sm80_to_sm89INS1_16FlashAttnFwdSm80INS1_25CollectiveMainloopFwdSm80ILi8ELi1ELb0EN4cute5tupleIJNS5_1CILi128EEENS7_ILi48EEENS7_ILi256EEEEEELi256ENS_6half_tEfNS_4arch4Sm80ELb0ELb0ELb0ELb1ELb0ELb1ELb1ELb1EEENS1_21CollectiveEpilogueFwdINS6_IJS8_SA_S9_EEENS6_IJNS7_ILi1EEESI_SI_EEESC_SE_Li256ELb1ELb1ELb1ELb0EEENS1_36VarlenDynamicPersistentTileSchedulerILi128ELi48ELi256ELi256ELb1ELb1ELb0ELb0ELb1ELb1EEEEEEEEEvNT_6ParamsE --------------------------
	.section	.text._ZN7cutlass13device_kernelIN5flash19enable_sm80_to_sm89INS1_16FlashAttnFwdSm80INS1_25CollectiveMainloopFwdSm80ILi8ELi1ELb0EN4cute5tupleIJNS5_1CILi128EEENS7_ILi48EEENS7_ILi256EEEEEELi256ENS_6half_tEfNS_4arch4Sm80ELb0ELb0ELb0ELb1ELb0ELb1ELb1ELb1EEENS1_21CollectiveEpilogueFwdINS6_IJS8_SA_S9_EEENS6_IJNS7_ILi1EEESI_SI_EEESC_SE_Li256ELb1ELb1ELb1ELb0EEENS1_36VarlenDynamicPersistentTileSchedulerILi128ELi48ELi256ELi256ELb1ELb1ELb0ELb0ELb1ELb1EEEEEEEEEvNT_6ParamsE,"ax",@progbits
	.align	128
.text._ZN7cutlass13device_kernelIN5flash19enable_sm80_to_sm89INS1_16FlashAttnFwdSm80INS1_25CollectiveMainloopFwdSm80ILi8ELi1ELb0EN4cute5tupleIJNS5_1CILi128EEENS7_ILi48EEENS7_ILi256EEEEEELi256ENS_6half_tEfNS_4arch4Sm80ELb0ELb0ELb0ELb1ELb0ELb1ELb1ELb1EEENS1_21CollectiveEpilogueFwdINS6_IJS8_SA_S9_EEENS6_IJNS7_ILi1EEESI_SI_EEESC_SE_Li256ELb1ELb1ELb1ELb0EEENS1_36VarlenDynamicPersistentTileSchedulerILi128ELi48ELi256ELi256ELb1ELb1ELb0ELb0ELb1ELb1EEEEEEEEEvNT_6ParamsE:
        .type           _ZN7cutlass13device_kernelIN5flash19enable_sm80_to_sm89INS1_16FlashAttnFwdSm80INS1_25CollectiveMainloopFwdSm80ILi8ELi1ELb0EN4cute5tupleIJNS5_1CILi128EEENS7_ILi48EEENS7_ILi256EEEEEELi256ENS_6half_tEfNS_4arch4Sm80ELb0ELb0ELb0ELb1ELb0ELb1ELb1ELb1EEENS1_21CollectiveEpilogueFwdINS6_IJS8_SA_S9_EEENS6_IJNS7_ILi1EEESI_SI_EEESC_SE_Li256ELb1ELb1ELb1ELb0EEENS1_36VarlenDynamicPersistentTileSchedulerILi128ELi48ELi256ELi256ELb1ELb1ELb0ELb0ELb1ELb1EEEEEEEEEvNT_6ParamsE,@function
        .size           _ZN7cutlass13device_kernelIN5flash19enable_sm80_to_sm89INS1_16FlashAttnFwdSm80INS1_25CollectiveMainloopFwdSm80ILi8ELi1ELb0EN4cute5tupleIJNS5_1CILi128EEENS7_ILi48EEENS7_ILi256EEEEEELi256ENS_6half_tEfNS_4arch4Sm80ELb0ELb0ELb0ELb1ELb0ELb1ELb1ELb1EEENS1_21CollectiveEpilogueFwdINS6_IJS8_SA_S9_EEENS6_IJNS7_ILi1EEESI_SI_EEESC_SE_Li256ELb1ELb1ELb1ELb0EEENS1_36VarlenDynamicPersistentTileSchedulerILi128ELi48ELi256ELi256ELb1ELb1ELb0ELb0ELb1ELb1EEEEEEEEEvNT_6ParamsE,(.L_x_65 - _ZN7cutlass13device_kernelIN5flash19enable_sm80_to_sm89INS1_16FlashAttnFwdSm80INS1_25CollectiveMainloopFwdSm80ILi8ELi1ELb0EN4cute5tupleIJNS5_1CILi128EEENS7_ILi48EEENS7_ILi256EEEEEELi256ENS_6half_tEfNS_4arch4Sm80ELb0ELb0ELb0ELb1ELb0ELb1ELb1ELb1EEENS1_21CollectiveEpilogueFwdINS6_IJS8_SA_S9_EEENS6_IJNS7_ILi1EEESI_SI_EEESC_SE_Li256ELb1ELb1ELb1ELb0EEENS1_36VarlenDynamicPersistentTileSchedulerILi128ELi48ELi256ELi256ELb1ELb1ELb0ELb0ELb1ELb1EEEEEEEEEvNT_6ParamsE)
        .other          _ZN7cutlass13device_kernelIN5flash19enable_sm80_to_sm89INS1_16FlashAttnFwdSm80INS1_25CollectiveMainloopFwdSm80ILi8ELi1ELb0EN4cute5tupleIJNS5_1CILi128EEENS7_ILi48EEENS7_ILi256EEEEEELi256ENS_6half_tEfNS_4arch4Sm80ELb0ELb0ELb0ELb1ELb0ELb1ELb1ELb1EEENS1_21CollectiveEpilogueFwdINS6_IJS8_SA_S9_EEENS6_IJNS7_ILi1EEESI_SI_EEESC_SE_Li256ELb1ELb1ELb1ELb0EEENS1_36VarlenDynamicPersistentTileSchedulerILi128ELi48ELi256ELi256ELb1ELb1ELb0ELb0ELb1ELb1EEEEEEEEEvNT_6ParamsE,@"STO_CUDA_ENTRY STV_DEFAULT"
_ZN7cutlass13device_kernelIN5flash19enable_sm80_to_sm89INS1_16FlashAttnFwdSm80INS1_25CollectiveMainloopFwdSm80ILi8ELi1ELb0EN4cute5tupleIJNS5_1CILi128EEENS7_ILi48EEENS7_ILi256EEEEEELi256ENS_6half_tEfNS_4arch4Sm80ELb0ELb0ELb0ELb1ELb0ELb1ELb1ELb1EEENS1_21CollectiveEpilogueFwdINS6_IJS8_SA_S9_EEENS6_IJNS7_ILi1EEESI_SI_EEESC_SE_Li256ELb1ELb1ELb1ELb0EEENS1_36VarlenDynamicPersistentTileSchedulerILi128ELi48ELi256ELi256ELb1ELb1ELb0ELb0ELb1ELb1EEEEEEEEEvNT_6ParamsE:
[----:B------:R-:W-:Y:S01]  /*0000*/  LDC R1, c[0x0][0x28] ;  /* 0x00000a00ff017b82 */ /* 0x000fe20000000800 */
[----:B------:R-:W-:Y:S05]  /*0010*/  EXIT ;  /* 0x000000000000794d */ /* 0x000fea0003800000 */
.L_x_29:
        /* <DEDUP_REMOVED lines=14> */
.L_x_65:


//--------------------- .text._ZN7cutlass13device_kernelIN5flash19enable_sm80_to_sm89INS1_16FlashAttnFwdSm80INS1_25CollectiveMainloopFwdSm80ILi8ELi1ELb0EN4cute5tupleIJNS5_1CILi128EEENS7_ILi64EEENS7_ILi256EEEEEELi256ENS_6half_tEfNS_4arch4Sm80ELb0ELb1ELb0ELb0ELb0ELb0ELb1ELb1EEENS1_21CollectiveEpilogueFwdINS6_IJS8_SA_S9_EEENS6_IJNS7_ILi1EEESI_SI_EEESC_SE_Li256ELb0ELb1ELb1ELb0EEENS1_19SingleTileSchedulerILb0ELb1ELb1ELi128EEEEEEEEEvNT_6ParamsE --------------------------
	.section	.text._ZN7cutlass13device_kernelIN5flash19enable_sm80_to_sm89INS1_16FlashAttnFwdSm80INS1_25CollectiveMainloopFwdSm80ILi8ELi1ELb0EN4cute5tupleIJNS5_1CILi128EEENS7_ILi64EEENS7_ILi256EEEEEELi256ENS_6half_tEfNS_4arch4Sm80ELb0ELb1ELb0ELb0ELb0ELb0ELb1ELb1EEENS1_21CollectiveEpilogueFwdINS6_IJS8_SA_S9_EEENS6_IJNS7_ILi1EEESI_SI_EEESC_SE_Li256ELb0ELb1ELb1ELb0EEENS1_19SingleTileSchedulerILb0ELb1ELb1ELi128EEEEEEEEEvNT_6ParamsE,"ax",@progbits
	.align	128
.text._ZN7cutlass13device_kernelIN5flash19enable_sm80_to_sm89INS1_16FlashAttnFwdSm80INS1_25CollectiveMainloopFwdSm80ILi8ELi1ELb0EN4cute5tupleIJNS5_1CILi128EEENS7_ILi64EEENS7_ILi256EEEEEELi256ENS_6half_tEfNS_4arch4Sm80ELb0ELb1ELb0ELb0ELb0ELb0ELb1ELb1EEENS1_21CollectiveEpilogueFwdINS6_IJS8_SA_S9_EEENS6_IJNS7_ILi1EEESI_SI_EEESC_SE_Li256ELb0ELb1ELb1ELb0EEENS1_19SingleTileSchedulerILb0ELb1ELb1ELi128EEEEEEEEEvNT_6ParamsE:
        .type           _ZN7cutlass13device_kernelIN5flash19enable_sm80_to_sm89INS1_16FlashAttnFwdSm80INS1_25CollectiveMainloopFwdSm80ILi8ELi1ELb0EN4cute5tupleIJNS5_1CILi128EEENS7_ILi64EEENS7_ILi256EEEEEELi256ENS_6half_tEfNS_4arch4Sm80ELb0ELb1ELb0ELb0ELb0ELb0ELb1ELb1EEENS1_21CollectiveEpilogueFwdINS6_IJS8_SA_S9_EEENS6_IJNS7_ILi1EEESI_SI_EEESC_SE_Li256ELb0ELb1ELb1ELb0EEENS1_19SingleTileSchedulerILb0ELb1ELb1ELi128EEEEEEEEEvNT_6ParamsE,@function
        .size           _ZN7cutlass13device_kernelIN5flash19enable_sm80_to_sm89INS1_16FlashAttnFwdSm80INS1_25CollectiveMainloopFwdSm80ILi8ELi1ELb0EN4cute5tupleIJNS5_1CILi128EEENS7_ILi64EEENS7_ILi256EEEEEELi256ENS_6half_tEfNS_4arch4Sm80ELb0ELb1ELb0ELb0ELb0ELb0ELb1ELb1EEENS1_21CollectiveEpilogueFwdINS6_IJS8_SA_S9_EEENS6_IJNS7_ILi1EEESI_SI_EEESC_SE_Li256ELb0ELb1ELb1ELb0EEENS1_19SingleTileSchedulerILb0ELb1ELb1ELi128EEEEEEEEEvNT_6ParamsE,(.L_x_66 - _ZN7cutlass13device_kernelIN5flash19enable_sm80_to_sm89INS1_16FlashAttnFwdSm80INS1_25CollectiveMainloopFwdSm80ILi8ELi1ELb0EN4cute5tupleIJNS5_1CILi128EEENS7_ILi64EEENS7_ILi256EEEEEELi256ENS_6half_tEfNS_4arch4Sm80ELb0ELb1ELb0ELb0ELb0ELb0ELb1ELb1EEENS1_21CollectiveEpilogueFwdINS6_IJS8_SA_S9_EEENS6_IJNS7_ILi1EEESI_SI_EEESC_SE_Li256ELb0ELb1ELb1ELb0EEENS1_19SingleTileSchedulerILb0ELb1ELb1ELi128EEEEEEEEEvNT_6ParamsE)
        .other          _ZN7cutlass13device_kernelIN5flash19enable_sm80_to_sm89INS1_16FlashAttnFwdSm80INS1_25CollectiveMainloopFwdSm80ILi8ELi1ELb0EN4cute5tupleIJNS5_1CILi128EEENS7_ILi64EEENS7_ILi256EEEEEELi256ENS_6half_tEfNS_4arch4Sm80ELb0ELb1ELb0ELb0ELb0ELb0ELb1ELb1EEENS1_21CollectiveEpilogueFwdINS6_IJS8_SA_S9_EEENS6_IJNS7_ILi1EEESI_SI_EEESC_SE_Li256ELb0ELb1ELb1ELb0EEENS1_19SingleTileSchedulerILb0ELb1ELb1ELi128EEEEEEEEEvNT_6ParamsE,@"STO_CUDA_ENTRY STV_DEFAULT"
_ZN7cutlass13device_kernelIN5flash19enable_sm80_to_sm89INS1_16FlashAttnFwdSm80INS1_25CollectiveMainloopFwdSm80ILi8ELi1ELb0EN4cute5tupleIJNS5_1CILi128EEENS7_ILi64EEENS7_ILi256EEEEEELi256ENS_6half_tEfNS_4arch4Sm80ELb0ELb1ELb0ELb0ELb0ELb0ELb1ELb1EEENS1_21CollectiveEpilogueFwdINS6_IJS8_SA_S9_EEENS6_IJNS7_ILi1EEESI_SI_EEESC_SE_Li256ELb0ELb1ELb1ELb0EEENS1_19SingleTileSchedulerILb0ELb1ELb1ELi128EEEEEEEEEvNT_6ParamsE:
[----:B------:R-:W-:Y:S01]  /*0000*/  LDC R1, c[0x0][0x28] ;  /* 0x00000a00ff017b82 */ /* 0x000fe20000000800 */
[----:B------:R-:W-:Y:S05]  /*0010*/  EXIT ;  /* 0x000000000000794d */ /* 0x000fea0003800000 */
.L_x_30:
        /* <DEDUP_REMOVED lines=14> */
.L_x_66:


//--------------------- .text._ZN7cutlass13device_kernelIN5flash19enable_sm80_to_sm89INS1_16FlashAttnFwdSm80INS1_25CollectiveMainloopFwdSm80ILi8ELi1ELb0EN4cute5tupleIJNS5_1CILi128EEENS7_ILi64EEENS7_ILi256EEEEEELi256ENS_6half_tEfNS_4arch4Sm80ELb0ELb1ELb0ELb1ELb0ELb0ELb1ELb1EEENS1_21CollectiveEpilogueFwdINS6_IJS8_SA_S9_EEENS6_IJNS7_ILi1EEESI_SI_EEESC_SE_Li256ELb1ELb1ELb1ELb0EEENS1_36VarlenDynamicPersistentTileSchedulerILi128ELi64ELi256ELi256ELb1ELb1ELb0ELb1ELb0ELb1EEEEEEEEEvNT_6ParamsE --------------------------
	.section	.text._ZN7cutlass13device_kernelIN5flash19enable_sm80_to_sm89INS1_16FlashAttnFwdSm80INS1_25CollectiveMainloopFwdSm80ILi8ELi1ELb0EN4cute5tupleIJNS5_1CILi128EEENS7_ILi64EEENS7_ILi256EEEEEELi256ENS_6half_tEfNS_4arch4Sm80ELb0ELb1ELb0ELb1ELb0ELb0ELb1ELb1EEENS1_21CollectiveEpilogueFwdINS6_IJS8_SA_S9_EEENS6_IJNS7_ILi1EEESI_SI_EEESC_SE_Li256ELb1ELb1ELb1ELb0EEENS1_36VarlenDynamicPersistentTileSchedulerILi128ELi64ELi256ELi256ELb1ELb1ELb0ELb1ELb0ELb1EEEEEEEEEvNT_6ParamsE,"ax",@progbits
	.align	128
.text._ZN7cutlass13device_kernelIN5flash19enable_sm80_to_sm89INS1_16FlashAttnFwdSm80INS1_25CollectiveMainloopFwdSm80ILi8ELi1ELb0EN4cute5tupleIJNS5_1CILi128EEENS7_ILi64EEENS7_ILi256EEEEEELi256ENS_6half_tEfNS_4arch4Sm80ELb0ELb1ELb0ELb1ELb0ELb0ELb1ELb1EEENS1_21CollectiveEpilogueFwdINS6_IJS8_SA_S9_EEENS6_IJNS7_ILi1EEESI_SI_EEESC_SE_Li256ELb1ELb1ELb1ELb0EEENS1_36VarlenDynamicPersistentTileSchedulerILi128ELi64ELi256ELi256ELb1ELb1ELb0ELb1ELb0ELb1EEEEEEEEEvNT_6ParamsE:
        .type           _ZN7cutlass13device_kernelIN5flash19enable_sm80_to_sm89INS1_16FlashAttnFwdSm80INS1_25CollectiveMainloopFwdSm80ILi8ELi1ELb0EN4cute5tupleIJNS5_1CILi128EEENS7_ILi64EEENS7_ILi256EEEEEELi256ENS_6half_tEfNS_4arch4Sm80ELb0ELb1ELb0ELb1ELb0ELb0ELb1ELb1EEENS1_21CollectiveEpilogueFwdINS6_IJS8_SA_S9_EEENS6_IJNS7_ILi1EEESI_SI_EEESC_SE_Li256ELb1ELb1ELb1ELb0EEENS1_36VarlenDynamicPersistentTileSchedulerILi128ELi64ELi256ELi256ELb1ELb1ELb0ELb1ELb0ELb1EEEEEEEEEvNT_6ParamsE,@function
        .size           _ZN7cutlass13device_kernelIN5flash19enable_sm80_to_sm89INS1_16FlashAttnFwdSm80INS1_25CollectiveMainloopFwdSm80ILi8ELi1ELb0EN4cute5tupleIJNS5_1CILi128EEENS7_ILi64EEENS7_ILi256EEEEEELi256ENS_6half_tEfNS_4arch4Sm80ELb0ELb1ELb0ELb1ELb0ELb0ELb1ELb1EEENS1_21CollectiveEpilogueFwdINS6_IJS8_SA_S9_EEENS6_IJNS7_ILi1EEESI_SI_EEESC_SE_Li256ELb1ELb1ELb1ELb0EEENS1_36VarlenDynamicPersistentTileSchedulerILi128ELi64ELi256ELi256ELb1ELb1ELb0ELb1ELb0ELb1EEEEEEEEEvNT_6ParamsE,(.L_x_67 - _ZN7cutlass13device_kernelIN5flash19enable_sm80_to_sm89INS1_16FlashAttnFwdSm80INS1_25CollectiveMainloopFwdSm80ILi8ELi1ELb0EN4cute5tupleIJNS5_1CILi128EEENS7_ILi64EEENS7_ILi256EEEEEELi256ENS_6half_tEfNS_4arch4Sm80ELb0ELb1ELb0ELb1ELb0ELb0ELb1ELb1EEENS1_21CollectiveEpilogueFwdINS6_IJS8_SA_S9_EEENS6_IJNS7_ILi1EEESI_SI_EEESC_SE_Li256ELb1ELb1ELb1ELb0EEENS1_36VarlenDynamicPersistentTileSchedulerILi128ELi64ELi256ELi256ELb1ELb1ELb0ELb1ELb0ELb1EEEEEEEEEvNT_6ParamsE)
        .other          _ZN7cutlass13device_kernelIN5flash19enable_sm80_to_sm89INS1_16FlashAttnFwdSm80INS1_25CollectiveMainloopFwdSm80ILi8ELi1ELb0EN4cute5tupleIJNS5_1CILi128EEENS7_ILi64EEENS7_ILi256EEEEEELi256ENS_6half_tEfNS_4arch4Sm80ELb0ELb1ELb0ELb1ELb0ELb0ELb1ELb1EEENS1_21CollectiveEpilogueFwdINS6_IJS8_SA_S9_EEENS6_IJNS7_ILi1EEESI_SI_EEESC_SE_Li256ELb1ELb1ELb1ELb0EEENS1_36VarlenDynamicPersistentTileSchedulerILi128ELi64ELi256ELi256ELb1ELb1ELb0ELb1ELb0ELb1EEEEEEEEEvNT_6ParamsE,@"STO_CUDA_ENTRY STV_DEFAULT"
_ZN7cutlass13device_kernelIN5flash19enable_sm80_to_sm89INS1_16FlashAttnFwdSm80INS1_25CollectiveMainloopFwdSm80ILi8ELi1ELb0EN4cute5tupleIJNS5_1CILi128EEENS7_ILi64EEENS7_ILi256EEEEEELi256ENS_6half_tEfNS_4arch4Sm80ELb0ELb1ELb0ELb1ELb0ELb0ELb1ELb1EEENS1_21CollectiveEpilogueFwdINS6_IJS8_SA_S9_EEENS6_IJNS7_ILi1EEESI_SI_EEESC_SE_Li256ELb1ELb1ELb1ELb0EEENS1_36VarlenDynamicPersistentTileSchedulerILi128ELi64ELi256ELi256ELb1ELb1ELb0ELb1ELb0ELb1EEEEEEEEEvNT_6ParamsE:
[----:B------:R-:W-:Y:S01]  /*0000*/  LDC R1, c[0x0][0x28] ;  /* 0x00000a00ff017b82 */ /* 0x000fe20000000800 */
[----:B------:R-:W-:Y:S05]  /*0010*/  EXIT ;  /* 0x000000000000794d */ /* 0x000fea0003800000 */
.L_x_31:
        /* <DEDUP_REMOVED lines=14> */
.L_x_67:


//--------------------- .text._ZN7cutlass13device_kernelIN5flash19enable_sm80_to_sm89INS1_16FlashAttnFwdSm80INS1_25CollectiveMainloopFwdSm80ILi8ELi1ELb0EN4cute5tupleIJNS5_1CILi128EEENS7_ILi48EEENS7_ILi256EEEEEELi256ENS_6half_tEfNS_4arch4Sm80ELb0ELb1ELb0ELb1ELb0ELb1ELb1ELb1EEENS1_21CollectiveEpilogueFwdINS6_IJS8_SA_S9_EEENS6_IJNS7_ILi1EEESI_SI_EEESC_SE_Li256ELb1ELb1ELb1ELb0EEENS1_36VarlenDynamicPersistentTileSchedulerILi128ELi48ELi256ELi256ELb1ELb1ELb0ELb1ELb0ELb1EEEEEEEEEvNT_6ParamsE --------------------------
	.section	.text._ZN7cutlass13device_kernelIN5flash19enable_sm80_to_sm89INS1_16FlashAttnFwdSm80INS1_25CollectiveMainloopFwdSm80ILi8ELi1ELb0EN4cute5tupleIJNS5_1CILi128EEENS7_ILi48EEENS7_ILi256EEEEEELi256ENS_6half_tEfNS_4arch4Sm80ELb0ELb1ELb0ELb1ELb0ELb1ELb1ELb1EEENS1_21CollectiveEpilogueFwdINS6_IJS8_SA_S9_EEENS6_IJNS7_ILi1EEESI_SI_EEESC_SE_Li256ELb1ELb1ELb1ELb0EEENS1_36VarlenDynamicPersistentTileSchedulerILi128ELi48ELi256ELi256ELb1ELb1ELb0ELb1ELb0ELb1EEEEEEEEEvNT_6ParamsE,"ax",@progbits
	.align	128
.text._ZN7cutlass13device_kernelIN5flash19enable_sm80_to_sm89INS1_16FlashAttnFwdSm80INS1_25CollectiveMainloopFwdSm80ILi8ELi1ELb0EN4cute5tupleIJNS5_1CILi128EEENS7_ILi48EEENS7_ILi256EEEEEELi256ENS_6half_tEfNS_4arch4Sm80ELb0ELb1ELb0ELb1ELb0ELb1ELb1ELb1EEENS1_21CollectiveEpilogueFwdINS6_IJS8_SA_S9_EEENS6_IJNS7_ILi1EEESI_SI_EEESC_SE_Li256ELb1ELb1ELb1ELb0EEENS1_36VarlenDynamicPersistentTileSchedulerILi128ELi48ELi256ELi256ELb1ELb1ELb0ELb1ELb0ELb1EEEEEEEEEvNT_6ParamsE:
        .type           _ZN7cutlass13device_kernelIN5flash19enable_sm80_to_sm89INS1_16FlashAttnFwdSm80INS1_25CollectiveMainloopFwdSm80ILi8ELi1ELb0EN4cute5tupleIJNS5_1CILi128EEENS7_ILi48EEENS7_ILi256EEEEEELi256ENS_6half_tEfNS_4arch4Sm80ELb0ELb1ELb0ELb1ELb0ELb1ELb1ELb1EEENS1_21CollectiveEpilogueFwdINS6_IJS8_SA_S9_EEENS6_IJNS7_ILi1EEESI_SI_EEESC_SE_Li256ELb1ELb1ELb1ELb0EEENS1_36VarlenDynamicPersistentTileSchedulerILi128ELi48ELi256ELi256ELb1ELb1ELb0ELb1ELb0ELb1EEEEEEEEEvNT_6ParamsE,@function
        .size           _ZN7cutlass13device_kernelIN5flash19enable_sm80_to_sm89INS1_16FlashAttnFwdSm80INS1_25CollectiveMainloopFwdSm80ILi8ELi1ELb0EN4cute5tupleIJNS5_1CILi128EEENS7_ILi48EEENS7_ILi256EEEEEELi256ENS_6half_tEfNS_4arch4Sm80ELb0ELb1ELb0ELb1ELb0ELb1ELb1ELb1EEENS1_21CollectiveEpilogueFwdINS6_IJS8_SA_S9_EEENS6_IJNS7_ILi1EEESI_SI_EEESC_SE_Li256ELb1ELb1ELb1ELb0EEENS1_36VarlenDynamicPersistentTileSchedulerILi128ELi48ELi256ELi256ELb1ELb1ELb0ELb1ELb0ELb1EEEEEEEEEvNT_6ParamsE,(.L_x_68 - _ZN7cutlass13device_kernelIN5flash19enable_sm80_to_sm89INS1_16FlashAttnFwdSm80INS1_25CollectiveMainloopFwdSm80ILi8ELi1ELb0EN4cute5tupleIJNS5_1CILi128EEENS7_ILi48EEENS7_ILi256EEEEEELi256ENS_6half_tEfNS_4arch4Sm80ELb0ELb1ELb0ELb1ELb0ELb1ELb1ELb1EEENS1_21CollectiveEpilogueFwdINS6_IJS8_SA_S9_EEENS6_IJNS7_ILi1EEESI_SI_EEESC_SE_Li256ELb1ELb1ELb1ELb0EEENS1_36VarlenDynamicPersistentTileSchedulerILi128ELi48ELi256ELi256ELb1ELb1ELb0ELb1ELb0ELb1EEEEEEEEEvNT_6ParamsE)
        .other          _ZN7cutlass13device_kernelIN5flash19enable_sm80_to_sm89INS1_16FlashAttnFwdSm80INS1_25CollectiveMainloopFwdSm80ILi8ELi1ELb0EN4cute5tupleIJNS5_1CILi128EEENS7_ILi48EEENS7_ILi256EEEEEELi256ENS_6half_tEfNS_4arch4Sm80ELb0ELb1ELb0ELb1ELb0ELb1ELb1ELb1EEENS1_21CollectiveEpilogueFwdINS6_IJS8_SA_S9_EEENS6_IJNS7_ILi1EEESI_SI_EEESC_SE_Li256ELb1ELb1ELb1ELb0EEENS1_36VarlenDynamicPersistentTileSchedulerILi128ELi48ELi256ELi256ELb1ELb1ELb0ELb1ELb0ELb1EEEEEEEEEvNT_6ParamsE,@"STO_CUDA_ENTRY STV_DEFAULT"
_ZN7cutlass13device_kernelIN5flash19enable_sm80_to_sm89INS1_16FlashAttnFwdSm80INS1_25CollectiveMainloopFwdSm80ILi8ELi1ELb0EN4cute5tupleIJNS5_1CILi128EEENS7_ILi48EEENS7_ILi256EEEEEELi256ENS_6half_tEfNS_4arch4Sm80ELb0ELb1ELb0ELb1ELb0ELb1ELb1ELb1EEENS1_21CollectiveEpilogueFwdINS6_IJS8_SA_S9_EEENS6_IJNS7_ILi1EEESI_SI_EEESC_SE_Li256ELb1ELb1ELb1ELb0EEENS1_36VarlenDynamicPersistentTileSchedulerILi128ELi48ELi256ELi256ELb1ELb1ELb0ELb1ELb0ELb1EEEEEEEEEvNT_6ParamsE:
[----:B------:R-:W-:Y:S01]  /*0000*/  LDC R1, c[0x0][0x28] ;  /* 0x00000a00ff017b82 */ /* 0x000fe20000000800 */
[----:B------:R-:W-:Y:S05]  /*0010*/  EXIT ;  /* 0x000000000000794d */ /* 0x000fea0003800000 */
.L_x_32:
        /* <DEDUP_REMOVED lines=14> */
.L_x_68:


//--------------------- .text._ZN7cutlass13device_kernelIN5flash19enable_sm80_to_sm89INS1_16FlashAttnFwdSm80INS1_25CollectiveMainloopFwdSm80ILi8ELi1ELb0EN4cute5tupleIJNS5_1CILi128EEENS7_ILi96EEENS7_ILi256EEEEEELi256ENS_6half_tEfNS_4arch4Sm80ELb1ELb0ELb0ELb0ELb0ELb0ELb1ELb1EEENS1_21CollectiveEpilogueFwdINS6_IJS8_SA_S9_EEENS6_IJNS7_ILi1EEESI_SI_EEESC_SE_Li256ELb0ELb1ELb1ELb0EEENS1_30DynamicPersistentTileSchedulerILi256ELi256ELb1ELb1ELb0EEEEEEEEEvNT_6ParamsE --------------------------
	.section	.text._ZN7cutlass13device_kernelIN5flash19enable_sm80_to_sm89INS1_16FlashAttnFwdSm80INS1_25CollectiveMainloopFwdSm80ILi8ELi1ELb0EN4cute5tupleIJNS5_1CILi128EEENS7_ILi96EEENS7_ILi256EEEEEELi256ENS_6half_tEfNS_4arch4Sm80ELb1ELb0ELb0ELb0ELb0ELb0ELb1ELb1EEENS1_21CollectiveEpilogueFwdINS6_IJS8_SA_S9_EEENS6_IJNS7_ILi1EEESI_SI_EEESC_SE_Li256ELb0ELb1ELb1ELb0EEENS1_30DynamicPersistentTileSchedulerILi256ELi256ELb1ELb1ELb0EEEEEEEEEvNT_6ParamsE,"ax",@progbits
	.align	128
.text._ZN7cutlass13device_kernelIN5flash19enable_sm80_to_sm89INS1_16FlashAttnFwdSm80INS1_25CollectiveMainloopFwdSm80ILi8ELi1ELb0EN4cute5tupleIJNS5_1CILi128EEENS7_ILi96EEENS7_ILi256EEEEEELi256ENS_6half_tEfNS_4arch4Sm80ELb1ELb0ELb0ELb0ELb0ELb0ELb1ELb1EEENS1_21CollectiveEpilogueFwdINS6_IJS8_SA_S9_EEENS6_IJNS7_ILi1EEESI_SI_EEESC_SE_Li256ELb0ELb1ELb1ELb0EEENS1_30DynamicPersistentTileSchedulerILi256ELi256ELb1ELb1ELb0EEEEEEEEEvNT_6ParamsE:
        .type           _ZN7cutlass13device_kernelIN5flash19enable_sm80_to_sm89INS1_16FlashAttnFwdSm80INS1_25CollectiveMainloopFwdSm80ILi8ELi1ELb0EN4cute5tupleIJNS5_1CILi128EEENS7_ILi96EEENS7_ILi256EEEEEELi256ENS_6half_tEfNS_4arch4Sm80ELb1ELb0ELb0ELb0ELb0ELb0ELb1ELb1EEENS1_21CollectiveEpilogueFwdINS6_IJS8_SA_S9_EEENS6_IJNS7_ILi1EEESI_SI_EEESC_SE_Li256ELb0ELb1ELb1ELb0EEENS1_30DynamicPersistentTileSchedulerILi256ELi256ELb1ELb1ELb0EEEEEEEEEvNT_6ParamsE,@function
        .size           _ZN7cutlass13device_kernelIN5flash19enable_sm80_to_sm89INS1_16FlashAttnFwdSm80INS1_25CollectiveMainloopFwdSm80ILi8ELi1ELb0EN4cute5tupleIJNS5_1CILi128EEENS7_ILi96EEENS7_ILi256EEEEEELi256ENS_6half_tEfNS_4arch4Sm80ELb1ELb0ELb0ELb0ELb0ELb0ELb1ELb1EEENS1_21CollectiveEpilogueFwdINS6_IJS8_SA_S9_EEENS6_IJNS7_ILi1EEESI_SI_EEESC_SE_Li256ELb0ELb1ELb1ELb0EEENS1_30DynamicPersistentTileSchedulerILi256ELi256ELb1ELb1ELb0EEEEEEEEEvNT_6ParamsE,(.L_x_69 - _ZN7cutlass13device_kernelIN5flash19enable_sm80_to_sm89INS1_16FlashAttnFwdSm80INS1_25CollectiveMainloopFwdSm80ILi8ELi1ELb0EN4cute5tupleIJNS5_1CILi128EEENS7_ILi96EEENS7_ILi256EEEEEELi256ENS_6half_tEfNS_4arch4Sm80ELb1ELb0ELb0ELb0ELb0ELb0ELb1ELb1EEENS1_21CollectiveEpilogueFwdINS6_IJS8_SA_S9_EEENS6_IJNS7_ILi1EEESI_SI_EEESC_SE_Li256ELb0ELb1ELb1ELb0EEENS1_30DynamicPersistentTileSchedulerILi256ELi256ELb1ELb1ELb0EEEEEEEEEvNT_6ParamsE)
        .other          _ZN7cutlass13device_kernelIN5flash19enable_sm80_to_sm89INS1_16FlashAttnFwdSm80INS1_25CollectiveMainloopFwdSm80ILi8ELi1ELb0EN4cute5tupleIJNS5_1CILi128EEENS7_ILi96EEENS7_ILi256EEEEEELi256ENS_6half_tEfNS_4arch4Sm80ELb1ELb0ELb0ELb0ELb0ELb0ELb1ELb1EEENS1_21CollectiveEpilogueFwdINS6_IJS8_SA_S9_EEENS6_IJNS7_ILi1EEESI_SI_EEESC_SE_Li256ELb0ELb1ELb1ELb0EEENS1_30DynamicPersistentTileSchedulerILi256ELi256ELb1ELb1ELb0EEEEEEEEEvNT_6ParamsE,@"STO_CUDA_ENTRY STV_DEFAULT"
_ZN7cutlass13device_kernelIN5flash19enable_sm80_to_sm89INS1_16FlashAttnFwdSm80INS1_25CollectiveMainloopFwdSm80ILi8ELi1ELb0EN4cute5tupleIJNS5_1CILi128EEENS7_ILi96EEENS7_ILi256EEEEEELi256ENS_6half_tEfNS_4arch4Sm80ELb1ELb0ELb0ELb0ELb0ELb0ELb1ELb1EEENS1_21CollectiveEpilogueFwdINS6_IJS8_SA_S9_EEENS6_IJNS7_ILi1EEESI_SI_EEESC_SE_Li256ELb0ELb1ELb1ELb0EEENS1_30DynamicPersistentTileSchedulerILi256ELi256ELb1ELb1ELb0EEEEEEEEEvNT_6ParamsE:
[----:B------:R-:W-:Y:S01]  /*0000*/  LDC R1, c[0x0][0x28] ;  /* 0x00000a00ff017b82 */ /* 0x000fe20000000800 */
[----:B------:R-:W-:Y:S05]  /*0010*/  EXIT ;  /* 0x000000000000794d */ /* 0x000fea0003800000 */
.L_x_33:
        /* <DEDUP_REMOVED lines=14> */
.L_x_69:


//--------------------- .text._ZN7cutlass13device_kernelIN5flash19enable_sm80_to_sm89INS1_16FlashAttnFwdSm80INS1_25CollectiveMainloopFwdSm80ILi8ELi1ELb0EN4cute5tupleIJNS5_1CILi128EEENS7_ILi64EEENS7_ILi256EEEEEELi256ENS_6half_tEfNS_4arch4Sm80ELb1ELb0ELb0ELb1ELb0ELb0ELb1ELb1EEENS1_21CollectiveEpilogueFwdINS6_IJS8_SA_S9_EEENS6_IJNS7_ILi1EEESI_SI_EEESC_SE_Li256ELb1ELb1ELb1ELb0EEENS1_36VarlenDynamicPersistentTileSchedulerILi128ELi64ELi256ELi256ELb1ELb1ELb0ELb1ELb1ELb1EEEEEEEEEvNT_6ParamsE --------------------------
	.section	.text._ZN7cutlass13device_kernelIN5flash19enable_sm80_to_sm89INS1_16FlashAttnFwdSm80INS1_25CollectiveMainloopFwdSm80ILi8ELi1ELb0EN4cute5tupleIJNS5_1CILi128EEENS7_ILi64EEENS7_ILi256EEEEEELi256ENS_6half_tEfNS_4arch4Sm80ELb1ELb0ELb0ELb1ELb0ELb0ELb1ELb1EEENS1_21CollectiveEpilogueFwdINS6_IJS8_SA_S9_EEENS6_IJNS7_ILi1EEESI_SI_EEESC_SE_Li256ELb1ELb1ELb1ELb0EEENS1_36VarlenDynamicPersistentTileSchedulerILi128ELi64ELi256ELi256ELb1ELb1ELb0ELb1ELb1ELb1EEEEEEEEEvNT_6ParamsE,"ax",@progbits
	.align	128
.text._ZN7cutlass13device_kernelIN5flash19enable_sm80_to_sm89INS1_16FlashAttnFwdSm80INS1_25CollectiveMainloopFwdSm80ILi8ELi1ELb0EN4cute5tupleIJNS5_1CILi128EEENS7_ILi64EEENS7_ILi256EEEEEELi256ENS_6half_tEfNS_4arch4Sm80ELb1ELb0ELb0ELb1ELb0ELb0ELb1ELb1EEENS1_21CollectiveEpilogueFwdINS6_IJS8_SA_S9_EEENS6_IJNS7_ILi1EEESI_SI_EEESC_SE_Li256ELb1ELb1ELb1ELb0EEENS1_36VarlenDynamicPersistentTileSchedulerILi128ELi64ELi256ELi256ELb1ELb1ELb0ELb1ELb1ELb1EEEEEEEEEvNT_6ParamsE:
        .type           _ZN7cutlass13device_kernelIN5flash19enable_sm80_to_sm89INS1_16FlashAttnFwdSm80INS1_25CollectiveMainloopFwdSm80ILi8ELi1ELb0EN4cute5tupleIJNS5_1CILi128EEENS7_ILi64EEENS7_ILi256EEEEEELi256ENS_6half_tEfNS_4arch4Sm80ELb1ELb0ELb0ELb1ELb0ELb0ELb1ELb1EEENS1_21CollectiveEpilogueFwdINS6_IJS8_SA_S9_EEENS6_IJNS7_ILi1EEESI_SI_EEESC_SE_Li256ELb1ELb1ELb1ELb0EEENS1_36VarlenDynamicPersistentTileSchedulerILi128ELi64ELi256ELi256ELb1ELb1ELb0ELb1ELb1ELb1EEEEEEEEEvNT_6ParamsE,@function
        .size           _ZN7cutlass13device_kernelIN5flash19enable_sm80_to_sm89INS1_16FlashAttnFwdSm80INS1_25CollectiveMainloopFwdSm80ILi8ELi1ELb0EN4cute5tupleIJNS5_1CILi128EEENS7_ILi64EEENS7_ILi256EEEEEELi256ENS_6half_tEfNS_4arch4Sm80ELb1ELb0ELb0ELb1ELb0ELb0ELb1ELb1EEENS1_21CollectiveEpilogueFwdINS6_IJS8_SA_S9_EEENS6_IJNS7_ILi1EEESI_SI_EEESC_SE_Li256ELb1ELb1ELb1ELb0EEENS1_36VarlenDynamicPersistentTileSchedulerILi128ELi64ELi256ELi256ELb1ELb1ELb0ELb1ELb1ELb1EEEEEEEEEvNT_6ParamsE,(.L_x_70 - _ZN7cutlass13device_kernelIN5flash19enable_sm80_to_sm89INS1_16FlashAttnFwdSm80INS1_25CollectiveMainloopFwdSm80ILi8ELi1ELb0EN4cute5tupleIJNS5_1CILi128EEENS7_ILi64EEENS7_ILi256EEEEEELi256ENS_6half_tEfNS_4arch4Sm80ELb1ELb0ELb0ELb1ELb0ELb0ELb1ELb1EEENS1_21CollectiveEpilogueFwdINS6_IJS8_SA_S9_EEENS6_IJNS7_ILi1EEESI_SI_EEESC_SE_Li256ELb1ELb1ELb1ELb0EEENS1_36VarlenDynamicPersistentTileSchedulerILi128ELi64ELi256ELi256ELb1ELb1ELb0ELb1ELb1ELb1EEEEEEEEEvNT_6ParamsE)
        .other          _ZN7cutlass13device_kernelIN5flash19enable_sm80_to_sm89INS1_16FlashAttnFwdSm80INS1_25CollectiveMainloopFwdSm80ILi8ELi1ELb0EN4cute5tupleIJNS5_1CILi128EEENS7_ILi64EEENS7_ILi256EEEEEELi256ENS_6half_tEfNS_4arch4Sm80ELb1ELb0ELb0ELb1ELb0ELb0ELb1ELb1EEENS1_21CollectiveEpilogueFwdINS6_IJS8_SA_S9_EEENS6_IJNS7_ILi1EEESI_SI_EEESC_SE_Li256ELb1ELb1ELb1ELb0EEENS1_36VarlenDynamicPersistentTileSchedulerILi128ELi64ELi256ELi256ELb1ELb1ELb0ELb1ELb1ELb1EEEEEEEEEvNT_6ParamsE,@"STO_CUDA_ENTRY STV_DEFAULT"
_ZN7cutlass13device_kernelIN5flash19enable_sm80_to_sm89INS1_16FlashAttnFwdSm80INS1_25CollectiveMainloopFwdSm80ILi8ELi1ELb0EN4cute5tupleIJNS5_1CILi128EEENS7_ILi64EEENS7_ILi256EEEEEELi256ENS_6half_tEfNS_4arch4Sm80ELb1ELb0ELb0ELb1ELb0ELb0ELb1ELb1EEENS1_21CollectiveEpilogueFwdINS6_IJS8_SA_S9_EEENS6_IJNS7_ILi1EEESI_SI_EEESC_SE_Li256ELb1ELb1ELb1ELb0EEENS1_36VarlenDynamicPersistentTileSchedulerILi128ELi64ELi256ELi256ELb1ELb1ELb0ELb1ELb1ELb1EEEEEEEEEvNT_6ParamsE:
[----:B------:R-:W-:Y:S01]  /*0000*/  LDC R1, c[0x0][0x28] ;  /* 0x00000a00ff017b82 */ /* 0x000fe20000000800 */
[----:B------:R-:W-:Y:S05]  /*0010*/  EXIT ;  /* 0x000000000000794d */ /* 0x000fea0003800000 */
.L_x_34:
        /* <DEDUP_REMOVED lines=14> */
.L_x_70:


//--------------------- .text._ZN7cutlass13device_kernelIN5flash19enable_sm80_to_sm89INS1_16FlashAttnFwdSm80INS1_25CollectiveMainloopFwdSm80ILi8ELi1ELb0EN4cute5tupleIJNS5_1CILi128EEENS7_ILi48EEENS7_ILi256EEEEEELi256ENS_6half_tEfNS_4arch4Sm80ELb1ELb0ELb0ELb1ELb0ELb1ELb1ELb1EEENS1_21CollectiveEpilogueFwdINS6_IJS8_SA_S9_EEENS6_IJNS7_ILi1EEESI_SI_EEESC_SE_Li256ELb1ELb1ELb1ELb0EEENS1_36VarlenDynamicPersistentTileSchedulerILi128ELi48ELi256ELi256ELb1ELb1ELb0ELb1ELb1ELb1EEEEEEEEEvNT_6ParamsE --------------------------
	.section	.text._ZN7cutlass13device_kernelIN5flash19enable_sm80_to_sm89INS1_16FlashAttnFwdSm80INS1_25CollectiveMainloopFwdSm80ILi8ELi1ELb0EN4cute5tupleIJNS5_1CILi128EEENS7_ILi48EEENS7_ILi256EEEEEELi256ENS_6half_tEfNS_4arch4Sm80ELb1ELb0ELb0ELb1ELb0ELb1ELb1ELb1EEENS1_21CollectiveEpilogueFwdINS6_IJS8_SA_S9_EEENS6_IJNS7_ILi1EEESI_SI_EEESC_SE_Li256ELb1ELb1ELb1ELb0EEENS1_36VarlenDynamicPersistentTileSchedulerILi128ELi48ELi256ELi256ELb1ELb1ELb0ELb1ELb1ELb1EEEEEEEEEvNT_6ParamsE,"ax",@progbits
	.align	128
.text._ZN7cutlass13device_kernelIN5flash19enable_sm80_to_sm89INS1_16FlashAttnFwdSm80INS1_25CollectiveMainloopFwdSm80ILi8ELi1ELb0EN4cute5tupleIJNS5_1CILi128EEENS7_ILi48EEENS7_ILi256EEEEEELi256ENS_6half_tEfNS_4arch4Sm80ELb1ELb0ELb0ELb1ELb0ELb1ELb1ELb1EEENS1_21CollectiveEpilogueFwdINS6_IJS8_SA_S9_EEENS6_IJNS7_ILi1EEESI_SI_EEESC_SE_Li256ELb1ELb1ELb1ELb0EEENS1_36VarlenDynamicPersistentTileSchedulerILi128ELi48ELi256ELi256ELb1ELb1ELb0ELb1ELb1ELb1EEEEEEEEEvNT_6ParamsE:
        .type           _ZN7cutlass13device_kernelIN5flash19enable_sm80_to_sm89INS1_16FlashAttnFwdSm80INS1_25CollectiveMainloopFwdSm80ILi8ELi1ELb0EN4cute5tupleIJNS5_1CILi128EEENS7_ILi48EEENS7_ILi256EEEEEELi256ENS_6half_tEfNS_4arch4Sm80ELb1ELb0ELb0ELb1ELb0ELb1ELb1ELb1EEENS1_21CollectiveEpilogueFwdINS6_IJS8_SA_S9_EEENS6_IJNS7_ILi1EEESI_SI_EEESC_SE_Li256ELb1ELb1ELb1ELb0EEENS1_36VarlenDynamicPersistentTileSchedulerILi128ELi48ELi256ELi256ELb1ELb1ELb0ELb1ELb1ELb1EEEEEEEEEvNT_6ParamsE,@function
        .size           _ZN7cutlass13device_kernelIN5flash19enable_sm80_to_sm89INS1_16FlashAttnFwdSm80INS1_25CollectiveMainloopFwdSm80ILi8ELi1ELb0EN4cute5tupleIJNS5_1CILi128EEENS7_ILi48EEENS7_ILi256EEEEEELi256ENS_6half_tEfNS_4arch4Sm80ELb1ELb0ELb0ELb1ELb0ELb1ELb1ELb1EEENS1_21CollectiveEpilogueFwdINS6_IJS8_SA_S9_EEENS6_IJNS7_ILi1EEESI_SI_EEESC_SE_Li256ELb1ELb1ELb1ELb0EEENS1_36VarlenDynamicPersistentTileSchedulerILi128ELi48ELi256ELi256ELb1ELb1ELb0ELb1ELb1ELb1EEEEEEEEEvNT_6ParamsE,(.L_x_71 - _ZN7cutlass13device_kernelIN5flash19enable_sm80_to_sm89INS1_16FlashAttnFwdSm80INS1_25CollectiveMainloopFwdSm80ILi8ELi1ELb0EN4cute5tupleIJNS5_1CILi128EEENS7_ILi48EEENS7_ILi256EEEEEELi256ENS_6half_tEfNS_4arch4Sm80ELb1ELb0ELb0ELb1ELb0ELb1ELb1ELb1EEENS1_21CollectiveEpilogueFwdINS6_IJS8_SA_S9_EEENS6_IJNS7_ILi1EEESI_SI_EEESC_SE_Li256ELb1ELb1ELb1ELb0EEENS1_36VarlenDynamicPersistentTileSchedulerILi128ELi48ELi256ELi256ELb1ELb1ELb0ELb1ELb1ELb1EEEEEEEEEvNT_6ParamsE)
        .other          _ZN7cutlass13device_kernelIN5flash19enable_sm80_to_sm89INS1_16FlashAttnFwdSm80INS1_25CollectiveMainloopFwdSm80ILi8ELi1ELb0EN4cute5tupleIJNS5_1CILi128EEENS7_ILi48EEENS7_ILi256EEEEEELi256ENS_6half_tEfNS_4arch4Sm80ELb1ELb0ELb0ELb1ELb0ELb1ELb1ELb1EEENS1_21CollectiveEpilogueFwdINS6_IJS8_SA_S9_EEENS6_IJNS7_ILi1EEESI_SI_EEESC_SE_Li256ELb1ELb1ELb1ELb0EEENS1_36VarlenDynamicPersistentTileSchedulerILi128ELi48ELi256ELi256ELb1ELb1ELb0ELb1ELb1ELb1EEEEEEEEEvNT_6ParamsE,@"STO_CUDA_ENTRY STV_DEFAULT"
_ZN7cutlass13device_kernelIN5flash19enable_sm80_to_sm89INS1_16FlashAttnFwdSm80INS1_25CollectiveMainloopFwdSm80ILi8ELi1ELb0EN4cute5tupleIJNS5_1CILi128EEENS7_ILi48EEENS7_ILi256EEEEEELi256ENS_6half_tEfNS_4arch4Sm80ELb1ELb0ELb0ELb1ELb0ELb1ELb1ELb1EEENS1_21CollectiveEpilogueFwdINS6_IJS8_SA_S9_EEENS6_IJNS7_ILi1EEESI_SI_EEESC_SE_Li256ELb1ELb1ELb1ELb0EEENS1_36VarlenDynamicPersistentTileSchedulerILi128ELi48ELi256ELi256ELb1ELb1ELb0ELb1ELb1ELb1EEEEEEEEEvNT_6ParamsE:
[----:B------:R-:W-:Y:S01]  /*0000*/  LDC R1, c[0x0][0x28] ;  /* 0x00000a00ff017b82 */ /* 0x000fe20000000800 */
[----:B------:R-:W-:Y:S05]  /*0010*/  EXIT ;  /* 0x000000000000794d */ /* 0x000fea0003800000 */
.L_x_35:
        /* <DEDUP_REMOVED lines=14> */
.L_x_71:


//--------------------- .nv.shared.reserved.0     --------------------------
	.section	.nv.shared.reserved.0,"aw",@nobits
	.weak		__nv_reservedSMEM_offset_0_alias
	.size		__nv_reservedSMEM_offset_0_alias, 0, 0
	.other		__nv_reservedSMEM_offset_0_alias,@"STO_CUDA_RESERVED_SHARED STV_DEFAULT"
__nv_reservedSMEM_offset_0_alias:
	.zero		0


//--------------------- .nv.global                --------------------------
	.section	.nv.global,"aw",@nobits
.nv.global:
	.type		_ZN83_INTERNAL_63ead672_47_flash_fwd_hdim256_fp16_split_softcapall_sm80_cu_8e232a79_44124cute1_E,@object
	.size		_ZN83_INTERNAL_63ead672_47_flash_fwd_hdim256_fp16_split_softcapall_sm80_cu_8e232a79_44124cute1_E,(_ZN83_INTERNAL_63ead672_47_flash_fwd_hdim256_fp16_split_softcapall_sm80_cu_8e232a79_44124cuda3std3__45__cpo6cbeginE - _ZN83_INTERNAL_63ead672_47_flash_fwd_hdim256_fp16_split_softcapall_sm80_cu_8e232a79_44124cute1_E)
_ZN83_INTERNAL_63ead672_47_flash_fwd_hdim256_fp16_split_softcapall_sm80_cu_8e232a79_44124cute1_E:
	.zero		1
	.type		_ZN83_INTERNAL_63ead672_47_flash_fwd_hdim256_fp16_split_softcapall_sm80_cu_8e232a79_44124cuda3std3__45__cpo6cbeginE,@object
	.size		_ZN83_INTERNAL_63ead672_47_flash_fwd_hdim256_fp16_split_softcapall_sm80_cu_8e232a79_44124cuda3std3__45__cpo6cbeginE,(_ZN83_INTERNAL_63ead672_47_flash_fwd_hdim256_fp16_split_softcapall_sm80_cu_8e232a79_44124cuda3std3__48in_placeE - _ZN83_INTERNAL_63ead672_47_flash_fwd_hdim256_fp16_split_softcapall_sm80_cu_8e232a79_44124cuda3std3__45__cpo6cbeginE)
_ZN83_INTERNAL_63ead672_47_flash_fwd_hdim256_fp16_split_softcapall_sm80_cu_8e232a79_44124cuda3std3__45__cpo6cbeginE:
	.zero		1
	.type		_ZN83_INTERNAL_63ead672_47_flash_fwd_hdim256_fp16_split_softcapall_sm80_cu_8e232a79_44124cuda3std3__48in_placeE,@object
	.size		_ZN83_INTERNAL_63ead672_47_flash_fwd_hdim256_fp16_split_softcapall_sm80_cu_8e232a79_44124cuda3std3__48in_placeE,(_ZN83_INTERNAL_63ead672_47_flash_fwd_hdim256_fp16_split_softcapall_sm80_cu_8e232a79_44124cuda3std6ranges3__45__cpo9iter_moveE - _ZN83_INTERNAL_63ead672_47_flash_fwd_hdim256_fp16_split_softcapall_sm80_cu_8e232a79_44124cuda3std3__48in_placeE)
_ZN83_INTERNAL_63ead672_47_flash_fwd_hdim256_fp16_split_softcapall_sm80_cu_8e232a79_44124cuda3std3__48in_placeE:
	.zero		1
	.type		_ZN83_INTERNAL_63ead672_47_flash_fwd_hdim256_fp16_split_softcapall_sm80_cu_8e232a79_44124cuda3std6ranges3__45__cpo9iter_moveE,@object
	.size		_ZN83_INTERNAL_63ead672_47_flash_fwd_hdim256_fp16_split_softcapall_sm80_cu_8e232a79_44124cuda3std6ranges3__45__cpo9iter_moveE,(_ZN83_INTERNAL_63ead672_47_flash_fwd_hdim256_fp16_split_softcapall_sm80_cu_8e232a79_44124cuda3std3__45__cpo5beginE - _ZN83_INTERNAL_63ead672_47_flash_fwd_hdim256_fp16_split_softcapall_sm80_cu_8e232a79_44124cuda3std6ranges3__45__cpo9iter_moveE)
_ZN83_INTERNAL_63ead672_47_flash_fwd_hdim256_fp16_split_softcapall_sm80_cu_8e232a79_44124cuda3std6ranges3__45__cpo9iter_moveE:
	.zero		1
	.type		_ZN83_INTERNAL_63ead672_47_flash_fwd_hdim256_fp16_split_softcapall_sm80_cu_8e232a79_44124cuda3std3__45__cpo5beginE,@object
	.size		_ZN83_INTERNAL_63ead672_47_flash_fwd_hdim256_fp16_split_softcapall_sm80_cu_8e232a79_44124cuda3std3__45__cpo5beginE,(_ZN83_INTERNAL_63ead672_47_flash_fwd_hdim256_fp16_split_softcapall_sm80_cu_8e232a79_44124cuda3std3__485_GLOBAL__N__63ead672_47_flash_fwd_hdim256_fp16_split_softcapall_sm80_cu_8e232a79_44126ignoreE - _ZN83_INTERNAL_63ead672_47_flash_fwd_hdim256_fp16_split_softcapall_sm80_cu_8e232a79_44124cuda3std3__45__cpo5beginE)
_ZN83_INTERNAL_63ead672_47_flash_fwd_hdim256_fp16_split_softcapall_sm80_cu_8e232a79_44124cuda3std3__45__cpo5beginE:
	.zero		1
	.type		_ZN83_INTERNAL_63ead672_47_flash_fwd_hdim256_fp16_split_softcapall_sm80_cu_8e232a79_44124cuda3std3__485_GLOBAL__N__63ead672_47_flash_fwd_hdim256_fp16_split_softcapall_sm80_cu_8e232a79_44126ignoreE,@object
	.size		_ZN83_INTERNAL_63ead672_47_flash_fwd_hdim256_fp16_split_softcapall_sm80_cu_8e232a79_44124cuda3std3__485_GLOBAL__N__63ead672_47_flash_fwd_hdim256_fp16_split_softcapall_sm80_cu_8e232a79_44126ignoreE,(_ZN83_INTERNAL_63ead672_47_flash_fwd_hdim256_fp16_split_softcapall_sm80_cu_8e232a79_44124cute7productE - _ZN83_INTERNAL_63ead672_47_flash_fwd_hdim256_fp16_split_softcapall_sm80_cu_8e232a79_44124cuda3std3__485_GLOBAL__N__63ead672_47_flash_fwd_hdim256_fp16_split_softcapall_sm80_cu_8e232a79_44126ignoreE)
_ZN83_INTERNAL_63ead672_47_flash_fwd_hdim256_fp16_split_softcapall_sm80_cu_8e232a79_44124cuda3std3__485_GLOBAL__N__63ead672_47_flash_fwd_hdim256_fp16_split_softcapall_sm80_cu_8e232a79_44126ignoreE:
	.zero		1
	.type		_ZN83_INTERNAL_63ead672_47_flash_fwd_hdim256_fp16_split_softcapall_sm80_cu_8e232a79_44124cute7productE,@object
	.size		_ZN83_INTERNAL_63ead672_47_flash_fwd_hdim256_fp16_split_softcapall_sm80_cu_8e232a79_44124cute7productE,(_ZN83_INTERNAL_63ead672_47_flash_fwd_hdim256_fp16_split_softcapall_sm80_cu_8e232a79_44124cuda3std3__45__cpo3endE - _ZN83_INTERNAL_63ead672_47_flash_fwd_hdim256_fp16_split_softcapall_sm80_cu_8e232a79_44124cute7productE)
_ZN83_INTERNAL_63ead672_47_flash_fwd_hdim256_fp16_split_softcapall_sm80_cu_8e232a79_44124cute7productE:
	.zero		1
	.type		_ZN83_INTERNAL_63ead672_47_flash_fwd_hdim256_fp16_split_softcapall_sm80_cu_8e232a79_44124cuda3std3__45__cpo3endE,@object
	.size		_ZN83_INTERNAL_63ead672_47_flash_fwd_hdim256_fp16_split_softcapall_sm80_cu_8e232a79_44124cuda3std3__45__cpo3endE,(_ZN83_INTERNAL_63ead672_47_flash_fwd_hdim256_fp16_split_softcapall_sm80_cu_8e232a79_44124cuda3std3__419piecewise_constructE - _ZN83_INTERNAL_63ead672_47_flash_fwd_hdim256_fp16_split_softcapall_sm80_cu_8e232a79_44124cuda3std3__45__cpo3endE)
_ZN83_INTERNAL_63ead672_47_flash_fwd_hdim256_fp16_split_softcapall_sm80_cu_8e232a79_44124cuda3std3__45__cpo3endE:
	.zero		1
	.type		_ZN83_INTERNAL_63ead672_47_flash_fwd_hdim256_fp16_split_softcapall_sm80_cu_8e232a79_44124cuda3std3__419piecewise_constructE,@object
	.size		_ZN83_INTERNAL_63ead672_47_flash_fwd_hdim256_fp16_split_softcapall_sm80_cu_8e232a79_44124cuda3std3__419piecewise_constructE,(_ZN83_INTERNAL_63ead672_47_flash_fwd_hdim256_fp16_split_softcapall_sm80_cu_8e232a79_44124cuda3std3__45__cpo4cendE - _ZN83_INTERNAL_63ead672_47_flash_fwd_hdim256_fp16_split_softcapall_sm80_cu_8e232a79_44124cuda3std3__419piecewise_constructE)
_ZN83_INTERNAL_63ead672_47_flash_fwd_hdim256_fp16_split_softcapall_sm80_cu_8e232a79_44124cuda3std3__419piecewise_constructE:
	.zero		1
	.type		_ZN83_INTERNAL_63ead672_47_flash_fwd_hdim256_fp16_split_softcapall_sm80_cu_8e232a79_44124cuda3std3__45__cpo4cendE,@object
	.size		_ZN83_INTERNAL_63ead672_47_flash_fwd_hdim256_fp16_split_softcapall_sm80_cu_8e232a79_44124cuda3std3__45__cpo4cendE,(_ZN83_INTERNAL_63ead672_47_flash_fwd_hdim256_fp16_split_softcapall_sm80_cu_8e232a79_44124cuda3std6ranges3__45__cpo4swapE - _ZN83_INTERNAL_63ead672_47_flash_fwd_hdim256_fp16_split_softcapall_sm80_cu_8e232a79_44124cuda3std3__45__cpo4cendE)
_ZN83_INTERNAL_63ead672_47_flash_fwd_hdim256_fp16_split_softcapall_sm80_cu_8e232a79_44124cuda3std3__45__cpo4cendE:
	.zero		1
	.type		_ZN83_INTERNAL_63ead672_47_flash_fwd_hdim256_fp16_split_softcapall_sm80_cu_8e232a79_44124cuda3std6ranges3__45__cpo4swapE,@object
	.size		_ZN83_INTERNAL_63ead672_47_flash_fwd_hdim256_fp16_split_softcapall_sm80_cu_8e232a79_44124cuda3std6ranges3__45__cpo4swapE,(.L_7 - _ZN83_INTERNAL_63ead672_47_flash_fwd_hdim256_fp16_split_softcapall_sm80_cu_8e232a79_44124cuda3std6ranges3__45__cpo4swapE)
_ZN83_INTERNAL_63ead672_47_flash_fwd_hdim256_fp16_split_softcapall_sm80_cu_8e232a79_44124cuda3std6ranges3__45__cpo4swapE:
	.zero		1
.L_7:


//--------------------- .nv.constant0._ZN7cutlass13device_kernelIN5flash19enable_sm80_to_sm89INS1_16FlashAttnFwdSm80INS1_25CollectiveMainloopFwdSm80ILi8ELi1ELb1EN4cute5tupleIJNS5_1CILi128EEENS7_ILi64EEENS7_ILi256EEEEEELi256ENS_6half_tEfNS_4arch4Sm80ELb0ELb0ELb1ELb0ELb0ELb0ELb1ELb1EEENS1_21CollectiveEpilogueFwdINS6_IJS8_SA_S9_EEENS6_IJNS7_ILi1EEESI_SI_EEESC_SE_Li256ELb0ELb1ELb1ELb0EEENS1_19SingleTileSchedulerILb0ELb1ELb1ELi128EEEEEEEEEvNT_6ParamsE --------------------------
	.section	.nv.constant0._ZN7cutlass13device_kernelIN5flash19enable_sm80_to_sm89INS1_16FlashAttnFwdSm80INS1_25CollectiveMainloopFwdSm80ILi8ELi1ELb1EN4cute5tupleIJNS5_1CILi128EEENS7_ILi64EEENS7_ILi256EEEEEELi256ENS_6half_tEfNS_4arch4Sm80ELb0ELb0ELb1ELb0ELb0ELb0ELb1ELb1EEENS1_21CollectiveEpilogueFwdINS6_IJS8_SA_S9_EEENS6_IJNS7_ILi1EEESI_SI_EEESC_SE_Li256ELb0ELb1ELb1ELb0EEENS1_19SingleTileSchedulerILb0ELb1ELb1ELi128EEEEEEEEEvNT_6ParamsE,"a",@progbits
	.sectionflags	@""
	.align	4
.nv.constant0._ZN7cutlass13device_kernelIN5flash19enable_sm80_to_sm89INS1_16FlashAttnFwdSm80INS1_25CollectiveMainloopFwdSm80ILi8ELi1ELb1EN4cute5tupleIJNS5_1CILi128EEENS7_ILi64EEENS7_ILi256EEEEEELi256ENS_6half_tEfNS_4arch4Sm80ELb0ELb0ELb1ELb0ELb0ELb0ELb1ELb1EEENS1_21CollectiveEpilogueFwdINS6_IJS8_SA_S9_EEENS6_IJNS7_ILi1EEESI_SI_EEESC_SE_Li256ELb0ELb1ELb1ELb0EEENS1_19SingleTileSchedulerILb0ELb1ELb1ELi128EEEEEEEEEvNT_6ParamsE:
	.zero		1576


//--------------------- .nv.constant0._ZN7cutlass13device_kernelIN5flash19enable_sm80_to_sm89INS1_16FlashAttnFwdSm80INS1_25CollectiveMainloopFwdSm80ILi8ELi1ELb1EN4cute5tupleIJNS5_1CILi128EEENS7_ILi48EEENS7_ILi256EEEEEELi256ENS_6half_tEfNS_4arch4Sm80ELb0ELb0ELb1ELb1ELb0ELb0ELb1ELb1EEENS1_21CollectiveEpilogueFwdINS6_IJS8_SA_S9_EEENS6_IJNS7_ILi1EEESI_SI_EEESC_SE_Li256ELb1ELb1ELb1ELb0EEENS1_36VarlenDynamicPersistentTileSchedulerILi128ELi48ELi256ELi256ELb1ELb1ELb0ELb0ELb1ELb1EEEEEEEEEvNT_6ParamsE --------------------------
	.section	.nv.constant0._ZN7cutlass13device_kernelIN5flash19enable_sm80_to_sm89INS1_16FlashAttnFwdSm80INS1_25CollectiveMainloopFwdSm80ILi8ELi1ELb1EN4cute5tupleIJNS5_1CILi128EEENS7_ILi48EEENS7_ILi256EEEEEELi256ENS_6half_tEfNS_4arch4Sm80ELb0ELb0ELb1ELb1ELb0ELb0ELb1ELb1EEENS1_21CollectiveEpilogueFwdINS6_IJS8_SA_S9_EEENS6_IJNS7_ILi1EEESI_SI_EEESC_SE_Li256ELb1ELb1ELb1ELb0EEENS1_36VarlenDynamicPersistentTileSchedulerILi128ELi48ELi256ELi256ELb1ELb1ELb0ELb0ELb1ELb1EEEEEEEEEvNT_6ParamsE,"a",@progbits
	.sectionflags	@""
	.align	4
.nv.constant0._ZN7cutlass13device_kernelIN5flash19enable_sm80_to_sm89INS1_16FlashAttnFwdSm80INS1_25CollectiveMainloopFwdSm80ILi8ELi1ELb1EN4cute5tupleIJNS5_1CILi128EEENS7_ILi48EEENS7_ILi256EEEEEELi256ENS_6half_tEfNS_4arch4Sm80ELb0ELb0ELb1ELb1ELb0ELb0ELb1ELb1EEENS1_21CollectiveEpilogueFwdINS6_IJS8_SA_S9_EEENS6_IJNS7_ILi1EEESI_SI_EEESC_SE_Li256ELb1ELb1ELb1ELb0EEENS1_36VarlenDynamicPersistentTileSchedulerILi128ELi48ELi256ELi256ELb1ELb1ELb0ELb0ELb1ELb1EEEEEEEEEvNT_6ParamsE:
	.zero		1608


//--------------------- .nv.constant0._ZN7cutlass13device_kernelIN5flash19enable_sm80_to_sm89INS1_16FlashAttnFwdSm80INS1_25CollectiveMainloopFwdSm80ILi8ELi1ELb0EN4cute5tupleIJNS5_1CILi128EEENS7_ILi32EEENS7_ILi256EEEEEELi256ENS_6half_tEfNS_4arch4Sm80ELb0ELb0ELb1ELb1ELb0ELb1ELb1ELb1EEENS1_21CollectiveEpilogueFwdINS6_IJS8_SA_S9_EEENS6_IJNS7_ILi1EEESI_SI_EEESC_SE_Li256ELb1ELb1ELb1ELb0EEENS1_36VarlenDynamicPersistentTileSchedulerILi128ELi32ELi256ELi256ELb1ELb1ELb0ELb0ELb1ELb1EEEEEEEEEvNT_6ParamsE --------------------------
	.section	.nv.constant0._ZN7cutlass13device_kernelIN5flash19enable_sm80_to_sm89INS1_16FlashAttnFwdSm80INS1_25CollectiveMainloopFwdSm80ILi8ELi1ELb0EN4cute5tupleIJNS5_1CILi128EEENS7_ILi32EEENS7_ILi256EEEEEELi256ENS_6half_tEfNS_4arch4Sm80ELb0ELb0ELb1ELb1ELb0ELb1ELb1ELb1EEENS1_21CollectiveEpilogueFwdINS6_IJS8_SA_S9_EEENS6_IJNS7_ILi1EEESI_SI_EEESC_SE_Li256ELb1ELb1ELb1ELb0EEENS1_36VarlenDynamicPersistentTileSchedulerILi128ELi32ELi256ELi256ELb1ELb1ELb0ELb0ELb1ELb1EEEEEEEEEvNT_6ParamsE,"a",@progbits
	.sectionflags	@""
	.align	4
.nv.constant0._ZN7cutlass13device_kernelIN5flash19enable_sm80_to_sm89INS1_16FlashAttnFwdSm80INS1_25CollectiveMainloopFwdSm80ILi8ELi1ELb0EN4cute5tupleIJNS5_1CILi128EEENS7_ILi32EEENS7_ILi256EEEEEELi256ENS_6half_tEfNS_4arch4Sm80ELb0ELb0ELb1ELb1ELb0ELb1ELb1ELb1EEENS1_21CollectiveEpilogueFwdINS6_IJS8_SA_S9_EEENS6_IJNS7_ILi1EEESI_SI_EEESC_SE_Li256ELb1ELb1ELb1ELb0EEENS1_36VarlenDynamicPersistentTileSchedulerILi128ELi32ELi256ELi256ELb1ELb1ELb0ELb0ELb1ELb1EEEEEEEEEvNT_6ParamsE:
	.zero		1608


//--------------------- .nv.constant0._ZN7cutlass13device_kernelIN5flash19enable_sm80_to_sm89INS1_16FlashAttnFwdSm80INS1_25CollectiveMainloopFwdSm80ILi8ELi1ELb1EN4cute5tupleIJNS5_1CILi128EEENS7_ILi48EEENS7_ILi256EEEEEELi256ENS_6half_tEfNS_4arch4Sm80ELb0ELb1ELb1ELb0ELb0ELb0ELb1ELb1EEENS1_21CollectiveEpilogueFwdINS6_IJS8_SA_S9_EEENS6_IJNS7_ILi1EEESI_SI_EEESC_SE_Li256ELb0ELb1ELb1ELb0EEENS1_19SingleTileSchedulerILb0ELb1ELb1ELi128EEEEEEEEEvNT_6ParamsE --------------------------
	.section	.nv.constant0._ZN7cutlass13device_kernelIN5flash19enable_sm80_to_sm89INS1_16FlashAttnFwdSm80INS1_25CollectiveMainloopFwdSm80ILi8ELi1ELb1EN4cute5tupleIJNS5_1CILi128EEENS7_ILi48EEENS7_ILi256EEEEEELi256ENS_6half_tEfNS_4arch4Sm80ELb0ELb1ELb1ELb0ELb0ELb0ELb1ELb1EEENS1_21CollectiveEpilogueFwdINS6_IJS8_SA_S9_EEENS6_IJNS7_ILi1EEESI_SI_EEESC_SE_Li256ELb0ELb1ELb1ELb0EEENS1_19SingleTileSchedulerILb0ELb1ELb1ELi128EEEEEEEEEvNT_6ParamsE,"a",@progbits
	.sectionflags	@""
	.align	4
.nv.constant0._ZN7cutlass13device_kernelIN5flash19enable_sm80_to_sm89INS1_16FlashAttnFwdSm80INS1_25CollectiveMainloopFwdSm80ILi8ELi1ELb1EN4cute5tupleIJNS5_1CILi128EEENS7_ILi48EEENS7_ILi256EEEEEELi256ENS_6half_tEfNS_4arch4Sm80ELb0ELb1ELb1ELb0ELb0ELb0ELb1ELb1EEENS1_21CollectiveEpilogueFwdINS6_IJS8_SA_S9_EEENS6_IJNS7_ILi1EEESI_SI_EEESC_SE_Li256ELb0ELb1ELb1ELb0EEENS1_19SingleTileSchedulerILb0ELb1ELb1ELi128EEEEEEEEEvNT_6ParamsE:
	.zero		1576


//--------------------- .nv.constant0._ZN7cutlass13device_kernelIN5flash19enable_sm80_to_sm89INS1_16FlashAttnFwdSm80INS1_25CollectiveMainloopFwdSm80ILi8ELi1ELb1EN4cute5tupleIJNS5_1CILi128EEENS7_ILi48EEENS7_ILi256EEEEEELi256ENS_6half_tEfNS_4arch4Sm80ELb0ELb1ELb1ELb1ELb0ELb0ELb1ELb1EEENS1_21CollectiveEpilogueFwdINS6_IJS8_SA_S9_EEENS6_IJNS7_ILi1EEESI_SI_EEESC_SE_Li256ELb1ELb1ELb1ELb0EEENS1_36VarlenDynamicPersistentTileSchedulerILi128ELi48ELi256ELi256ELb1ELb1ELb0ELb1ELb0ELb1EEEEEEEEEvNT_6ParamsE --------------------------
	.section	.nv.constant0._ZN7cutlass13device_kernelIN5flash19enable_sm80_to_sm89INS1_16FlashAttnFwdSm80INS1_25CollectiveMainloopFwdSm80ILi8ELi1ELb1EN4cute5tupleIJNS5_1CILi128EEENS7_ILi48EEENS7_ILi256EEEEEELi256ENS_6half_tEfNS_4arch4Sm80ELb0ELb1ELb1ELb1ELb0ELb0ELb1ELb1EEENS1_21CollectiveEpilogueFwdINS6_IJS8_SA_S9_EEENS6_IJNS7_ILi1EEESI_SI_EEESC_SE_Li256ELb1ELb1ELb1ELb0EEENS1_36VarlenDynamicPersistentTileSchedulerILi128ELi48ELi256ELi256ELb1ELb1ELb0ELb1ELb0ELb1EEEEEEEEEvNT_6ParamsE,"a",@progbits
	.sectionflags	@""
	.align	4
.nv.constant0._ZN7cutlass13device_kernelIN5flash19enable_sm80_to_sm89INS1_16FlashAttnFwdSm80INS1_25CollectiveMainloopFwdSm80ILi8ELi1ELb1EN4cute5tupleIJNS5_1CILi128EEENS7_ILi48EEENS7_ILi256EEEEEELi256ENS_6half_tEfNS_4arch4Sm80ELb0ELb1ELb1ELb1ELb0ELb0ELb1ELb1EEENS1_21CollectiveEpilogueFwdINS6_IJS8_SA_S9_EEENS6_IJNS7_ILi1EEESI_SI_EEESC_SE_Li256ELb1ELb1ELb1ELb0EEENS1_36VarlenDynamicPersistentTileSchedulerILi128ELi48ELi256ELi256ELb1ELb1ELb0ELb1ELb0ELb1EEEEEEEEEvNT_6ParamsE:
	.zero		1608


//--------------------- .nv.constant0._ZN7cutlass13device_kernelIN5flash19enable_sm80_to_sm89INS1_16FlashAttnFwdSm80INS1_25CollectiveMainloopFwdSm80ILi8ELi1ELb0EN4cute5tupleIJNS5_1CILi128EEENS7_ILi32EEENS7_ILi256EEEEEELi256ENS_6half_tEfNS_4arch4Sm80ELb0ELb1ELb1ELb1ELb0ELb1ELb1ELb1EEENS1_21CollectiveEpilogueFwdINS6_IJS8_SA_S9_EEENS6_IJNS7_ILi1EEESI_SI_EEESC_SE_Li256ELb1ELb1ELb1ELb0EEENS1_36VarlenDynamicPersistentTileSchedulerILi128ELi32ELi256ELi256ELb1ELb1ELb0ELb1ELb0ELb1EEEEEEEEEvNT_6ParamsE --------------------------
	.section	.nv.constant0._ZN7cutlass13device_kernelIN5flash19enable_sm80_to_sm89INS1_16FlashAttnFwdSm80INS1_25CollectiveMainloopFwdSm80ILi8ELi1ELb0EN4cute5tupleIJNS5_1CILi128EEENS7_ILi32EEENS7_ILi256EEEEEELi256ENS_6half_tEfNS_4arch4Sm80ELb0ELb1ELb1ELb1ELb0ELb1ELb1ELb1EEENS1_21CollectiveEpilogueFwdINS6_IJS8_SA_S9_EEENS6_IJNS7_ILi1EEESI_SI_EEESC_SE_Li256ELb1ELb1ELb1ELb0EEENS1_36VarlenDynamicPersistentTileSchedulerILi128ELi32ELi256ELi256ELb1ELb1ELb0ELb1ELb0ELb1EEEEEEEEEvNT_6ParamsE,"a",@progbits
	.sectionflags	@""
	.align	4
.nv.constant0._ZN7cutlass13device_kernelIN5flash19enable_sm80_to_sm89INS1_16FlashAttnFwdSm80INS1_25CollectiveMainloopFwdSm80ILi8ELi1ELb0EN4cute5tupleIJNS5_1CILi128EEENS7_ILi32EEENS7_ILi256EEEEEELi256ENS_6half_tEfNS_4arch4Sm80ELb0ELb1ELb1ELb1ELb0ELb1ELb1ELb1EEENS1_21CollectiveEpilogueFwdINS6_IJS8_SA_S9_EEENS6_IJNS7_ILi1EEESI_SI_EEESC_SE_Li256ELb1ELb1ELb1ELb0EEENS1_36VarlenDynamicPersistentTileSchedulerILi128ELi32ELi256ELi256ELb1ELb1ELb0ELb1ELb0ELb1EEEEEEEEEvNT_6ParamsE:
	.zero		1608


//--------------------- .nv.constant0._ZN7cutlass13device_kernelIN5flash19enable_sm80_to_sm89INS1_16FlashAttnFwdSm80INS1_25CollectiveMainloopFwdSm80ILi8ELi1ELb1EN4cute5tupleIJNS5_1CILi128EEENS7_ILi64EEENS7_ILi256EEEEEELi256ENS_6half_tEfNS_4arch4Sm80ELb1ELb0ELb1ELb0ELb0ELb0ELb1ELb1EEENS1_21CollectiveEpilogueFwdINS6_IJS8_SA_S9_EEENS6_IJNS7_ILi1EEESI_SI_EEESC_SE_Li256ELb0ELb1ELb1ELb0EEENS1_30DynamicPersistentTileSchedulerILi256ELi256ELb1ELb1ELb0EEEEEEEEEvNT_6ParamsE --------------------------
	.section	.nv.constant0._ZN7cutlass13device_kernelIN5flash19enable_sm80_to_sm89INS1_16FlashAttnFwdSm80INS1_25CollectiveMainloopFwdSm80ILi8ELi1ELb1EN4cute5tupleIJNS5_1CILi128EEENS7_ILi64EEENS7_ILi256EEEEEELi256ENS_6half_tEfNS_4arch4Sm80ELb1ELb0ELb1ELb0ELb0ELb0ELb1ELb1EEENS1_21CollectiveEpilogueFwdINS6_IJS8_SA_S9_EEENS6_IJNS7_ILi1EEESI_SI_EEESC_SE_Li256ELb0ELb1ELb1ELb0EEENS1_30DynamicPersistentTileSchedulerILi256ELi256ELb1ELb1ELb0EEEEEEEEEvNT_6ParamsE,"a",@progbits
	.sectionflags	@""
	.align	4
.nv.constant0._ZN7cutlass13device_kernelIN5flash19enable_sm80_to_sm89INS1_16FlashAttnFwdSm80INS1_25CollectiveMainloopFwdSm80ILi8ELi1ELb1EN4cute5tupleIJNS5_1CILi128EEENS7_ILi64EEENS7_ILi256EEEEEELi256ENS_6half_tEfNS_4arch4Sm80ELb1ELb0ELb1ELb0ELb0ELb0ELb1ELb1EEENS1_21CollectiveEpilogueFwdINS6_IJS8_SA_S9_EEENS6_IJNS7_ILi1EEESI_SI_EEESC_SE_Li256ELb0ELb1ELb1ELb0EEENS1_30DynamicPersistentTileSchedulerILi256ELi256ELb1ELb1ELb0EEEEEEEEEvNT_6ParamsE:
	.zero		1592


//--------------------- .nv.constant0._ZN7cutlass13device_kernelIN5flash19enable_sm80_to_sm89INS1_16FlashAttnFwdSm80INS1_25CollectiveMainloopFwdSm80ILi8ELi1ELb1EN4cute5tupleIJNS5_1CILi128EEENS7_ILi48EEENS7_ILi256EEEEEELi256ENS_6half_tEfNS_4arch4Sm80ELb1ELb0ELb1ELb1ELb0ELb0ELb1ELb1EEENS1_21CollectiveEpilogueFwdINS6_IJS8_SA_S9_EEENS6_IJNS7_ILi1EEESI_SI_EEESC_SE_Li256ELb1ELb1ELb1ELb0EEENS1_36VarlenDynamicPersistentTileSchedulerILi128ELi48ELi256ELi256ELb1ELb1ELb0ELb1ELb1ELb1EEEEEEEEEvNT_6ParamsE --------------------------
	.section	.nv.constant0._ZN7cutlass13device_kernelIN5flash19enable_sm80_to_sm89INS1_16FlashAttnFwdSm80INS1_25CollectiveMainloopFwdSm80ILi8ELi1ELb1EN4cute5tupleIJNS5_1CILi128EEENS7_ILi48EEENS7_ILi256EEEEEELi256ENS_6half_tEfNS_4arch4Sm80ELb1ELb0ELb1ELb1ELb0ELb0ELb1ELb1EEENS1_21CollectiveEpilogueFwdINS6_IJS8_SA_S9_EEENS6_IJNS7_ILi1EEESI_SI_EEESC_SE_Li256ELb1ELb1ELb1ELb0EEENS1_36VarlenDynamicPersistentTileSchedulerILi128ELi48ELi256ELi256ELb1ELb1ELb0ELb1ELb1ELb1EEEEEEEEEvNT_6ParamsE,"a",@progbits
	.sectionflags	@""
	.align	4
.nv.constant0._ZN7cutlass13device_kernelIN5flash19enable_sm80_to_sm89INS1_16FlashAttnFwdSm80INS1_25CollectiveMainloopFwdSm80ILi8ELi1ELb1EN4cute5tupleIJNS5_1CILi128EEENS7_ILi48EEENS7_ILi256EEEEEELi256ENS_6half_tEfNS_4arch4Sm80ELb1ELb0ELb1ELb1ELb0ELb0ELb1ELb1EEENS1_21CollectiveEpilogueFwdINS6_IJS8_SA_S9_EEENS6_IJNS7_ILi1EEESI_SI_EEESC_SE_Li256ELb1ELb1ELb1ELb0EEENS1_36VarlenDynamicPersistentTileSchedulerILi128ELi48ELi256ELi256ELb1ELb1ELb0ELb1ELb1ELb1EEEEEEEEEvNT_6ParamsE:
	.zero		1608


//--------------------- .nv.constant0._ZN7cutlass13device_kernelIN5flash19enable_sm80_to_sm89INS1_16FlashAttnFwdSm80INS1_25CollectiveMainloopFwdSm80ILi8ELi1ELb0EN4cute5tupleIJNS5_1CILi128EEENS7_ILi32EEENS7_ILi256EEEEEELi256ENS_6half_tEfNS_4arch4Sm80ELb1ELb0ELb1ELb1ELb0ELb1ELb1ELb1EEENS1_21CollectiveEpilogueFwdINS6_IJS8_SA_S9_EEENS6_IJNS7_ILi1EEESI_SI_EEESC_SE_Li256ELb1ELb1ELb1ELb0EEENS1_36VarlenDynamicPersistentTileSchedulerILi128ELi32ELi256ELi256ELb1ELb1ELb0ELb1ELb1ELb1EEEEEEEEEvNT_6ParamsE --------------------------
	.section	.nv.constant0._ZN7cutlass13device_kernelIN5flash19enable_sm80_to_sm89INS1_16FlashAttnFwdSm80INS1_25CollectiveMainloopFwdSm80ILi8ELi1ELb0EN4cute5tupleIJNS5_1CILi128EEENS7_ILi32EEENS7_ILi256EEEEEELi256ENS_6half_tEfNS_4arch4Sm80ELb1ELb0ELb1ELb1ELb0ELb1ELb1ELb1EEENS1_21CollectiveEpilogueFwdINS6_IJS8_SA_S9_EEENS6_IJNS7_ILi1EEESI_SI_EEESC_SE_Li256ELb1ELb1ELb1ELb0EEENS1_36VarlenDynamicPersistentTileSchedulerILi128ELi32ELi256ELi256ELb1ELb1ELb0ELb1ELb1ELb1EEEEEEEEEvNT_6ParamsE,"a",@progbits
	.sectionflags	@""
	.align	4
.nv.constant0._ZN7cutlass13device_kernelIN5flash19enable_sm80_to_sm89INS1_16FlashAttnFwdSm80INS1_25CollectiveMainloopFwdSm80ILi8ELi1ELb0EN4cute5tupleIJNS5_1CILi128EEENS7_ILi32EEENS7_ILi256EEEEEELi256ENS_6half_tEfNS_4arch4Sm80ELb1ELb0ELb1ELb1ELb0ELb1ELb1ELb1EEENS1_21CollectiveEpilogueFwdINS6_IJS8_SA_S9_EEENS6_IJNS7_ILi1EEESI_SI_EEESC_SE_Li256ELb1ELb1ELb1ELb0EEENS1_36VarlenDynamicPersistentTileSchedulerILi128ELi32ELi256ELi256ELb1ELb1ELb0ELb1ELb1ELb1EEEEEEEEEvNT_6ParamsE:
	.zero		1608


//--------------------- .nv.constant0._ZN7cutlass13device_kernelIN5flash19enable_sm80_to_sm89INS1_16FlashAttnFwdSm80INS1_25CollectiveMainloopFwdSm80ILi8ELi1ELb0EN4cute5tupleIJNS5_1CILi128EEENS7_ILi96EEENS7_ILi256EEEEEELi256ENS_6half_tEfNS_4arch4Sm80ELb0ELb0ELb1ELb0ELb0ELb0ELb1ELb1EEENS1_21CollectiveEpilogueFwdINS6_IJS8_SA_S9_EEENS6_IJNS7_ILi1EEESI_SI_EEESC_SE_Li256ELb0ELb1ELb1ELb0EEENS1_19SingleTileSchedulerILb0ELb1ELb1ELi128EEEEEEEEEvNT_6ParamsE --------------------------
	.section	.nv.constant0._ZN7cutlass13device_kernelIN5flash19enable_sm80_to_sm89INS1_16FlashAttnFwdSm80INS1_25CollectiveMainloopFwdSm80ILi8ELi1ELb0EN4cute5tupleIJNS5_1CILi128EEENS7_ILi96EEENS7_ILi256EEEEEELi256ENS_6half_tEfNS_4arch4Sm80ELb0ELb0ELb1ELb0ELb0ELb0ELb1ELb1EEENS1_21CollectiveEpilogueFwdINS6_IJS8_SA_S9_EEENS6_IJNS7_ILi1EEESI_SI_EEESC_SE_Li256ELb0ELb1ELb1ELb0EEENS1_19SingleTileSchedulerILb0ELb1ELb1ELi128EEEEEEEEEvNT_6ParamsE,"a",@progbits
	.sectionflags	@""
	.align	4
.nv.constant0._ZN7cutlass13device_kernelIN5flash19enable_sm80_to_sm89INS1_16FlashAttnFwdSm80INS1_25CollectiveMainloopFwdSm80ILi8ELi1ELb0EN4cute5tupleIJNS5_1CILi128EEENS7_ILi96EEENS7_ILi256EEEEEELi256ENS_6half_tEfNS_4arch4Sm80ELb0ELb0ELb1ELb0ELb0ELb0ELb1ELb1EEENS1_21CollectiveEpilogueFwdINS6_IJS8_SA_S9_EEENS6_IJNS7_ILi1EEESI_SI_EEESC_SE_Li256ELb0ELb1ELb1ELb0EEENS1_19SingleTileSchedulerILb0ELb1ELb1ELi128EEEEEEEEEvNT_6ParamsE:
	.zero		1576


//--------------------- .nv.constant0._ZN7cutlass13device_kernelIN5flash19enable_sm80_to_sm89INS1_16FlashAttnFwdSm80INS1_25CollectiveMainloopFwdSm80ILi8ELi1ELb0EN4cute5tupleIJNS5_1CILi128EEENS7_ILi64EEENS7_ILi256EEEEEELi256ENS_6half_tEfNS_4arch4Sm80ELb0ELb0ELb1ELb1ELb0ELb0ELb1ELb1EEENS1_21CollectiveEpilogueFwdINS6_IJS8_SA_S9_EEENS6_IJNS7_ILi1EEESI_SI_EEESC_SE_Li256ELb1ELb1ELb1ELb0EEENS1_36VarlenDynamicPersistentTileSchedulerILi128ELi64ELi256ELi256ELb1ELb1ELb0ELb0ELb1ELb1EEEEEEEEEvNT_6ParamsE --------------------------
	.section	.nv.constant0._ZN7cutlass13device_kernelIN5flash19enable_sm80_to_sm89INS1_16FlashAttnFwdSm80INS1_25CollectiveMainloopFwdSm80ILi8ELi1ELb0EN4cute5tupleIJNS5_1CILi128EEENS7_ILi64EEENS7_ILi256EEEEEELi256ENS_6half_tEfNS_4arch4Sm80ELb0ELb0ELb1ELb1ELb0ELb0ELb1ELb1EEENS1_21CollectiveEpilogueFwdINS6_IJS8_SA_S9_EEENS6_IJNS7_ILi1EEESI_SI_EEESC_SE_Li256ELb1ELb1ELb1ELb0EEENS1_36VarlenDynamicPersistentTileSchedulerILi128ELi64ELi256ELi256ELb1ELb1ELb0ELb0ELb1ELb1EEEEEEEEEvNT_6ParamsE,"a",@progbits
	.sectionflags	@""
	.align	4
.nv.constant0._ZN7cutlass13device_kernelIN5flash19enable_sm80_to_sm89INS1_16FlashAttnFwdSm80INS1_25CollectiveMainloopFwdSm80ILi8ELi1ELb0EN4cute5tupleIJNS5_1CILi128EEENS7_ILi64EEENS7_ILi256EEEEEELi256ENS_6half_tEfNS_4arch4Sm80ELb0ELb0ELb1ELb1ELb0ELb0ELb1ELb1EEENS1_21CollectiveEpilogueFwdINS6_IJS8_SA_S9_EEENS6_IJNS7_ILi1EEESI_SI_EEESC_SE_Li256ELb1ELb1ELb1ELb0EEENS1_36VarlenDynamicPersistentTileSchedulerILi128ELi64ELi256ELi256ELb1ELb1ELb0ELb0ELb1ELb1EEEEEEEEEvNT_6ParamsE:
	.zero		1608


//--------------------- .nv.constant0._ZN7cutlass13device_kernelIN5flash19enable_sm80_to_sm89INS1_16FlashAttnFwdSm80INS1_25CollectiveMainloopFwdSm80ILi8ELi1ELb0EN4cute5tupleIJNS5_1CILi128EEENS7_ILi48EEENS7_ILi256EEEEEELi256ENS_6half_tEfNS_4arch4Sm80ELb0ELb0ELb1ELb1ELb0ELb1ELb1ELb1EEENS1_21CollectiveEpilogueFwdINS6_IJS8_SA_S9_EEENS6_IJNS7_ILi1EEESI_SI_EEESC_SE_Li256ELb1ELb1ELb1ELb0EEENS1_36VarlenDynamicPersistentTileSchedulerILi128ELi48ELi256ELi256ELb1ELb1ELb0ELb0ELb1ELb1EEEEEEEEEvNT_6ParamsE --------------------------
	.section	.nv.constant0._ZN7cutlass13device_kernelIN5flash19enable_sm80_to_sm89INS1_16FlashAttnFwdSm80INS1_25CollectiveMainloopFwdSm80ILi8ELi1ELb0EN4cute5tupleIJNS5_1CILi128EEENS7_ILi48EEENS7_ILi256EEEEEELi256ENS_6half_tEfNS_4arch4Sm80ELb0ELb0ELb1ELb1ELb0ELb1ELb1ELb1EEENS1_21CollectiveEpilogueFwdINS6_IJS8_SA_S9_EEENS6_IJNS7_ILi1EEESI_SI_EEESC_SE_Li256ELb1ELb1ELb1ELb0EEENS1_36VarlenDynamicPersistentTileSchedulerILi128ELi48ELi256ELi256ELb1ELb1ELb0ELb0ELb1ELb1EEEEEEEEEvNT_6ParamsE,"a",@progbits
	.sectionflags	@""
	.align	4
.nv.constant0._ZN7cutlass13device_kernelIN5flash19enable_sm80_to_sm89INS1_16FlashAttnFwdSm80INS1_25CollectiveMainloopFwdSm80ILi8ELi1ELb0EN4cute5tupleIJNS5_1CILi128EEENS7_ILi48EEENS7_ILi256EEEEEELi256ENS_6half_tEfNS_4arch4Sm80ELb0ELb0ELb1ELb1ELb0ELb1ELb1ELb1EEENS1_21CollectiveEpilogueFwdINS6_IJS8_SA_S9_EEENS6_IJNS7_ILi1EEESI_SI_EEESC_SE_Li256ELb1ELb1ELb1ELb0EEENS1_36VarlenDynamicPersistentTileSchedulerILi128ELi48ELi256ELi256ELb1ELb1ELb0ELb0ELb1ELb1EEEEEEEEEvNT_6ParamsE:
	.zero		1608


//--------------------- .nv.constant0._ZN7cutlass13device_kernelIN5flash19enable_sm80_to_sm89INS1_16FlashAttnFwdSm80INS1_25CollectiveMainloopFwdSm80ILi8ELi1ELb0EN4cute5tupleIJNS5_1CILi128EEENS7_ILi64EEENS7_ILi256EEEEEELi256ENS_6half_tEfNS_4arch4Sm80ELb0ELb1ELb1ELb0ELb0ELb0ELb1ELb1EEENS1_21CollectiveEpilogueFwdINS6_IJS8_SA_S9_EEENS6_IJNS7_ILi1EEESI_SI_EEESC_SE_Li256ELb0ELb1ELb1ELb0EEENS1_19SingleTileSchedulerILb0ELb1ELb1ELi128EEEEEEEEEvNT_6ParamsE --------------------------
	.section	.nv.constant0._ZN7cutlass13device_kernelIN5flash19enable_sm80_to_sm89INS1_16FlashAttnFwdSm80INS1_25CollectiveMainloopFwdSm80ILi8ELi1ELb0EN4cute5tupleIJNS5_1CILi128EEENS7_ILi64EEENS7_ILi256EEEEEELi256ENS_6half_tEfNS_4arch4Sm80ELb0ELb1ELb1ELb0ELb0ELb0ELb1ELb1EEENS1_21CollectiveEpilogueFwdINS6_IJS8_SA_S9_EEENS6_IJNS7_ILi1EEESI_SI_EEESC_SE_Li256ELb0ELb1ELb1ELb0EEENS1_19SingleTileSchedulerILb0ELb1ELb1ELi128EEEEEEEEEvNT_6ParamsE,"a",@progbits
	.sectionflags	@""
	.align	4
.nv.constant0._ZN7cutlass13device_kernelIN5flash19enable_sm80_to_sm89INS1_16FlashAttnFwdSm80INS1_25CollectiveMainloopFwdSm80ILi8ELi1ELb0EN4cute5tupleIJNS5_1CILi128EEENS7_ILi64EEENS7_ILi256EEEEEELi256ENS_6half_tEfNS_4arch4Sm80ELb0ELb1ELb1ELb0ELb0ELb0ELb1ELb1EEENS1_21CollectiveEpilogueFwdINS6_IJS8_SA_S9_EEENS6_IJNS7_ILi1EEESI_SI_EEESC_SE_Li256ELb0ELb1ELb1ELb0EEENS1_19SingleTileSchedulerILb0ELb1ELb1ELi128EEEEEEEEEvNT_6ParamsE:
	.zero		1576


//--------------------- .nv.constant0._ZN7cutlass13device_kernelIN5flash19enable_sm80_to_sm89INS1_16FlashAttnFwdSm80INS1_25CollectiveMainloopFwdSm80ILi8ELi1ELb0EN4cute5tupleIJNS5_1CILi128EEENS7_ILi64EEENS7_ILi256EEEEEELi256ENS_6half_tEfNS_4arch4Sm80ELb0ELb1ELb1ELb1ELb0ELb0ELb1ELb1EEENS1_21CollectiveEpilogueFwdINS6_IJS8_SA_S9_EEENS6_IJNS7_ILi1EEESI_SI_EEESC_SE_Li256ELb1ELb1ELb1ELb0EEENS1_36VarlenDynamicPersistentTileSchedulerILi128ELi64ELi256ELi256ELb1ELb1ELb0ELb1ELb0ELb1EEEEEEEEEvNT_6ParamsE --------------------------
	.section	.nv.constant0._ZN7cutlass13device_kernelIN5flash19enable_sm80_to_sm89INS1_16FlashAttnFwdSm80INS1_25CollectiveMainloopFwdSm80ILi8ELi1ELb0EN4cute5tupleIJNS5_1CILi128EEENS7_ILi64EEENS7_ILi256EEEEEELi256ENS_6half_tEfNS_4arch4Sm80ELb0ELb1ELb1ELb1ELb0ELb0ELb1ELb1EEENS1_21CollectiveEpilogueFwdINS6_IJS8_SA_S9_EEENS6_IJNS7_ILi1EEESI_SI_EEESC_SE_Li256ELb1ELb1ELb1ELb0EEENS1_36VarlenDynamicPersistentTileSchedulerILi128ELi64ELi256ELi256ELb1ELb1ELb0ELb1ELb0ELb1EEEEEEEEEvNT_6ParamsE,"a",@progbits
	.sectionflags	@""
	.align	4
.nv.constant0._ZN7cutlass13device_kernelIN5flash19enable_sm80_to_sm89INS1_16FlashAttnFwdSm80INS1_25CollectiveMainloopFwdSm80ILi8ELi1ELb0EN4cute5tupleIJNS5_1CILi128EEENS7_ILi64EEENS7_ILi256EEEEEELi256ENS_6half_tEfNS_4arch4Sm80ELb0ELb1ELb1ELb1ELb0ELb0ELb1ELb1EEENS1_21CollectiveEpilogueFwdINS6_IJS8_SA_S9_EEENS6_IJNS7_ILi1EEESI_SI_EEESC_SE_Li256ELb1ELb1ELb1ELb0EEENS1_36VarlenDynamicPersistentTileSchedulerILi128ELi64ELi256ELi256ELb1ELb1ELb0ELb1ELb0ELb1EEEEEEEEEvNT_6ParamsE:
	.zero		1608


//--------------------- .nv.constant0._ZN7cutlass13device_kernelIN5flash19enable_sm80_to_sm89INS1_16FlashAttnFwdSm80INS1_25CollectiveMainloopFwdSm80ILi8ELi1ELb0EN4cute5tupleIJNS5_1CILi128EEENS7_ILi48EEENS7_ILi256EEEEEELi256ENS_6half_tEfNS_4arch4Sm80ELb0ELb1ELb1ELb1ELb0ELb1ELb1ELb1EEENS1_21CollectiveEpilogueFwdINS6_IJS8_SA_S9_EEENS6_IJNS7_ILi1EEESI_SI_EEESC_SE_Li256ELb1ELb1ELb1ELb0EEENS1_36VarlenDynamicPersistentTileSchedulerILi128ELi48ELi256ELi256ELb1ELb1ELb0ELb1ELb0ELb1EEEEEEEEEvNT_6ParamsE --------------------------
	.section	.nv.constant0._ZN7cutlass13device_kernelIN5flash19enable_sm80_to_sm89INS1_16FlashAttnFwdSm80INS1_25CollectiveMainloopFwdSm80ILi8ELi1ELb0EN4cute5tupleIJNS5_1CILi128EEENS7_ILi48EEENS7_ILi256EEEEEELi256ENS_6half_tEfNS_4arch4Sm80ELb0ELb1ELb1ELb1ELb0ELb1ELb1ELb1EEENS1_21CollectiveEpilogueFwdINS6_IJS8_SA_S9_EEENS6_IJNS7_ILi1EEESI_SI_EEESC_SE_Li256ELb1ELb1ELb1ELb0EEENS1_36VarlenDynamicPersistentTileSchedulerILi128ELi48ELi256ELi256ELb1ELb1ELb0ELb1ELb0ELb1EEEEEEEEEvNT_6ParamsE,"a",@progbits
	.sectionflags	@""
	.align	4
.nv.constant0._ZN7cutlass13device_kernelIN5flash19enable_sm80_to_sm89INS1_16FlashAttnFwdSm80INS1_25CollectiveMainloopFwdSm80ILi8ELi1ELb0EN4cute5tupleIJNS5_1CILi128EEENS7_ILi48EEENS7_ILi256EEEEEELi256ENS_6half_tEfNS_4arch4Sm80ELb0ELb1ELb1ELb1ELb0ELb1ELb1ELb1EEENS1_21CollectiveEpilogueFwdINS6_IJS8_SA_S9_EEENS6_IJNS7_ILi1EEESI_SI_EEESC_SE_Li256ELb1ELb1ELb1ELb0EEENS1_36VarlenDynamicPersistentTileSchedulerILi128ELi48ELi256ELi256ELb1ELb1ELb0ELb1ELb0ELb1EEEEEEEEEvNT_6ParamsE:
	.zero		1608


//--------------------- .nv.constant0._ZN7cutlass13device_kernelIN5flash19enable_sm80_to_sm89INS1_16FlashAttnFwdSm80INS1_25CollectiveMainloopFwdSm80ILi8ELi1ELb0EN4cute5tupleIJNS5_1CILi128EEENS7_ILi96EEENS7_ILi256EEEEEELi256ENS_6half_tEfNS_4arch4Sm80ELb1ELb0ELb1ELb0ELb0ELb0ELb1ELb1EEENS1_21CollectiveEpilogueFwdINS6_IJS8_SA_S9_EEENS6_IJNS7_ILi1EEESI_SI_EEESC_SE_Li256ELb0ELb1ELb1ELb0EEENS1_30DynamicPersistentTileSchedulerILi256ELi256ELb1ELb1ELb0EEEEEEEEEvNT_6ParamsE --------------------------
	.section	.nv.constant0._ZN7cutlass13device_kernelIN5flash19enable_sm80_to_sm89INS1_16FlashAttnFwdSm80INS1_25CollectiveMainloopFwdSm80ILi8ELi1ELb0EN4cute5tupleIJNS5_1CILi128EEENS7_ILi96EEENS7_ILi256EEEEEELi256ENS_6half_tEfNS_4arch4Sm80ELb1ELb0ELb1ELb0ELb0ELb0ELb1ELb1EEENS1_21CollectiveEpilogueFwdINS6_IJS8_SA_S9_EEENS6_IJNS7_ILi1EEESI_SI_EEESC_SE_Li256ELb0ELb1ELb1ELb0EEENS1_30DynamicPersistentTileSchedulerILi256ELi256ELb1ELb1ELb0EEEEEEEEEvNT_6ParamsE,"a",@progbits
	.sectionflags	@""
	.align	4
.nv.constant0._ZN7cutlass13device_kernelIN5flash19enable_sm80_to_sm89INS1_16FlashAttnFwdSm80INS1_25CollectiveMainloopFwdSm80ILi8ELi1ELb0EN4cute5tupleIJNS5_1CILi128EEENS7_ILi96EEENS7_ILi256EEEEEELi256ENS_6half_tEfNS_4arch4Sm80ELb1ELb0ELb1ELb0ELb0ELb0ELb1ELb1EEENS1_21CollectiveEpilogueFwdINS6_IJS8_SA_S9_EEENS6_IJNS7_ILi1EEESI_SI_EEESC_SE_Li256ELb0ELb1ELb1ELb0EEENS1_30DynamicPersistentTileSchedulerILi256ELi256ELb1ELb1ELb0EEEEEEEEEvNT_6ParamsE:
	.zero		1592


//--------------------- .nv.constant0._ZN7cutlass13device_kernelIN5flash19enable_sm80_to_sm89INS1_16FlashAttnFwdSm80INS1_25CollectiveMainloopFwdSm80ILi8ELi1ELb0EN4cute5tupleIJNS5_1CILi128EEENS7_ILi64EEENS7_ILi256EEEEEELi256ENS_6half_tEfNS_4arch4Sm80ELb1ELb0ELb1ELb1ELb0ELb0ELb1ELb1EEENS1_21CollectiveEpilogueFwdINS6_IJS8_SA_S9_EEENS6_IJNS7_ILi1EEESI_SI_EEESC_SE_Li256ELb1ELb1ELb1ELb0EEENS1_36VarlenDynamicPersistentTileSchedulerILi128ELi64ELi256ELi256ELb1ELb1ELb0ELb1ELb1ELb1EEEEEEEEEvNT_6ParamsE --------------------------
	.section	.nv.constant0._ZN7cutlass13device_kernelIN5flash19enable_sm80_to_sm89INS1_16FlashAttnFwdSm80INS1_25CollectiveMainloopFwdSm80ILi8ELi1ELb0EN4cute5tupleIJNS5_1CILi128EEENS7_ILi64EEENS7_ILi256EEEEEELi256ENS_6half_tEfNS_4arch4Sm80ELb1ELb0ELb1ELb1ELb0ELb0ELb1ELb1EEENS1_21CollectiveEpilogueFwdINS6_IJS8_SA_S9_EEENS6_IJNS7_ILi1EEESI_SI_EEESC_SE_Li256ELb1ELb1ELb1ELb0EEENS1_36VarlenDynamicPersistentTileSchedulerILi128ELi64ELi256ELi256ELb1ELb1ELb0ELb1ELb1ELb1EEEEEEEEEvNT_6ParamsE,"a",@progbits
	.sectionflags	@""
	.align	4
.nv.constant0._ZN7cutlass13device_kernelIN5flash19enable_sm80_to_sm89INS1_16FlashAttnFwdSm80INS1_25CollectiveMainloopFwdSm80ILi8ELi1ELb0EN4cute5tupleIJNS5_1CILi128EEENS7_ILi64EEENS7_ILi256EEEEEELi256ENS_6half_tEfNS_4arch4Sm80ELb1ELb0ELb1ELb1ELb0ELb0ELb1ELb1EEENS1_21CollectiveEpilogueFwdINS6_IJS8_SA_S9_EEENS6_IJNS7_ILi1EEESI_SI_EEESC_SE_Li256ELb1ELb1ELb1ELb0EEENS1_36VarlenDynamicPersistentTileSchedulerILi128ELi64ELi256ELi256ELb1ELb1ELb0ELb1ELb1ELb1EEEEEEEEEvNT_6ParamsE:
	.zero		1608


//--------------------- .nv.constant0._ZN7cutlass13device_kernelIN5flash19enable_sm80_to_sm89INS1_16FlashAttnFwdSm80INS1_25CollectiveMainloopFwdSm80ILi8ELi1ELb0EN4cute5tupleIJNS5_1CILi128EEENS7_ILi48EEENS7_ILi256EEEEEELi256ENS_6half_tEfNS_4arch4Sm80ELb1ELb0ELb1ELb1ELb0ELb1ELb1ELb1EEENS1_21CollectiveEpilogueFwdINS6_IJS8_SA_S9_EEENS6_IJNS7_ILi1EEESI_SI_EEESC_SE_Li256ELb1ELb1ELb1ELb0EEENS1_36VarlenDynamicPersistentTileSchedulerILi128ELi48ELi256ELi256ELb1ELb1ELb0ELb1ELb1ELb1EEEEEEEEEvNT_6ParamsE --------------------------
	.section	.nv.constant0._ZN7cutlass13device_kernelIN5flash19enable_sm80_to_sm89INS1_16FlashAttnFwdSm80INS1_25CollectiveMainloopFwdSm80ILi8ELi1ELb0EN4cute5tupleIJNS5_1CILi128EEENS7_ILi48EEENS7_ILi256EEEEEELi256ENS_6half_tEfNS_4arch4Sm80ELb1ELb0ELb1ELb1ELb0ELb1ELb1ELb1EEENS1_21CollectiveEpilogueFwdINS6_IJS8_SA_S9_EEENS6_IJNS7_ILi1EEESI_SI_EEESC_SE_Li256ELb1ELb1ELb1ELb0EEENS1_36VarlenDynamicPersistentTileSchedulerILi128ELi48ELi256ELi256ELb1ELb1ELb0ELb1ELb1ELb1EEEEEEEEEvNT_6ParamsE,"a",@progbits
	.sectionflags	@""
	.align	4
.nv.constant0._ZN7cutlass13device_kernelIN5flash19enable_sm80_to_sm89INS1_16FlashAttnFwdSm80INS1_25CollectiveMainloopFwdSm80ILi8ELi1ELb0EN4cute5tupleIJNS5_1CILi128EEENS7_ILi48EEENS7_ILi256EEEEEELi256ENS_6half_tEfNS_4arch4Sm80ELb1ELb0ELb1ELb1ELb0ELb1ELb1ELb1EEENS1_21CollectiveEpilogueFwdINS6_IJS8_SA_S9_EEENS6_IJNS7_ILi1EEESI_SI_EEESC_SE_Li256ELb1ELb1ELb1ELb0EEENS1_36VarlenDynamicPersistentTileSchedulerILi128ELi48ELi256ELi256ELb1ELb1ELb0ELb1ELb1ELb1EEEEEEEEEvNT_6ParamsE:
	.zero		1608


//--------------------- .nv.constant0._ZN7cutlass13device_kernelIN5flash19enable_sm80_to_sm89INS1_16FlashAttnFwdSm80INS1_25CollectiveMainloopFwdSm80ILi8ELi1ELb1EN4cute5tupleIJNS5_1CILi128EEENS7_ILi64EEENS7_ILi256EEEEEELi256ENS_6half_tEfNS_4arch4Sm80ELb0ELb0ELb0ELb0ELb0ELb0ELb1ELb1EEENS1_21CollectiveEpilogueFwdINS6_IJS8_SA_S9_EEENS6_IJNS7_ILi1EEESI_SI_EEESC_SE_Li256ELb0ELb1ELb1ELb0EEENS1_19SingleTileSchedulerILb0ELb1ELb1ELi128EEEEEEEEEvNT_6ParamsE --------------------------
	.section	.nv.constant0._ZN7cutlass13device_kernelIN5flash19enable_sm80_to_sm89INS1_16FlashAttnFwdSm80INS1_25CollectiveMainloopFwdSm80ILi8ELi1ELb1EN4cute5tupleIJNS5_1CILi128EEENS7_ILi64EEENS7_ILi256EEEEEELi256ENS_6half_tEfNS_4arch4Sm80ELb0ELb0ELb0ELb0ELb0ELb0ELb1ELb1EEENS1_21CollectiveEpilogueFwdINS6_IJS8_SA_S9_EEENS6_IJNS7_ILi1EEESI_SI_EEESC_SE_Li256ELb0ELb1ELb1ELb0EEENS1_19SingleTileSchedulerILb0ELb1ELb1ELi128EEEEEEEEEvNT_6ParamsE,"a",@progbits
	.sectionflags	@""
	.align	4
.nv.constant0._ZN7cutlass13device_kernelIN5flash19enable_sm80_to_sm89INS1_16FlashAttnFwdSm80INS1_25CollectiveMainloopFwdSm80ILi8ELi1ELb1EN4cute5tupleIJNS5_1CILi128EEENS7_ILi64EEENS7_ILi256EEEEEELi256ENS_6half_tEfNS_4arch4Sm80ELb0ELb0ELb0ELb0ELb0ELb0ELb1ELb1EEENS1_21CollectiveEpilogueFwdINS6_IJS8_SA_S9_EEENS6_IJNS7_ILi1EEESI_SI_EEESC_SE_Li256ELb0ELb1ELb1ELb0EEENS1_19SingleTileSchedulerILb0ELb1ELb1ELi128EEEEEEEEEvNT_6ParamsE:
	.zero		1576


//--------------------- .nv.constant0._ZN7cutlass13device_kernelIN5flash19enable_sm80_to_sm89INS1_16FlashAttnFwdSm80INS1_25CollectiveMainloopFwdSm80ILi8ELi1ELb1EN4cute5tupleIJNS5_1CILi128EEENS7_ILi48EEENS7_ILi256EEEEEELi256ENS_6half_tEfNS_4arch4Sm80ELb0ELb0ELb0ELb1ELb0ELb0ELb1ELb1EEENS1_21CollectiveEpilogueFwdINS6_IJS8_SA_S9_EEENS6_IJNS7_ILi1EEESI_SI_EEESC_SE_Li256ELb1ELb1ELb1ELb0EEENS1_36VarlenDynamicPersistentTileSchedulerILi128ELi48ELi256ELi256ELb1ELb1ELb0ELb0ELb1ELb1EEEEEEEEEvNT_6ParamsE --------------------------
	.section	.nv.constant0._ZN7cutlass13device_kernelIN5flash19enable_sm80_to_sm89INS1_16FlashAttnFwdSm80INS1_25CollectiveMainloopFwdSm80ILi8ELi1ELb1EN4cute5tupleIJNS5_1CILi128EEENS7_ILi48EEENS7_ILi256EEEEEELi256ENS_6half_tEfNS_4arch4Sm80ELb0ELb0ELb0ELb1ELb0ELb0ELb1ELb1EEENS1_21CollectiveEpilogueFwdINS6_IJS8_SA_S9_EEENS6_IJNS7_ILi1EEESI_SI_EEESC_SE_Li256ELb1ELb1ELb1ELb0EEENS1_36VarlenDynamicPersistentTileSchedulerILi128ELi48ELi256ELi256ELb1ELb1ELb0ELb0ELb1ELb1EEEEEEEEEvNT_6ParamsE,"a",@progbits
	.sectionflags	@""
	.align	4
.nv.constant0._ZN7cutlass13device_kernelIN5flash19enable_sm80_to_sm89INS1_16FlashAttnFwdSm80INS1_25CollectiveMainloopFwdSm80ILi8ELi1ELb1EN4cute5tupleIJNS5_1CILi128EEENS7_ILi48EEENS7_ILi256EEEEEELi256ENS_6half_tEfNS_4arch4Sm80ELb0ELb0ELb0ELb1ELb0ELb0ELb1ELb1EEENS1_21CollectiveEpilogueFwdINS6_IJS8_SA_S9_EEENS6_IJNS7_ILi1EEESI_SI_EEESC_SE_Li256ELb1ELb1ELb1ELb0EEENS1_36VarlenDynamicPersistentTileSchedulerILi128ELi48ELi256ELi256ELb1ELb1ELb0ELb0ELb1ELb1EEEEEEEEEvNT_6ParamsE:
	.zero		1608


//--------------------- .nv.constant0._ZN7cutlass13device_kernelIN5flash19enable_sm80_to_sm89INS1_16FlashAttnFwdSm80INS1_25CollectiveMainloopFwdSm80ILi8ELi1ELb0EN4cute5tupleIJNS5_1CILi128EEENS7_ILi32EEENS7_ILi256EEEEEELi256ENS_6half_tEfNS_4arch4Sm80ELb0ELb0ELb0ELb1ELb0ELb1ELb1ELb1EEENS1_21CollectiveEpilogueFwdINS6_IJS8_SA_S9_EEENS6_IJNS7_ILi1EEESI_SI_EEESC_SE_Li256ELb1ELb1ELb1ELb0EEENS1_36VarlenDynamicPersistentTileSchedulerILi128ELi32ELi256ELi256ELb1ELb1ELb0ELb0ELb1ELb1EEEEEEEEEvNT_6ParamsE --------------------------
	.section	.nv.constant0._ZN7cutlass13device_kernelIN5flash19enable_sm80_to_sm89INS1_16FlashAttnFwdSm80INS1_25CollectiveMainloopFwdSm80ILi8ELi1ELb0EN4cute5tupleIJNS5_1CILi128EEENS7_ILi32EEENS7_ILi256EEEEEELi256ENS_6half_tEfNS_4arch4Sm80ELb0ELb0ELb0ELb1ELb0ELb1ELb1ELb1EEENS1_21CollectiveEpilogueFwdINS6_IJS8_SA_S9_EEENS6_IJNS7_ILi1EEESI_SI_EEESC_SE_Li256ELb1ELb1ELb1ELb0EEENS1_36VarlenDynamicPersistentTileSchedulerILi128ELi32ELi256ELi256ELb1ELb1ELb0ELb0ELb1ELb1EEEEEEEEEvNT_6ParamsE,"a",@progbits
	.sectionflags	@""
	.align	4
.nv.constant0._ZN7cutlass13device_kernelIN5flash19enable_sm80_to_sm89INS1_16FlashAttnFwdSm80INS1_25CollectiveMainloopFwdSm80ILi8ELi1ELb0EN4cute5tupleIJNS5_1CILi128EEENS7_ILi32EEENS7_ILi256EEEEEELi256ENS_6half_tEfNS_4arch4Sm80ELb0ELb0ELb0ELb1ELb0ELb1ELb1ELb1EEENS1_21CollectiveEpilogueFwdINS6_IJS8_SA_S9_EEENS6_IJNS7_ILi1EEESI_SI_EEESC_SE_Li256ELb1ELb1ELb1ELb0EEENS1_36VarlenDynamicPersistentTileSchedulerILi128ELi32ELi256ELi256ELb1ELb1ELb0ELb0ELb1ELb1EEEEEEEEEvNT_6ParamsE:
	.zero		1608


//--------------------- .nv.constant0._ZN7cutlass13device_kernelIN5flash19enable_sm80_to_sm89INS1_16FlashAttnFwdSm80INS1_25CollectiveMainloopFwdSm80ILi8ELi1ELb1EN4cute5tupleIJNS5_1CILi128EEENS7_ILi48EEENS7_ILi256EEEEEELi256ENS_6half_tEfNS_4arch4Sm80ELb0ELb1ELb0ELb0ELb0ELb0ELb1ELb1EEENS1_21CollectiveEpilogueFwdINS6_IJS8_SA_S9_EEENS6_IJNS7_ILi1EEESI_SI_EEESC_SE_Li256ELb0ELb1ELb1ELb0EEENS1_19SingleTileSchedulerILb0ELb1ELb1ELi128EEEEEEEEEvNT_6ParamsE --------------------------
	.section	.nv.constant0._ZN7cutlass13device_kernelIN5flash19enable_sm80_to_sm89INS1_16FlashAttnFwdSm80INS1_25CollectiveMainloopFwdSm80ILi8ELi1ELb1EN4cute5tupleIJNS5_1CILi128EEENS7_ILi48EEENS7_ILi256EEEEEELi256ENS_6half_tEfNS_4arch4Sm80ELb0ELb1ELb0ELb0ELb0ELb0ELb1ELb1EEENS1_21CollectiveEpilogueFwdINS6_IJS8_SA_S9_EEENS6_IJNS7_ILi1EEESI_SI_EEESC_SE_Li256ELb0ELb1ELb1ELb0EEENS1_19SingleTileSchedulerILb0ELb1ELb1ELi128EEEEEEEEEvNT_6ParamsE,"a",@progbits
	.sectionflags	@""
	.align	4
.nv.constant0._ZN7cutlass13device_kernelIN5flash19enable_sm80_to_sm89INS1_16FlashAttnFwdSm80INS1_25CollectiveMainloopFwdSm80ILi8ELi1ELb1EN4cute5tupleIJNS5_1CILi128EEENS7_ILi48EEENS7_ILi256EEEEEELi256ENS_6half_tEfNS_4arch4Sm80ELb0ELb1ELb0ELb0ELb0ELb0ELb1ELb1EEENS1_21CollectiveEpilogueFwdINS6_IJS8_SA_S9_EEENS6_IJNS7_ILi1EEESI_SI_EEESC_SE_Li256ELb0ELb1ELb1ELb0EEENS1_19SingleTileSchedulerILb0ELb1ELb1ELi128EEEEEEEEEvNT_6ParamsE:
	.zero		1576


//--------------------- .nv.constant0._ZN7cutlass13device_kernelIN5flash19enable_sm80_to_sm89INS1_16FlashAttnFwdSm80INS1_25CollectiveMainloopFwdSm80ILi8ELi1ELb1EN4cute5tupleIJNS5_1CILi128EEENS7_ILi48EEENS7_ILi256EEEEEELi256ENS_6half_tEfNS_4arch4Sm80ELb0ELb1ELb0ELb1ELb0ELb0ELb1ELb1EEENS1_21CollectiveEpilogueFwdINS6_IJS8_SA_S9_EEENS6_IJNS7_ILi1EEESI_SI_EEESC_SE_Li256ELb1ELb1ELb1ELb0EEENS1_36VarlenDynamicPersistentTileSchedulerILi128ELi48ELi256ELi256ELb1ELb1ELb0ELb1ELb0ELb1EEEEEEEEEvNT_6ParamsE --------------------------
	.section	.nv.constant0._ZN7cutlass13device_kernelIN5flash19enable_sm80_to_sm89INS1_16FlashAttnFwdSm80INS1_25CollectiveMainloopFwdSm80ILi8ELi1ELb1EN4cute5tupleIJNS5_1CILi128EEENS7_ILi48EEENS7_ILi256EEEEEELi256ENS_6half_tEfNS_4arch4Sm80ELb0ELb1ELb0ELb1ELb0ELb0ELb1ELb1EEENS1_21CollectiveEpilogueFwdINS6_IJS8_SA_S9_EEENS6_IJNS7_ILi1EEESI_SI_EEESC_SE_Li256ELb1ELb1ELb1ELb0EEENS1_36VarlenDynamicPersistentTileSchedulerILi128ELi48ELi256ELi256ELb1ELb1ELb0ELb1ELb0ELb1EEEEEEEEEvNT_6ParamsE,"a",@progbits
	.sectionflags	@""
	.align	4
.nv.constant0._ZN7cutlass13device_kernelIN5flash19enable_sm80_to_sm89INS1_16FlashAttnFwdSm80INS1_25CollectiveMainloopFwdSm80ILi8ELi1ELb1EN4cute5tupleIJNS5_1CILi128EEENS7_ILi48EEENS7_ILi256EEEEEELi256ENS_6half_tEfNS_4arch4Sm80ELb0ELb1ELb0ELb1ELb0ELb0ELb1ELb1EEENS1_21CollectiveEpilogueFwdINS6_IJS8_SA_S9_EEENS6_IJNS7_ILi1EEESI_SI_EEESC_SE_Li256ELb1ELb1ELb1ELb0EEENS1_36VarlenDynamicPersistentTileSchedulerILi128ELi48ELi256ELi256ELb1ELb1ELb0ELb1ELb0ELb1EEEEEEEEEvNT_6ParamsE:
	.zero		1608


//--------------------- .nv.constant0._ZN7cutlass13device_kernelIN5flash19enable_sm80_to_sm89INS1_16FlashAttnFwdSm80INS1_25CollectiveMainloopFwdSm80ILi8ELi1ELb0EN4cute5tupleIJNS5_1CILi128EEENS7_ILi32EEENS7_ILi256EEEEEELi256ENS_6half_tEfNS_4arch4Sm80ELb0ELb1ELb0ELb1ELb0ELb1ELb1ELb1EEENS1_21CollectiveEpilogueFwdINS6_IJS8_SA_S9_EEENS6_IJNS7_ILi1EEESI_SI_EEESC_SE_Li256ELb1ELb1ELb1ELb0EEENS1_36VarlenDynamicPersistentTileSchedulerILi128ELi32ELi256ELi256ELb1ELb1ELb0ELb1ELb0ELb1EEEEEEEEEvNT_6ParamsE --------------------------
	.section	.nv.constant0._ZN7cutlass13device_kernelIN5flash19enable_sm80_to_sm89INS1_16FlashAttnFwdSm80INS1_25CollectiveMainloopFwdSm80ILi8ELi1ELb0EN4cute5tupleIJNS5_1CILi128EEENS7_ILi32EEENS7_ILi256EEEEEELi256ENS_6half_tEfNS_4arch4Sm80ELb0ELb1ELb0ELb1ELb0ELb1ELb1ELb1EEENS1_21CollectiveEpilogueFwdINS6_IJS8_SA_S9_EEENS6_IJNS7_ILi1EEESI_SI_EEESC_SE_Li256ELb1ELb1ELb1ELb0EEENS1_36VarlenDynamicPersistentTileSchedulerILi128ELi32ELi256ELi256ELb1ELb1ELb0ELb1ELb0ELb1EEEEEEEEEvNT_6ParamsE,"a",@progbits
	.sectionflags	@""
	.align	4
.nv.constant0._ZN7cutlass13device_kernelIN5flash19enable_sm80_to_sm89INS1_16FlashAttnFwdSm80INS1_25CollectiveMainloopFwdSm80ILi8ELi1ELb0EN4cute5tupleIJNS5_1CILi128EEENS7_ILi32EEENS7_ILi256EEEEEELi256ENS_6half_tEfNS_4arch4Sm80ELb0ELb1ELb0ELb1ELb0ELb1ELb1ELb1EEENS1_21CollectiveEpilogueFwdINS6_IJS8_SA_S9_EEENS6_IJNS7_ILi1EEESI_SI_EEESC_SE_Li256ELb1ELb1ELb1ELb0EEENS1_36VarlenDynamicPersistentTileSchedulerILi128ELi32ELi256ELi256ELb1ELb1ELb0ELb1ELb0ELb1EEEEEEEEEvNT_6ParamsE:
	.zero		1608


//--------------------- .nv.constant0._ZN7cutlass13device_kernelIN5flash19enable_sm80_to_sm89INS1_16FlashAttnFwdSm80INS1_25CollectiveMainloopFwdSm80ILi8ELi1ELb1EN4cute5tupleIJNS5_1CILi128EEENS7_ILi64EEENS7_ILi256EEEEEELi256ENS_6half_tEfNS_4arch4Sm80ELb1ELb0ELb0ELb0ELb0ELb0ELb1ELb1EEENS1_21CollectiveEpilogueFwdINS6_IJS8_SA_S9_EEENS6_IJNS7_ILi1EEESI_SI_EEESC_SE_Li256ELb0ELb1ELb1ELb0EEENS1_30DynamicPersistentTileSchedulerILi256ELi256ELb1ELb1ELb0EEEEEEEEEvNT_6ParamsE --------------------------
	.section	.nv.constant0._ZN7cutlass13device_kernelIN5flash19enable_sm80_to_sm89INS1_16FlashAttnFwdSm80INS1_25CollectiveMainloopFwdSm80ILi8ELi1ELb1EN4cute5tupleIJNS5_1CILi128EEENS7_ILi64EEENS7_ILi256EEEEEELi256ENS_6half_tEfNS_4arch4Sm80ELb1ELb0ELb0ELb0ELb0ELb0ELb1ELb1EEENS1_21CollectiveEpilogueFwdINS6_IJS8_SA_S9_EEENS6_IJNS7_ILi1EEESI_SI_EEESC_SE_Li256ELb0ELb1ELb1ELb0EEENS1_30DynamicPersistentTileSchedulerILi256ELi256ELb1ELb1ELb0EEEEEEEEEvNT_6ParamsE,"a",@progbits
	.sectionflags	@""
	.align	4
.nv.constant0._ZN7cutlass13device_kernelIN5flash19enable_sm80_to_sm89INS1_16FlashAttnFwdSm80INS1_25CollectiveMainloopFwdSm80ILi8ELi1ELb1EN4cute5tupleIJNS5_1CILi128EEENS7_ILi64EEENS7_ILi256EEEEEELi256ENS_6half_tEfNS_4arch4Sm80ELb1ELb0ELb0ELb0ELb0ELb0ELb1ELb1EEENS1_21CollectiveEpilogueFwdINS6_IJS8_SA_S9_EEENS6_IJNS7_ILi1EEESI_SI_EEESC_SE_Li256ELb0ELb1ELb1ELb0EEENS1_30DynamicPersistentTileSchedulerILi256ELi256ELb1ELb1ELb0EEEEEEEEEvNT_6ParamsE:
	.zero		1592


//--------------------- .nv.constant0._ZN7cutlass13device_kernelIN5flash19enable_sm80_to_sm89INS1_16FlashAttnFwdSm80INS1_25CollectiveMainloopFwdSm80ILi8ELi1ELb1EN4cute5tupleIJNS5_1CILi128EEENS7_ILi48EEENS7_ILi256EEEEEELi256ENS_6half_tEfNS_4arch4Sm80ELb1ELb0ELb0ELb1ELb0ELb0ELb1ELb1EEENS1_21CollectiveEpilogueFwdINS6_IJS8_SA_S9_EEENS6_IJNS7_ILi1EEESI_SI_EEESC_SE_Li256ELb1ELb1ELb1ELb0EEENS1_36VarlenDynamicPersistentTileSchedulerILi128ELi48ELi256ELi256ELb1ELb1ELb0ELb1ELb1ELb1EEEEEEEEEvNT_6ParamsE --------------------------
	.section	.nv.constant0._ZN7cutlass13device_kernelIN5flash19enable_sm80_to_sm89INS1_16FlashAttnFwdSm80INS1_25CollectiveMainloopFwdSm80ILi8ELi1ELb1EN4cute5tupleIJNS5_1CILi128EEENS7_ILi48EEENS7_ILi256EEEEEELi256ENS_6half_tEfNS_4arch4Sm80ELb1ELb0ELb0ELb1ELb0ELb0ELb1ELb1EEENS1_21CollectiveEpilogueFwdINS6_IJS8_SA_S9_EEENS6_IJNS7_ILi1EEESI_SI_EEESC_SE_Li256ELb1ELb1ELb1ELb0EEENS1_36VarlenDynamicPersistentTileSchedulerILi128ELi48ELi256ELi256ELb1ELb1ELb0ELb1ELb1ELb1EEEEEEEEEvNT_6ParamsE,"a",@progbits
	.sectionflags	@""
	.align	4
.nv.constant0._ZN7cutlass13device_kernelIN5flash19enable_sm80_to_sm89INS1_16FlashAttnFwdSm80INS1_25CollectiveMainloopFwdSm80ILi8ELi1ELb1EN4cute5tupleIJNS5_1CILi128EEENS7_ILi48EEENS7_ILi256EEEEEELi256ENS_6half_tEfNS_4arch4Sm80ELb1ELb0ELb0ELb1ELb0ELb0ELb1ELb1EEENS1_21CollectiveEpilogueFwdINS6_IJS8_SA_S9_EEENS6_IJNS7_ILi1EEESI_SI_EEESC_SE_Li256ELb1ELb1ELb1ELb0EEENS1_36VarlenDynamicPersistentTileSchedulerILi128ELi48ELi256ELi256ELb1ELb1ELb0ELb1ELb1ELb1EEEEEEEEEvNT_6ParamsE:
	.zero		1608


//--------------------- .nv.constant0._ZN7cutlass13device_kernelIN5flash19enable_sm80_to_sm89INS1_16FlashAttnFwdSm80INS1_25CollectiveMainloopFwdSm80ILi8ELi1ELb0EN4cute5tupleIJNS5_1CILi128EEENS7_ILi32EEENS7_ILi256EEEEEELi256ENS_6half_tEfNS_4arch4Sm80ELb1ELb0ELb0ELb1ELb0ELb1ELb1ELb1EEENS1_21CollectiveEpilogueFwdINS6_IJS8_SA_S9_EEENS6_IJNS7_ILi1EEESI_SI_EEESC_SE_Li256ELb1ELb1ELb1ELb0EEENS1_36VarlenDynamicPersistentTileSchedulerILi128ELi32ELi256ELi256ELb1ELb1ELb0ELb1ELb1ELb1EEEEEEEEEvNT_6ParamsE --------------------------
	.section	.nv.constant0._ZN7cutlass13device_kernelIN5flash19enable_sm80_to_sm89INS1_16FlashAttnFwdSm80INS1_25CollectiveMainloopFwdSm80ILi8ELi1ELb0EN4cute5tupleIJNS5_1CILi128EEENS7_ILi32EEENS7_ILi256EEEEEELi256ENS_6half_tEfNS_4arch4Sm80ELb1ELb0ELb0ELb1ELb0ELb1ELb1ELb1EEENS1_21CollectiveEpilogueFwdINS6_IJS8_SA_S9_EEENS6_IJNS7_ILi1EEESI_SI_EEESC_SE_Li256ELb1ELb1ELb1ELb0EEENS1_36VarlenDynamicPersistentTileSchedulerILi128ELi32ELi256ELi256ELb1ELb1ELb0ELb1ELb1ELb1EEEEEEEEEvNT_6ParamsE,"a",@progbits
	.sectionflags	@""
	.align	4
.nv.constant0._ZN7cutlass13device_kernelIN5flash19enable_sm80_to_sm89INS1_16FlashAttnFwdSm80INS1_25CollectiveMainloopFwdSm80ILi8ELi1ELb0EN4cute5tupleIJNS5_1CILi128EEENS7_ILi32EEENS7_ILi256EEEEEELi256ENS_6half_tEfNS_4arch4Sm80ELb1ELb0ELb0ELb1ELb0ELb1ELb1ELb1EEENS1_21CollectiveEpilogueFwdINS6_IJS8_SA_S9_EEENS6_IJNS7_ILi1EEESI_SI_EEESC_SE_Li256ELb1ELb1ELb1ELb0EEENS1_36VarlenDynamicPersistentTileSchedulerILi128ELi32ELi256ELi256ELb1ELb1ELb0ELb1ELb1ELb1EEEEEEEEEvNT_6ParamsE:
	.zero		1608


//--------------------- .nv.constant0._ZN7cutlass13device_kernelIN5flash19enable_sm80_to_sm89INS1_16FlashAttnFwdSm80INS1_25CollectiveMainloopFwdSm80ILi8ELi1ELb0EN4cute5tupleIJNS5_1CILi128EEENS7_ILi96EEENS7_ILi256EEEEEELi256ENS_6half_tEfNS_4arch4Sm80ELb0ELb0ELb0ELb0ELb0ELb0ELb1ELb1EEENS1_21CollectiveEpilogueFwdINS6_IJS8_SA_S9_EEENS6_IJNS7_ILi1EEESI_SI_EEESC_SE_Li256ELb0ELb1ELb1ELb0EEENS1_19SingleTileSchedulerILb0ELb1ELb1ELi128EEEEEEEEEvNT_6ParamsE --------------------------
	.section	.nv.constant0._ZN7cutlass13device_kernelIN5flash19enable_sm80_to_sm89INS1_16FlashAttnFwdSm80INS1_25CollectiveMainloopFwdSm80ILi8ELi1ELb0EN4cute5tupleIJNS5_1CILi128EEENS7_ILi96EEENS7_ILi256EEEEEELi256ENS_6half_tEfNS_4arch4Sm80ELb0ELb0ELb0ELb0ELb0ELb0ELb1ELb1EEENS1_21CollectiveEpilogueFwdINS6_IJS8_SA_S9_EEENS6_IJNS7_ILi1EEESI_SI_EEESC_SE_Li256ELb0ELb1ELb1ELb0EEENS1_19SingleTileSchedulerILb0ELb1ELb1ELi128EEEEEEEEEvNT_6ParamsE,"a",@progbits
	.sectionflags	@""
	.align	4
.nv.constant0._ZN7cutlass13device_kernelIN5flash19enable_sm80_to_sm89INS1_16FlashAttnFwdSm80INS1_25CollectiveMainloopFwdSm80ILi8ELi1ELb0EN4cute5tupleIJNS5_1CILi128EEENS7_ILi96EEENS7_ILi256EEEEEELi256ENS_6half_tEfNS_4arch4Sm80ELb0ELb0ELb0ELb0ELb0ELb0ELb1ELb1EEENS1_21CollectiveEpilogueFwdINS6_IJS8_SA_S9_EEENS6_IJNS7_ILi1EEESI_SI_EEESC_SE_Li256ELb0ELb1ELb1ELb0EEENS1_19SingleTileSchedulerILb0ELb1ELb1ELi128EEEEEEEEEvNT_6ParamsE:
	.zero		1576


//--------------------- .nv.constant0._ZN7cutlass13device_kernelIN5flash19enable_sm80_to_sm89INS1_16FlashAttnFwdSm80INS1_25CollectiveMainloopFwdSm80ILi8ELi1ELb0EN4cute5tupleIJNS5_1CILi128EEENS7_ILi64EEENS7_ILi256EEEEEELi256ENS_6half_tEfNS_4arch4Sm80ELb0ELb0ELb0ELb1ELb0ELb0ELb1ELb1EEENS1_21CollectiveEpilogueFwdINS6_IJS8_SA_S9_EEENS6_IJNS7_ILi1EEESI_SI_EEESC_SE_Li256ELb1ELb1ELb1ELb0EEENS1_36VarlenDynamicPersistentTileSchedulerILi128ELi64ELi256ELi256ELb1ELb1ELb0ELb0ELb1ELb1EEEEEEEEEvNT_6ParamsE --------------------------
	.section	.nv.constant0._ZN7cutlass13device_kernelIN5flash19enable_sm80_to_sm89INS1_16FlashAttnFwdSm80INS1_25CollectiveMainloopFwdSm80ILi8ELi1ELb0EN4cute5tupleIJNS5_1CILi128EEENS7_ILi64EEENS7_ILi256EEEEEELi256ENS_6half_tEfNS_4arch4Sm80ELb0ELb0ELb0ELb1ELb0ELb0ELb1ELb1EEENS1_21CollectiveEpilogueFwdINS6_IJS8_SA_S9_EEENS6_IJNS7_ILi1EEESI_SI_EEESC_SE_Li256ELb1ELb1ELb1ELb0EEENS1_36VarlenDynamicPersistentTileSchedulerILi128ELi64ELi256ELi256ELb1ELb1ELb0ELb0ELb1ELb1EEEEEEEEEvNT_6ParamsE,"a",@progbits
	.sectionflags	@""
	.align	4
.nv.constant0._ZN7cutlass13device_kernelIN5flash19enable_sm80_to_sm89INS1_16FlashAttnFwdSm80INS1_25CollectiveMainloopFwdSm80ILi8ELi1ELb0EN4cute5tupleIJNS5_1CILi128EEENS7_ILi64EEENS7_ILi256EEEEEELi256ENS_6half_tEfNS_4arch4Sm80ELb0ELb0ELb0ELb1ELb0ELb0ELb1ELb1EEENS1_21CollectiveEpilogueFwdINS6_IJS8_SA_S9_EEENS6_IJNS7_ILi1EEESI_SI_EEESC_SE_Li256ELb1ELb1ELb1ELb0EEENS1_36VarlenDynamicPersistentTileSchedulerILi128ELi64ELi256ELi256ELb1ELb1ELb0ELb0ELb1ELb1EEEEEEEEEvNT_6ParamsE:
	.zero		1608


//--------------------- .nv.constant0._ZN7cutlass13device_kernelIN5flash19enable_sm80_to_sm89INS1_16FlashAttnFwdSm80INS1_25CollectiveMainloopFwdSm80ILi8ELi1ELb0EN4cute5tupleIJNS5_1CILi128EEENS7_ILi48EEENS7_ILi256EEEEEELi256ENS_6half_tEfNS_4arch4Sm80ELb0ELb0ELb0ELb1ELb0ELb1ELb1ELb1EEENS1_21CollectiveEpilogueFwdINS6_IJS8_SA_S9_EEENS6_IJNS7_ILi1EEESI_SI_EEESC_SE_Li256ELb1ELb1ELb1ELb0EEENS1_36VarlenDynamicPersistentTileSchedulerILi128ELi48ELi256ELi256ELb1ELb1ELb0ELb0ELb1ELb1EEEEEEEEEvNT_6ParamsE --------------------------
	.section	.nv.constant0._ZN7cutlass13device_kernelIN5flash19enable_sm80_to_sm89INS1_16FlashAttnFwdSm80INS1_25CollectiveMainloopFwdSm80ILi8ELi1ELb0EN4cute5tupleIJNS5_1CILi128EEENS7_ILi48EEENS7_ILi256EEEEEELi256ENS_6half_tEfNS_4arch4Sm80ELb0ELb0ELb0ELb1ELb0ELb1ELb1ELb1EEENS1_21CollectiveEpilogueFwdINS6_IJS8_SA_S9_EEENS6_IJNS7_ILi1EEESI_SI_EEESC_SE_Li256ELb1ELb1ELb1ELb0EEENS1_36VarlenDynamicPersistentTileSchedulerILi128ELi48ELi256ELi256ELb1ELb1ELb0ELb0ELb1ELb1EEEEEEEEEvNT_6ParamsE,"a",@progbits
	.sectionflags	@""
	.align	4
.nv.constant0._ZN7cutlass13device_kernelIN5flash19enable_sm80_to_sm89INS1_16FlashAttnFwdSm80INS1_25CollectiveMainloopFwdSm80ILi8ELi1ELb0EN4cute5tupleIJNS5_1CILi128EEENS7_ILi48EEENS7_ILi256EEEEEELi256ENS_6half_tEfNS_4arch4Sm80ELb0ELb0ELb0ELb1ELb0ELb1ELb1ELb1EEENS1_21CollectiveEpilogueFwdINS6_IJS8_SA_S9_EEENS6_IJNS7_ILi1EEESI_SI_EEESC_SE_Li256ELb1ELb1ELb1ELb0EEENS1_36VarlenDynamicPersistentTileSchedulerILi128ELi48ELi256ELi256ELb1ELb1ELb0ELb0ELb1ELb1EEEEEEEEEvNT_6ParamsE:
	.zero		1608


//--------------------- .nv.constant0._ZN7cutlass13device_kernelIN5flash19enable_sm80_to_sm89INS1_16FlashAttnFwdSm80INS1_25CollectiveMainloopFwdSm80ILi8ELi1ELb0EN4cute5tupleIJNS5_1CILi128EEENS7_ILi64EEENS7_ILi256EEEEEELi256ENS_6half_tEfNS_4arch4Sm80ELb0ELb1ELb0ELb0ELb0ELb0ELb1ELb1EEENS1_21CollectiveEpilogueFwdINS6_IJS8_SA_S9_EEENS6_IJNS7_ILi1EEESI_SI_EEESC_SE_Li256ELb0ELb1ELb1ELb0EEENS1_19SingleTileSchedulerILb0ELb1ELb1ELi128EEEEEEEEEvNT_6ParamsE --------------------------
	.section	.nv.constant0._ZN7cutlass13device_kernelIN5flash19enable_sm80_to_sm89INS1_16FlashAttnFwdSm80INS1_25CollectiveMainloopFwdSm80ILi8ELi1ELb0EN4cute5tupleIJNS5_1CILi128EEENS7_ILi64EEENS7_ILi256EEEEEELi256ENS_6half_tEfNS_4arch4Sm80ELb0ELb1ELb0ELb0ELb0ELb0ELb1ELb1EEENS1_21CollectiveEpilogueFwdINS6_IJS8_SA_S9_EEENS6_IJNS7_ILi1EEESI_SI_EEESC_SE_Li256ELb0ELb1ELb1ELb0EEENS1_19SingleTileSchedulerILb0ELb1ELb1ELi128EEEEEEEEEvNT_6ParamsE,"a",@progbits
	.sectionflags	@""
	.align	4
.nv.constant0._ZN7cutlass13device_kernelIN5flash19enable_sm80_to_sm89INS1_16FlashAttnFwdSm80INS1_25CollectiveMainloopFwdSm80ILi8ELi1ELb0EN4cute5tupleIJNS5_1CILi128EEENS7_ILi64EEENS7_ILi256EEEEEELi256ENS_6half_tEfNS_4arch4Sm80ELb0ELb1ELb0ELb0ELb0ELb0ELb1ELb1EEENS1_21CollectiveEpilogueFwdINS6_IJS8_SA_S9_EEENS6_IJNS7_ILi1EEESI_SI_EEESC_SE_Li256ELb0ELb1ELb1ELb0EEENS1_19SingleTileSchedulerILb0ELb1ELb1ELi128EEEEEEEEEvNT_6ParamsE:
	.zero		1576


//--------------------- .nv.constant0._ZN7cutlass13device_kernelIN5flash19enable_sm80_to_sm89INS1_16FlashAttnFwdSm80INS1_25CollectiveMainloopFwdSm80ILi8ELi1ELb0EN4cute5tupleIJNS5_1CILi128EEENS7_ILi64EEENS7_ILi256EEEEEELi256ENS_6half_tEfNS_4arch4Sm80ELb0ELb1ELb0ELb1ELb0ELb0ELb1ELb1EEENS1_21CollectiveEpilogueFwdINS6_IJS8_SA_S9_EEENS6_IJNS7_ILi1EEESI_SI_EEESC_SE_Li256ELb1ELb1ELb1ELb0EEENS1_36VarlenDynamicPersistentTileSchedulerILi128ELi64ELi256ELi256ELb1ELb1ELb0ELb1ELb0ELb1EEEEEEEEEvNT_6ParamsE --------------------------
	.section	.nv.constant0._ZN7cutlass13device_kernelIN5flash19enable_sm80_to_sm89INS1_16FlashAttnFwdSm80INS1_25CollectiveMainloopFwdSm80ILi8ELi1ELb0EN4cute5tupleIJNS5_1CILi128EEENS7_ILi64EEENS7_ILi256EEEEEELi256ENS_6half_tEfNS_4arch4Sm80ELb0ELb1ELb0ELb1ELb0ELb0ELb1ELb1EEENS1_21CollectiveEpilogueFwdINS6_IJS8_SA_S9_EEENS6_IJNS7_ILi1EEESI_SI_EEESC_SE_Li256ELb1ELb1ELb1ELb0EEENS1_36VarlenDynamicPersistentTileSchedulerILi128ELi64ELi256ELi256ELb1ELb1ELb0ELb1ELb0ELb1EEEEEEEEEvNT_6ParamsE,"a",@progbits
	.sectionflags	@""
	.align	4
.nv.constant0._ZN7cutlass13device_kernelIN5flash19enable_sm80_to_sm89INS1_16FlashAttnFwdSm80INS1_25CollectiveMainloopFwdSm80ILi8ELi1ELb0EN4cute5tupleIJNS5_1CILi128EEENS7_ILi64EEENS7_ILi256EEEEEELi256ENS_6half_tEfNS_4arch4Sm80ELb0ELb1ELb0ELb1ELb0ELb0ELb1ELb1EEENS1_21CollectiveEpilogueFwdINS6_IJS8_SA_S9_EEENS6_IJNS7_ILi1EEESI_SI_EEESC_SE_Li256ELb1ELb1ELb1ELb0EEENS1_36VarlenDynamicPersistentTileSchedulerILi128ELi64ELi256ELi256ELb1ELb1ELb0ELb1ELb0ELb1EEEEEEEEEvNT_6ParamsE:
	.zero		1608


//--------------------- .nv.constant0._ZN7cutlass13device_kernelIN5flash19enable_sm80_to_sm89INS1_16FlashAttnFwdSm80INS1_25CollectiveMainloopFwdSm80ILi8ELi1ELb0EN4cute5tupleIJNS5_1CILi128EEENS7_ILi48EEENS7_ILi256EEEEEELi256ENS_6half_tEfNS_4arch4Sm80ELb0ELb1ELb0ELb1ELb0ELb1ELb1ELb1EEENS1_21CollectiveEpilogueFwdINS6_IJS8_SA_S9_EEENS6_IJNS7_ILi1EEESI_SI_EEESC_SE_Li256ELb1ELb1ELb1ELb0EEENS1_36VarlenDynamicPersistentTileSchedulerILi128ELi48ELi256ELi256ELb1ELb1ELb0ELb1ELb0ELb1EEEEEEEEEvNT_6ParamsE --------------------------
	.section	.nv.constant0._ZN7cutlass13device_kernelIN5flash19enable_sm80_to_sm89INS1_16FlashAttnFwdSm80INS1_25CollectiveMainloopFwdSm80ILi8ELi1ELb0EN4cute5tupleIJNS5_1CILi128EEENS7_ILi48EEENS7_ILi256EEEEEELi256ENS_6half_tEfNS_4arch4Sm80ELb0ELb1ELb0ELb1ELb0ELb1ELb1ELb1EEENS1_21CollectiveEpilogueFwdINS6_IJS8_SA_S9_EEENS6_IJNS7_ILi1EEESI_SI_EEESC_SE_Li256ELb1ELb1ELb1ELb0EEENS1_36VarlenDynamicPersistentTileSchedulerILi128ELi48ELi256ELi256ELb1ELb1ELb0ELb1ELb0ELb1EEEEEEEEEvNT_6ParamsE,"a",@progbits
	.sectionflags	@""
	.align	4
.nv.constant0._ZN7cutlass13device_kernelIN5flash19enable_sm80_to_sm89INS1_16FlashAttnFwdSm80INS1_25CollectiveMainloopFwdSm80ILi8ELi1ELb0EN4cute5tupleIJNS5_1CILi128EEENS7_ILi48EEENS7_ILi256EEEEEELi256ENS_6half_tEfNS_4arch4Sm80ELb0ELb1ELb0ELb1ELb0ELb1ELb1ELb1EEENS1_21CollectiveEpilogueFwdINS6_IJS8_SA_S9_EEENS6_IJNS7_ILi1EEESI_SI_EEESC_SE_Li256ELb1ELb1ELb1ELb0EEENS1_36VarlenDynamicPersistentTileSchedulerILi128ELi48ELi256ELi256ELb1ELb1ELb0ELb1ELb0ELb1EEEEEEEEEvNT_6ParamsE:
	.zero		1608


//--------------------- .nv.constant0._ZN7cutlass13device_kernelIN5flash19enable_sm80_to_sm89INS1_16FlashAttnFwdSm80INS1_25CollectiveMainloopFwdSm80ILi8ELi1ELb0EN4cute5tupleIJNS5_1CILi128EEENS7_ILi96EEENS7_ILi256EEEEEELi256ENS_6half_tEfNS_4arch4Sm80ELb1ELb0ELb0ELb0ELb0ELb0ELb1ELb1EEENS1_21CollectiveEpilogueFwdINS6_IJS8_SA_S9_EEENS6_IJNS7_ILi1EEESI_SI_EEESC_SE_Li256ELb0ELb1ELb1ELb0EEENS1_30DynamicPersistentTileSchedulerILi256ELi256ELb1ELb1ELb0EEEEEEEEEvNT_6ParamsE --------------------------
	.section	.nv.constant0._ZN7cutlass13device_kernelIN5flash19enable_sm80_to_sm89INS1_16FlashAttnFwdSm80INS1_25CollectiveMainloopFwdSm80ILi8ELi1ELb0EN4cute5tupleIJNS5_1CILi128EEENS7_ILi96EEENS7_ILi256EEEEEELi256ENS_6half_tEfNS_4arch4Sm80ELb1ELb0ELb0ELb0ELb0ELb0ELb1ELb1EEENS1_21CollectiveEpilogueFwdINS6_IJS8_SA_S9_EEENS6_IJNS7_ILi1EEESI_SI_EEESC_SE_Li256ELb0ELb1ELb1ELb0EEENS1_30DynamicPersistentTileSchedulerILi256ELi256ELb1ELb1ELb0EEEEEEEEEvNT_6ParamsE,"a",@progbits
	.sectionflags	@""
	.align	4
.nv.constant0._ZN7cutlass13device_kernelIN5flash19enable_sm80_to_sm89INS1_16FlashAttnFwdSm80INS1_25CollectiveMainloopFwdSm80ILi8ELi1ELb0EN4cute5tupleIJNS5_1CILi128EEENS7_ILi96EEENS7_ILi256EEEEEELi256ENS_6half_tEfNS_4arch4Sm80ELb1ELb0ELb0ELb0ELb0ELb0ELb1ELb1EEENS1_21CollectiveEpilogueFwdINS6_IJS8_SA_S9_EEENS6_IJNS7_ILi1EEESI_SI_EEESC_SE_Li256ELb0ELb1ELb1ELb0EEENS1_30DynamicPersistentTileSchedulerILi256ELi256ELb1ELb1ELb0EEEEEEEEEvNT_6ParamsE:
	.zero		1592


//--------------------- .nv.constant0._ZN7cutlass13device_kernelIN5flash19enable_sm80_to_sm89INS1_16FlashAttnFwdSm80INS1_25CollectiveMainloopFwdSm80ILi8ELi1ELb0EN4cute5tupleIJNS5_1CILi128EEENS7_ILi64EEENS7_ILi256EEEEEELi256ENS_6half_tEfNS_4arch4Sm80ELb1ELb0ELb0ELb1ELb0ELb0ELb1ELb1EEENS1_21CollectiveEpilogueFwdINS6_IJS8_SA_S9_EEENS6_IJNS7_ILi1EEESI_SI_EEESC_SE_Li256ELb1ELb1ELb1ELb0EEENS1_36VarlenDynamicPersistentTileSchedulerILi128ELi64ELi256ELi256ELb1ELb1ELb0ELb1ELb1ELb1EEEEEEEEEvNT_6ParamsE --------------------------
	.section	.nv.constant0._ZN7cutlass13device_kernelIN5flash19enable_sm80_to_sm89INS1_16FlashAttnFwdSm80INS1_25CollectiveMainloopFwdSm80ILi8ELi1ELb0EN4cute5tupleIJNS5_1CILi128EEENS7_ILi64EEENS7_ILi256EEEEEELi256ENS_6half_tEfNS_4arch4Sm80ELb1ELb0ELb0ELb1ELb0ELb0ELb1ELb1EEENS1_21CollectiveEpilogueFwdINS6_IJS8_SA_S9_EEENS6_IJNS7_ILi1EEESI_SI_EEESC_SE_Li256ELb1ELb1ELb1ELb0EEENS1_36VarlenDynamicPersistentTileSchedulerILi128ELi64ELi256ELi256ELb1ELb1ELb0ELb1ELb1ELb1EEEEEEEEEvNT_6ParamsE,"a",@progbits
	.sectionflags	@""
	.align	4
.nv.constant0._ZN7cutlass13device_kernelIN5flash19enable_sm80_to_sm89INS1_16FlashAttnFwdSm80INS1_25CollectiveMainloopFwdSm80ILi8ELi1ELb0EN4cute5tupleIJNS5_1CILi128EEENS7_ILi64EEENS7_ILi256EEEEEELi256ENS_6half_tEfNS_4arch4Sm80ELb1ELb0ELb0ELb1ELb0ELb0ELb1ELb1EEENS1_21CollectiveEpilogueFwdINS6_IJS8_SA_S9_EEENS6_IJNS7_ILi1EEESI_SI_EEESC_SE_Li256ELb1ELb1ELb1ELb0EEENS1_36VarlenDynamicPersistentTileSchedulerILi128ELi64ELi256ELi256ELb1ELb1ELb0ELb1ELb1ELb1EEEEEEEEEvNT_6ParamsE:
	.zero		1608


//--------------------- .nv.constant0._ZN7cutlass13device_kernelIN5flash19enable_sm80_to_sm89INS1_16FlashAttnFwdSm80INS1_25CollectiveMainloopFwdSm80ILi8ELi1ELb0EN4cute5tupleIJNS5_1CILi128EEENS7_ILi48EEENS7_ILi256EEEEEELi256ENS_6half_tEfNS_4arch4Sm80ELb1ELb0ELb0ELb1ELb0ELb1ELb1ELb1EEENS1_21CollectiveEpilogueFwdINS6_IJS8_SA_S9_EEENS6_IJNS7_ILi1EEESI_SI_EEESC_SE_Li256ELb1ELb1ELb1ELb0EEENS1_36VarlenDynamicPersistentTileSchedulerILi128ELi48ELi256ELi256ELb1ELb1ELb0ELb1ELb1ELb1EEEEEEEEEvNT_6ParamsE --------------------------
	.section	.nv.constant0._ZN7cutlass13device_kernelIN5flash19enable_sm80_to_sm89INS1_16FlashAttnFwdSm80INS1_25CollectiveMainloopFwdSm80ILi8ELi1ELb0EN4cute5tupleIJNS5_1CILi128EEENS7_ILi48EEENS7_ILi256EEEEEELi256ENS_6half_tEfNS_4arch4Sm80ELb1ELb0ELb0ELb1ELb0ELb1ELb1ELb1EEENS1_21CollectiveEpilogueFwdINS6_IJS8_SA_S9_EEENS6_IJNS7_ILi1EEESI_SI_EEESC_SE_Li256ELb1ELb1ELb1ELb0EEENS1_36VarlenDynamicPersistentTileSchedulerILi128ELi48ELi256ELi256ELb1ELb1ELb0ELb1ELb1ELb1EEEEEEEEEvNT_6ParamsE,"a",@progbits
	.sectionflags	@""
	.align	4
.nv.constant0._ZN7cutlass13device_kernelIN5flash19enable_sm80_to_sm89INS1_16FlashAttnFwdSm80INS1_25CollectiveMainloopFwdSm80ILi8ELi1ELb0EN4cute5tupleIJNS5_1CILi128EEENS7_ILi48EEENS7_ILi256EEEEEELi256ENS_6half_tEfNS_4arch4Sm80ELb1ELb0ELb0ELb1ELb0ELb1ELb1ELb1EEENS1_21CollectiveEpilogueFwdINS6_IJS8_SA_S9_EEENS6_IJNS7_ILi1EEESI_SI_EEESC_SE_Li256ELb1ELb1ELb1ELb0EEENS1_36VarlenDynamicPersistentTileSchedulerILi128ELi48ELi256ELi256ELb1ELb1ELb0ELb1ELb1ELb1EEEEEEEEEvNT_6ParamsE:
	.zero		1608


//--------------------- SYMBOLS --------------------------

	.type		.nv.reservedSmem.offset0,@object
	.size		.nv.reservedSmem.offset0,0x4
